	.target	sm_103a

	.elftype	@"ET_EXEC"


//--------------------- .note.nv.tkinfo           --------------------------
	.section	.note.nv.tkinfo,"",@"SHT_NOTE"
	.sectionflags	@"SHF_NOTE_NV_TKINFO"
	.tkinfo
        /*0018*/ 	.word	0x00000002
        /*0030*/ 	.string	""
        /*0030*/ 	.string	"ptxas"
        /*0030*/ 	.string	"Cuda compilation tools, release 13.0, V13.0.88"
        /*0030*/ 	.string	"Build cuda_13.0.r13.0/compiler.36424714_0"
        /*0030*/ 	.string	"-arch sm_103a -m 64 "



//--------------------- .note.nv.cuinfo           --------------------------
	.section	.note.nv.cuinfo,"",@"SHT_NOTE"
	.sectionflags	@"SHF_NOTE_NV_CUINFO"
        /*0018*/ 	.short	0x0002
        /*001a*/ 	.short	0x0067
        /*001c*/ 	.short	0x0082
	.zero		2


//--------------------- .nv.info                  --------------------------
	.section	.nv.info,"",@"SHT_CUDA_INFO"
	.align	4


	//----- nvinfo : EIATTR_REGCOUNT
	.align		4
        /*0000*/ 	.byte	0x04, 0x2f
        /*0002*/ 	.short	(.L_39 - .L_38)
	.align		4
.L_38:
        /*0004*/ 	.word	index@(_ZN2at6native29vectorized_elementwise_kernelILi8EZZZNS0_17atanh_kernel_cudaERNS_18TensorIteratorBaseEENKUlvE0_clEvENKUlvE_clEvEUldE_St5arrayIPcLm2EEEEviT0_T1_)
        /*0008*/ 	.word	0x00000004


	//----- nvinfo : EIATTR_FRAME_SIZE
	.align		4
.L_39:
        /*000c*/ 	.byte	0x04, 0x11
        /*000e*/ 	.short	(.L_41 - .L_40)
	.align		4
.L_40:
        /*0010*/ 	.word	index@(_ZN2at6native29vectorized_elementwise_kernelILi8EZZZNS0_17atanh_kernel_cudaERNS_18TensorIteratorBaseEENKUlvE0_clEvENKUlvE_clEvEUldE_St5arrayIPcLm2EEEEviT0_T1_)
        /*0014*/ 	.word	0x00000000


	//----- nvinfo : EIATTR_REGCOUNT
	.align		4
.L_41:
        /*0018*/ 	.byte	0x04, 0x2f
        /*001a*/ 	.short	(.L_43 - .L_42)
	.align		4
.L_42:
        /*001c*/ 	.word	index@(_ZN2at6native29vectorized_elementwise_kernelILi4EZZZNS0_17atanh_kernel_cudaERNS_18TensorIteratorBaseEENKUlvE0_clEvENKUlvE_clEvEUldE_St5arrayIPcLm2EEEEviT0_T1_)
        /*0020*/ 	.word	0x0000002e


	//----- nvinfo : EIATTR_FRAME_SIZE
	.align		4
.L_43:
        /*0024*/ 	.byte	0x04, 0x11
        /*0026*/ 	.short	(.L_45 - .L_44)
	.align		4
.L_44:
        /*0028*/ 	.word	index@($__internal_5_$__cuda_sm20_div_rn_f64_full)
        /*002c*/ 	.word	0x00000000


	//----- nvinfo : EIATTR_FRAME_SIZE
	.align		4
.L_45:
        /*0030*/ 	.byte	0x04, 0x11
        /*0032*/ 	.short	(.L_47 - .L_46)
	.align		4
.L_46:
        /*0034*/ 	.word	index@(_ZN2at6native29vectorized_elementwise_kernelILi4EZZZNS0_17atanh_kernel_cudaERNS_18TensorIteratorBaseEENKUlvE0_clEvENKUlvE_clEvEUldE_St5arrayIPcLm2EEEEviT0_T1_)
        /*0038*/ 	.word	0x00000000


	//----- nvinfo : EIATTR_REGCOUNT
	.align		4
.L_47:
        /*003c*/ 	.byte	0x04, 0x2f
        /*003e*/ 	.short	(.L_49 - .L_48)
	.align		4
.L_48:
        /*0040*/ 	.word	index@(_ZN2at6native29vectorized_elementwise_kernelILi2EZZZNS0_17atanh_kernel_cudaERNS_18TensorIteratorBaseEENKUlvE0_clEvENKUlvE_clEvEUldE_St5arrayIPcLm2EEEEviT0_T1_)
        /*0044*/ 	.word	0x0000002e


	//----- nvinfo : EIATTR_FRAME_SIZE
	.align		4
.L_49:
        /*0048*/ 	.byte	0x04, 0x11
        /*004a*/ 	.short	(.L_51 - .L_50)
	.align		4
.L_50:
        /*004c*/ 	.word	index@($__internal_4_$__cuda_sm20_div_rn_f64_full)
        /*0050*/ 	.word	0x00000000


	//----- nvinfo : EIATTR_FRAME_SIZE
	.align		4
.L_51:
        /*0054*/ 	.byte	0x04, 0x11
        /*0056*/ 	.short	(.L_53 - .L_52)
	.align		4
.L_52:
        /*0058*/ 	.word	index@(_ZN2at6native29vectorized_elementwise_kernelILi2EZZZNS0_17atanh_kernel_cudaERNS_18TensorIteratorBaseEENKUlvE0_clEvENKUlvE_clEvEUldE_St5arrayIPcLm2EEEEviT0_T1_)
        /*005c*/ 	.word	0x00000000


	//----- nvinfo : EIATTR_REGCOUNT
	.align		4
.L_53:
        /*0060*/ 	.byte	0x04, 0x2f
        /*0062*/ 	.short	(.L_55 - .L_54)
	.align		4
.L_54:
        /*0064*/ 	.word	index@(_ZN2at6native27unrolled_elementwise_kernelIZZZNS0_17atanh_kernel_cudaERNS_18TensorIteratorBaseEENKUlvE0_clEvENKUlvE_clEvEUldE_St5arrayIPcLm2EELi4E23TrivialOffsetCalculatorILi1EjESB_NS0_6memory15LoadWithoutCastENSC_16StoreWithoutCastEEEviT_T0_T2_T3_T4_T5_)
        /*0068*/ 	.word	0x00000024


	//----- nvinfo : EIATTR_FRAME_SIZE
	.align		4
.L_55:
        /*006c*/ 	.byte	0x04, 0x11
        /*006e*/ 	.short	(.L_57 - .L_56)
	.align		4
.L_56:
        /*0070*/ 	.word	index@($__internal_3_$__cuda_sm20_div_rn_f64_full)
        /*0074*/ 	.word	0x00000000


	//----- nvinfo : EIATTR_FRAME_SIZE
	.align		4
.L_57:
        /*0078*/ 	.byte	0x04, 0x11
        /*007a*/ 	.short	(.L_59 - .L_58)
	.align		4
.L_58:
        /*007c*/ 	.word	index@(_ZN2at6native27unrolled_elementwise_kernelIZZZNS0_17atanh_kernel_cudaERNS_18TensorIteratorBaseEENKUlvE0_clEvENKUlvE_clEvEUldE_St5arrayIPcLm2EELi4E23TrivialOffsetCalculatorILi1EjESB_NS0_6memory15LoadWithoutCastENSC_16StoreWithoutCastEEEviT_T0_T2_T3_T4_T5_)
        /*0080*/ 	.word	0x00000000


	//----- nvinfo : EIATTR_REGCOUNT
	.align		4
.L_59:
        /*0084*/ 	.byte	0x04, 0x2f
        /*0086*/ 	.short	(.L_61 - .L_60)
	.align		4
.L_60:
        /*0088*/ 	.word	index@(_ZN2at6native18elementwise_kernelILi128ELi2EZNS0_22gpu_kernel_impl_nocastIZZZNS0_17atanh_kernel_cudaERNS_18TensorIteratorBaseEENKUlvE0_clEvENKUlvE_clEvEUldE_EEvS4_RKT_EUliE_EEviT1_)
        /*008c*/ 	.word	0x00000020


	//----- nvinfo : EIATTR_FRAME_SIZE
	.align		4
.L_61:
        /*0090*/ 	.byte	0x04, 0x11
        /*0092*/ 	.short	(.L_63 - .L_62)
	.align		4
.L_62:
        /*0094*/ 	.word	index@($__internal_2_$__cuda_sm20_div_rn_f64_full)
        /*0098*/ 	.word	0x00000000


	//----- nvinfo : EIATTR_FRAME_SIZE
	.align		4
.L_63:
        /*009c*/ 	.byte	0x04, 0x11
        /*009e*/ 	.short	(.L_65 - .L_64)
	.align		4
.L_64:
        /*00a0*/ 	.word	index@(_ZN2at6native18elementwise_kernelILi128ELi2EZNS0_22gpu_kernel_impl_nocastIZZZNS0_17atanh_kernel_cudaERNS_18TensorIteratorBaseEENKUlvE0_clEvENKUlvE_clEvEUldE_EEvS4_RKT_EUliE_EEviT1_)
        /*00a4*/ 	.word	0x00000000


	//----- nvinfo : EIATTR_REGCOUNT
	.align		4
.L_65:
        /*00a8*/ 	.byte	0x04, 0x2f
        /*00aa*/ 	.short	(.L_67 - .L_66)
	.align		4
.L_66:
        /*00ac*/ 	.word	index@(_ZN2at6native27unrolled_elementwise_kernelIZZZNS0_17atanh_kernel_cudaERNS_18TensorIteratorBaseEENKUlvE0_clEvENKUlvE_clEvEUldE_St5arrayIPcLm2EELi4E23TrivialOffsetCalculatorILi1EjESB_NS0_6memory12LoadWithCastILi1EEENSC_13StoreWithCastILi1EEEEEviT_T0_T2_T3_T4_T5_)
        /*00b0*/ 	.word	0x00000028


	//----- nvinfo : EIATTR_FRAME_SIZE
	.align		4
.L_67:
        /*00b4*/ 	.byte	0x04, 0x11
        /*00b6*/ 	.short	(.L_69 - .L_68)
	.align		4
.L_68:
        /*00b8*/ 	.word	index@($__internal_1_$__cuda_sm20_div_rn_f64_full)
        /*00bc*/ 	.word	0x00000000


	//----- nvinfo : EIATTR_FRAME_SIZE
	.align		4
.L_69:
        /*00c0*/ 	.byte	0x04, 0x11
        /*00c2*/ 	.short	(.L_71 - .L_70)
	.align		4
.L_70:
        /*00c4*/ 	.word	index@(_ZN2at6native27unrolled_elementwise_kernelIZZZNS0_17atanh_kernel_cudaERNS_18TensorIteratorBaseEENKUlvE0_clEvENKUlvE_clEvEUldE_St5arrayIPcLm2EELi4E23TrivialOffsetCalculatorILi1EjESB_NS0_6memory12LoadWithCastILi1EEENSC_13StoreWithCastILi1EEEEEviT_T0_T2_T3_T4_T5_)
        /*00c8*/ 	.word	0x00000000


	//----- nvinfo : EIATTR_REGCOUNT
	.align		4
.L_71:
        /*00cc*/ 	.byte	0x04, 0x2f
        /*00ce*/ 	.short	(.L_73 - .L_72)
	.align		4
.L_72:
        /*00d0*/ 	.word	index@(_ZN2at6native18elementwise_kernelILi128ELi4EZNS0_15gpu_kernel_implIZZZNS0_17atanh_kernel_cudaERNS_18TensorIteratorBaseEENKUlvE0_clEvENKUlvE_clEvEUldE_EEvS4_RKT_EUliE_EEviT1_)
        /*00d4*/ 	.word	0x0000001e


	//----- nvinfo : EIATTR_FRAME_SIZE
	.align		4
.L_73:
        /*00d8*/ 	.byte	0x04, 0x11
        /*00da*/ 	.short	(.L_75 - .L_74)
	.align		4
.L_74:
        /*00dc*/ 	.word	index@($__internal_0_$__cuda_sm20_div_rn_f64_full)
        /*00e0*/ 	.word	0x00000000


	//----- nvinfo : EIATTR_FRAME_SIZE
	.align		4
.L_75:
        /*00e4*/ 	.byte	0x04, 0x11
        /*00e6*/ 	.short	(.L_77 - .L_76)
	.align		4
.L_76:
        /*00e8*/ 	.word	index@(_ZN2at6native18elementwise_kernelILi128ELi4EZNS0_15gpu_kernel_implIZZZNS0_17atanh_kernel_cudaERNS_18TensorIteratorBaseEENKUlvE0_clEvENKUlvE_clEvEUldE_EEvS4_RKT_EUliE_EEviT1_)
        /*00ec*/ 	.word	0x00000000


	//----- nvinfo : EIATTR_REGCOUNT
	.align		4
.L_77:
        /*00f0*/ 	.byte	0x04, 0x2f
        /*00f2*/ 	.short	(.L_79 - .L_78)
	.align		4
.L_78:
        /*00f4*/ 	.word	index@(_ZN2at6native29vectorized_elementwise_kernelILi8EZZZNS0_17atanh_kernel_cudaERNS_18TensorIteratorBaseEENKUlvE0_clEvENKUlvE0_clEvEUlfE_St5arrayIPcLm2EEEEviT0_T1_)
        /*00f8*/ 	.word	0x00000004


	//----- nvinfo : EIATTR_FRAME_SIZE
	.align		4
.L_79:
        /*00fc*/ 	.byte	0x04, 0x11
        /*00fe*/ 	.short	(.L_81 - .L_80)
	.align		4
.L_80:
        /*0100*/ 	.word	index@(_ZN2at6native29vectorized_elementwise_kernelILi8EZZZNS0_17atanh_kernel_cudaERNS_18TensorIteratorBaseEENKUlvE0_clEvENKUlvE0_clEvEUlfE_St5arrayIPcLm2EEEEviT0_T1_)
        /*0104*/ 	.word	0x00000000


	//----- nvinfo : EIATTR_REGCOUNT
	.align		4
.L_81:
        /*0108*/ 	.byte	0x04, 0x2f
        /*010a*/ 	.short	(.L_83 - .L_82)
	.align		4
.L_82:
        /*010c*/ 	.word	index@(_ZN2at6native29vectorized_elementwise_kernelILi4EZZZNS0_17atanh_kernel_cudaERNS_18TensorIteratorBaseEENKUlvE0_clEvENKUlvE0_clEvEUlfE_St5arrayIPcLm2EEEEviT0_T1_)
        /*0110*/ 	.word	0x0000001f


	//----- nvinfo : EIATTR_FRAME_SIZE
	.align		4
.L_83:
        /*0114*/ 	.byte	0x04, 0x11
        /*0116*/ 	.short	(.L_85 - .L_84)
	.align		4
.L_84:
        /*0118*/ 	.word	index@(_ZN2at6native29vectorized_elementwise_kernelILi4EZZZNS0_17atanh_kernel_cudaERNS_18TensorIteratorBaseEENKUlvE0_clEvENKUlvE0_clEvEUlfE_St5arrayIPcLm2EEEEviT0_T1_)
        /*011c*/ 	.word	0x00000000


	//----- nvinfo : EIATTR_REGCOUNT
	.align		4
.L_85:
        /*0120*/ 	.byte	0x04, 0x2f
        /*0122*/ 	.short	(.L_87 - .L_86)
	.align		4
.L_86:
        /*0124*/ 	.word	index@(_ZN2at6native29vectorized_elementwise_kernelILi2EZZZNS0_17atanh_kernel_cudaERNS_18TensorIteratorBaseEENKUlvE0_clEvENKUlvE0_clEvEUlfE_St5arrayIPcLm2EEEEviT0_T1_)
        /*0128*/ 	.word	0x00000020


	//----- nvinfo : EIATTR_FRAME_SIZE
	.align		4
.L_87:
        /*012c*/ 	.byte	0x04, 0x11
        /*012e*/ 	.short	(.L_89 - .L_88)
	.align		4
.L_88:
        /*0130*/ 	.word	index@(_ZN2at6native29vectorized_elementwise_kernelILi2EZZZNS0_17atanh_kernel_cudaERNS_18TensorIteratorBaseEENKUlvE0_clEvENKUlvE0_clEvEUlfE_St5arrayIPcLm2EEEEviT0_T1_)
        /*0134*/ 	.word	0x00000000


	//----- nvinfo : EIATTR_REGCOUNT
	.align		4
.L_89:
        /*0138*/ 	.byte	0x04, 0x2f
        /*013a*/ 	.short	(.L_91 - .L_90)
	.align		4
.L_90:
        /*013c*/ 	.word	index@(_ZN2at6native27unrolled_elementwise_kernelIZZZNS0_17atanh_kernel_cudaERNS_18TensorIteratorBaseEENKUlvE0_clEvENKUlvE0_clEvEUlfE_St5arrayIPcLm2EELi4E23TrivialOffsetCalculatorILi1EjESB_NS0_6memory15LoadWithoutCastENSC_16StoreWithoutCastEEEviT_T0_T2_T3_T4_T5_)
        /*0140*/ 	.word	0x00000016


	//----- nvinfo : EIATTR_FRAME_SIZE
	.align		4
.L_91:
        /*0144*/ 	.byte	0x04, 0x11
        /*0146*/ 	.short	(.L_93 - .L_92)
	.align		4
.L_92:
        /*0148*/ 	.word	index@(_ZN2at6native27unrolled_elementwise_kernelIZZZNS0_17atanh_kernel_cudaERNS_18TensorIteratorBaseEENKUlvE0_clEvENKUlvE0_clEvEUlfE_St5arrayIPcLm2EELi4E23TrivialOffsetCalculatorILi1EjESB_NS0_6memory15LoadWithoutCastENSC_16StoreWithoutCastEEEviT_T0_T2_T3_T4_T5_)
        /*014c*/ 	.word	0x00000000


	//----- nvinfo : EIATTR_REGCOUNT
	.align		4
.L_93:
        /*0150*/ 	.byte	0x04, 0x2f
        /*0152*/ 	.short	(.L_95 - .L_94)
	.align		4
.L_94:
        /*0154*/ 	.word	index@(_ZN2at6native18elementwise_kernelILi128ELi2EZNS0_22gpu_kernel_impl_nocastIZZZNS0_17atanh_kernel_cudaERNS_18TensorIteratorBaseEENKUlvE0_clEvENKUlvE0_clEvEUlfE_EEvS4_RKT_EUliE_EEviT1_)
        /*0158*/ 	.word	0x00000014


	//----- nvinfo : EIATTR_FRAME_SIZE
	.align		4
.L_95:
        /*015c*/ 	.byte	0x04, 0x11
        /*015e*/ 	.short	(.L_97 - .L_96)
	.align		4
.L_96:
        /*0160*/ 	.word	index@(_ZN2at6native18elementwise_kernelILi128ELi2EZNS0_22gpu_kernel_impl_nocastIZZZNS0_17atanh_kernel_cudaERNS_18TensorIteratorBaseEENKUlvE0_clEvENKUlvE0_clEvEUlfE_EEvS4_RKT_EUliE_EEviT1_)
        /*0164*/ 	.word	0x00000000


	//----- nvinfo : EIATTR_REGCOUNT
	.align		4
.L_97:
        /*0168*/ 	.byte	0x04, 0x2f
        /*016a*/ 	.short	(.L_99 - .L_98)
	.align		4
.L_98:
        /*016c*/ 	.word	index@(_ZN2at6native27unrolled_elementwise_kernelIZZZNS0_17atanh_kernel_cudaERNS_18TensorIteratorBaseEENKUlvE0_clEvENKUlvE0_clEvEUlfE_St5arrayIPcLm2EELi4E23TrivialOffsetCalculatorILi1EjESB_NS0_6memory12LoadWithCastILi1EEENSC_13StoreWithCastILi1EEEEEviT_T0_T2_T3_T4_T5_)
        /*0170*/ 	.word	0x0000001d


	//----- nvinfo : EIATTR_FRAME_SIZE
	.align		4
.L_99:
        /*0174*/ 	.byte	0x04, 0x11
        /*0176*/ 	.short	(.L_101 - .L_100)
	.align		4
.L_100:
        /*0178*/ 	.word	index@(_ZN2at6native27unrolled_elementwise_kernelIZZZNS0_17atanh_kernel_cudaERNS_18TensorIteratorBaseEENKUlvE0_clEvENKUlvE0_clEvEUlfE_St5arrayIPcLm2EELi4E23TrivialOffsetCalculatorILi1EjESB_NS0_6memory12LoadWithCastILi1EEENSC_13StoreWithCastILi1EEEEEviT_T0_T2_T3_T4_T5_)
        /*017c*/ 	.word	0x00000000


	//----- nvinfo : EIATTR_REGCOUNT
	.align		4
.L_101:
        /*0180*/ 	.byte	0x04, 0x2f
        /*0182*/ 	.short	(.L_103 - .L_102)
	.align		4
.L_102:
        /*0184*/ 	.word	index@(_ZN2at6native18elementwise_kernelILi128ELi4EZNS0_15gpu_kernel_implIZZZNS0_17atanh_kernel_cudaERNS_18TensorIteratorBaseEENKUlvE0_clEvENKUlvE0_clEvEUlfE_EEvS4_RKT_EUliE_EEviT1_)
        /*0188*/ 	.word	0x00000018


	//----- nvinfo : EIATTR_FRAME_SIZE
	.align		4
.L_103:
        /*018c*/ 	.byte	0x04, 0x11
        /*018e*/ 	.short	(.L_105 - .L_104)
	.align		4
.L_104:
        /*0190*/ 	.word	index@(_ZN2at6native18elementwise_kernelILi128ELi4EZNS0_15gpu_kernel_implIZZZNS0_17atanh_kernel_cudaERNS_18TensorIteratorBaseEENKUlvE0_clEvENKUlvE0_clEvEUlfE_EEvS4_RKT_EUliE_EEviT1_)
        /*0194*/ 	.word	0x00000000


	//----- nvinfo : EIATTR_REGCOUNT
	.align		4
.L_105:
        /*0198*/ 	.byte	0x04, 0x2f
        /*019a*/ 	.short	(.L_107 - .L_106)
	.align		4
.L_106:
        /*019c*/ 	.word	index@(_ZN2at6native29vectorized_elementwise_kernelILi8EZZZNS0_17atanh_kernel_cudaERNS_18TensorIteratorBaseEENKUlvE0_clEvENKUlvE1_clEvEUlN3c104HalfEE_St5arrayIPcLm2EEEEviT0_T1_)
        /*01a0*/ 	.word	0x00000004


	//----- nvinfo : EIATTR_FRAME_SIZE
	.align		4
.L_107:
        /*01a4*/ 	.byte	0x04, 0x11
        /*01a6*/ 	.short	(.L_109 - .L_108)
	.align		4
.L_108:
        /*01a8*/ 	.word	index@(_ZN2at6native29vectorized_elementwise_kernelILi8EZZZNS0_17atanh_kernel_cudaERNS_18TensorIteratorBaseEENKUlvE0_clEvENKUlvE1_clEvEUlN3c104HalfEE_St5arrayIPcLm2EEEEviT0_T1_)
        /*01ac*/ 	.word	0x00000000


	//----- nvinfo : EIATTR_REGCOUNT
	.align		4
.L_109:
        /*01b0*/ 	.byte	0x04, 0x2f
        /*01b2*/ 	.short	(.L_111 - .L_110)
	.align		4
.L_110:
        /*01b4*/ 	.word	index@(_ZN2at6native29vectorized_elementwise_kernelILi4EZZZNS0_17atanh_kernel_cudaERNS_18TensorIteratorBaseEENKUlvE0_clEvENKUlvE1_clEvEUlN3c104HalfEE_St5arrayIPcLm2EEEEviT0_T1_)
        /*01b8*/ 	.word	0x00000020


	//----- nvinfo : EIATTR_FRAME_SIZE
	.align		4
.L_111:
        /*01bc*/ 	.byte	0x04, 0x11
        /*01be*/ 	.short	(.L_113 - .L_112)
	.align		4
.L_112:
        /*01c0*/ 	.word	index@(_ZN2at6native29vectorized_elementwise_kernelILi4EZZZNS0_17atanh_kernel_cudaERNS_18TensorIteratorBaseEENKUlvE0_clEvENKUlvE1_clEvEUlN3c104HalfEE_St5arrayIPcLm2EEEEviT0_T1_)
        /*01c4*/ 	.word	0x00000000


	//----- nvinfo : EIATTR_REGCOUNT
	.align		4
.L_113:
        /*01c8*/ 	.byte	0x04, 0x2f
        /*01ca*/ 	.short	(.L_115 - .L_114)
	.align		4
.L_114:
        /*01cc*/ 	.word	index@(_ZN2at6native29vectorized_elementwise_kernelILi2EZZZNS0_17atanh_kernel_cudaERNS_18TensorIteratorBaseEENKUlvE0_clEvENKUlvE1_clEvEUlN3c104HalfEE_St5arrayIPcLm2EEEEviT0_T1_)
        /*01d0*/ 	.word	0x00000020


	//----- nvinfo : EIATTR_FRAME_SIZE
	.align		4
.L_115:
        /*01d4*/ 	.byte	0x04, 0x11
        /*01d6*/ 	.short	(.L_117 - .L_116)
	.align		4
.L_116:
        /*01d8*/ 	.word	index@(_ZN2at6native29vectorized_elementwise_kernelILi2EZZZNS0_17atanh_kernel_cudaERNS_18TensorIteratorBaseEENKUlvE0_clEvENKUlvE1_clEvEUlN3c104HalfEE_St5arrayIPcLm2EEEEviT0_T1_)
        /*01dc*/ 	.word	0x00000000


	//----- nvinfo : EIATTR_REGCOUNT
	.align		4
.L_117:
        /*01e0*/ 	.byte	0x04, 0x2f
        /*01e2*/ 	.short	(.L_119 - .L_118)
	.align		4
.L_118:
        /*01e4*/ 	.word	index@(_ZN2at6native27unrolled_elementwise_kernelIZZZNS0_17atanh_kernel_cudaERNS_18TensorIteratorBaseEENKUlvE0_clEvENKUlvE1_clEvEUlN3c104HalfEE_St5arrayIPcLm2EELi4E23TrivialOffsetCalculatorILi1EjESD_NS0_6memory15LoadWithoutCastENSE_16StoreWithoutCastEEEviT_T0_T2_T3_T4_T5_)
        /*01e8*/ 	.word	0x00000016


	//----- nvinfo : EIATTR_FRAME_SIZE
	.align		4
.L_119:
        /*01ec*/ 	.byte	0x04, 0x11
        /*01ee*/ 	.short	(.L_121 - .L_120)
	.align		4
.L_120:
        /*01f0*/ 	.word	index@(_ZN2at6native27unrolled_elementwise_kernelIZZZNS0_17atanh_kernel_cudaERNS_18TensorIteratorBaseEENKUlvE0_clEvENKUlvE1_clEvEUlN3c104HalfEE_St5arrayIPcLm2EELi4E23TrivialOffsetCalculatorILi1EjESD_NS0_6memory15LoadWithoutCastENSE_16StoreWithoutCastEEEviT_T0_T2_T3_T4_T5_)
        /*01f4*/ 	.word	0x00000000


	//----- nvinfo : EIATTR_REGCOUNT
	.align		4
.L_121:
        /*01f8*/ 	.byte	0x04, 0x2f
        /*01fa*/ 	.short	(.L_123 - .L_122)
	.align		4
.L_122:
        /*01fc*/ 	.word	index@(_ZN2at6native18elementwise_kernelILi128ELi4EZNS0_22gpu_kernel_impl_nocastIZZZNS0_17atanh_kernel_cudaERNS_18TensorIteratorBaseEENKUlvE0_clEvENKUlvE1_clEvEUlN3c104HalfEE_EEvS4_RKT_EUliE_EEviT1_)
        /*0200*/ 	.word	0x00000014


	//----- nvinfo : EIATTR_FRAME_SIZE
	.align		4
.L_123:
        /*0204*/ 	.byte	0x04, 0x11
        /*0206*/ 	.short	(.L_125 - .L_124)
	.align		4
.L_124:
        /*0208*/ 	.word	index@(_ZN2at6native18elementwise_kernelILi128ELi4EZNS0_22gpu_kernel_impl_nocastIZZZNS0_17atanh_kernel_cudaERNS_18TensorIteratorBaseEENKUlvE0_clEvENKUlvE1_clEvEUlN3c104HalfEE_EEvS4_RKT_EUliE_EEviT1_)
        /*020c*/ 	.word	0x00000000


	//----- nvinfo : EIATTR_REGCOUNT
	.align		4
.L_125:
        /*0210*/ 	.byte	0x04, 0x2f
        /*0212*/ 	.short	(.L_127 - .L_126)
	.align		4
.L_126:
        /*0214*/ 	.word	index@(_ZN2at6native27unrolled_elementwise_kernelIZZZNS0_17atanh_kernel_cudaERNS_18TensorIteratorBaseEENKUlvE0_clEvENKUlvE1_clEvEUlN3c104HalfEE_St5arrayIPcLm2EELi4E23TrivialOffsetCalculatorILi1EjESD_NS0_6memory12LoadWithCastILi1EEENSE_13StoreWithCastILi1EEEEEviT_T0_T2_T3_T4_T5_)
        /*0218*/ 	.word	0x0000001e


	//----- nvinfo : EIATTR_FRAME_SIZE
	.align		4
.L_127:
        /*021c*/ 	.byte	0x04, 0x11
        /*021e*/ 	.short	(.L_129 - .L_128)
	.align		4
.L_128:
        /*0220*/ 	.word	index@(_ZN2at6native27unrolled_elementwise_kernelIZZZNS0_17atanh_kernel_cudaERNS_18TensorIteratorBaseEENKUlvE0_clEvENKUlvE1_clEvEUlN3c104HalfEE_St5arrayIPcLm2EELi4E23TrivialOffsetCalculatorILi1EjESD_NS0_6memory12LoadWithCastILi1EEENSE_13StoreWithCastILi1EEEEEviT_T0_T2_T3_T4_T5_)
        /*0224*/ 	.word	0x00000000


	//----- nvinfo : EIATTR_REGCOUNT
	.align		4
.L_129:
        /*0228*/ 	.byte	0x04, 0x2f
        /*022a*/ 	.short	(.L_131 - .L_130)
	.align		4
.L_130:
        /*022c*/ 	.word	index@(_ZN2at6native18elementwise_kernelILi128ELi4EZNS0_15gpu_kernel_implIZZZNS0_17atanh_kernel_cudaERNS_18TensorIteratorBaseEENKUlvE0_clEvENKUlvE1_clEvEUlN3c104HalfEE_EEvS4_RKT_EUliE_EEviT1_)
        /*0230*/ 	.word	0x00000018


	//----- nvinfo : EIATTR_FRAME_SIZE
	.align		4
.L_131:
        /*0234*/ 	.byte	0x04, 0x11
        /*0236*/ 	.short	(.L_133 - .L_132)
	.align		4
.L_132:
        /*0238*/ 	.word	index@(_ZN2at6native18elementwise_kernelILi128ELi4EZNS0_15gpu_kernel_implIZZZNS0_17atanh_kernel_cudaERNS_18TensorIteratorBaseEENKUlvE0_clEvENKUlvE1_clEvEUlN3c104HalfEE_EEvS4_RKT_EUliE_EEviT1_)
        /*023c*/ 	.word	0x00000000


	//----- nvinfo : EIATTR_REGCOUNT
	.align		4
.L_133:
        /*0240*/ 	.byte	0x04, 0x2f
        /*0242*/ 	.short	(.L_135 - .L_134)
	.align		4
.L_134:
        /*0244*/ 	.word	index@(_ZN2at6native29vectorized_elementwise_kernelILi8EZZZNS0_17atanh_kernel_cudaERNS_18TensorIteratorBaseEENKUlvE0_clEvENKUlvE2_clEvEUlN3c108BFloat16EE_St5arrayIPcLm2EEEEviT0_T1_)
        /*0248*/ 	.word	0x00000004


	//----- nvinfo : EIATTR_FRAME_SIZE
	.align		4
.L_135:
        /*024c*/ 	.byte	0x04, 0x11
        /*024e*/ 	.short	(.L_137 - .L_136)
	.align		4
.L_136:
        /*0250*/ 	.word	index@(_ZN2at6native29vectorized_elementwise_kernelILi8EZZZNS0_17atanh_kernel_cudaERNS_18TensorIteratorBaseEENKUlvE0_clEvENKUlvE2_clEvEUlN3c108BFloat16EE_St5arrayIPcLm2EEEEviT0_T1_)
        /*0254*/ 	.word	0x00000000


	//----- nvinfo : EIATTR_REGCOUNT
	.align		4
.L_137:
        /*0258*/ 	.byte	0x04, 0x2f
        /*025a*/ 	.short	(.L_139 - .L_138)
	.align		4
.L_138:
        /*025c*/ 	.word	index@(_ZN2at6native29vectorized_elementwise_kernelILi4EZZZNS0_17atanh_kernel_cudaERNS_18TensorIteratorBaseEENKUlvE0_clEvENKUlvE2_clEvEUlN3c108BFloat16EE_St5arrayIPcLm2EEEEviT0_T1_)
        /*0260*/ 	.word	0x00000020


	//----- nvinfo : EIATTR_FRAME_SIZE
	.align		4
.L_139:
        /*0264*/ 	.byte	0x04, 0x11
        /*0266*/ 	.short	(.L_141 - .L_140)
	.align		4
.L_140:
        /*0268*/ 	.word	index@(_ZN2at6native29vectorized_elementwise_kernelILi4EZZZNS0_17atanh_kernel_cudaERNS_18TensorIteratorBaseEENKUlvE0_clEvENKUlvE2_clEvEUlN3c108BFloat16EE_St5arrayIPcLm2EEEEviT0_T1_)
        /*026c*/ 	.word	0x00000000


	//----- nvinfo : EIATTR_REGCOUNT
	.align		4
.L_141:
        /*0270*/ 	.byte	0x04, 0x2f
        /*0272*/ 	.short	(.L_143 - .L_142)
	.align		4
.L_142:
        /*0274*/ 	.word	index@(_ZN2at6native29vectorized_elementwise_kernelILi2EZZZNS0_17atanh_kernel_cudaERNS_18TensorIteratorBaseEENKUlvE0_clEvENKUlvE2_clEvEUlN3c108BFloat16EE_St5arrayIPcLm2EEEEviT0_T1_)
        /*0278*/ 	.word	0x00000020


	//----- nvinfo : EIATTR_FRAME_SIZE
	.align		4
.L_143:
        /*027c*/ 	.byte	0x04, 0x11
        /*027e*/ 	.short	(.L_145 - .L_144)
	.align		4
.L_144:
        /*0280*/ 	.word	index@(_ZN2at6native29vectorized_elementwise_kernelILi2EZZZNS0_17atanh_kernel_cudaERNS_18TensorIteratorBaseEENKUlvE0_clEvENKUlvE2_clEvEUlN3c108BFloat16EE_St5arrayIPcLm2EEEEviT0_T1_)
        /*0284*/ 	.word	0x00000000


	//----- nvinfo : EIATTR_REGCOUNT
	.align		4
.L_145:
        /*0288*/ 	.byte	0x04, 0x2f
        /*028a*/ 	.short	(.L_147 - .L_146)
	.align		4
.L_146:
        /*028c*/ 	.word	index@(_ZN2at6native27unrolled_elementwise_kernelIZZZNS0_17atanh_kernel_cudaERNS_18TensorIteratorBaseEENKUlvE0_clEvENKUlvE2_clEvEUlN3c108BFloat16EE_St5arrayIPcLm2EELi4E23TrivialOffsetCalculatorILi1EjESD_NS0_6memory15LoadWithoutCastENSE_16StoreWithoutCastEEEviT_T0_T2_T3_T4_T5_)
        /*0290*/ 	.word	0x00000016


	//----- nvinfo : EIATTR_FRAME_SIZE
	.align		4
.L_147:
        /*0294*/ 	.byte	0x04, 0x11
        /*0296*/ 	.short	(.L_149 - .L_148)
	.align		4
.L_148:
        /*0298*/ 	.word	index@(_ZN2at6native27unrolled_elementwise_kernelIZZZNS0_17atanh_kernel_cudaERNS_18TensorIteratorBaseEENKUlvE0_clEvENKUlvE2_clEvEUlN3c108BFloat16EE_St5arrayIPcLm2EELi4E23TrivialOffsetCalculatorILi1EjESD_NS0_6memory15LoadWithoutCastENSE_16StoreWithoutCastEEEviT_T0_T2_T3_T4_T5_)
        /*029c*/ 	.word	0x00000000


	//----- nvinfo : EIATTR_REGCOUNT
	.align		4
.L_149:
        /*02a0*/ 	.byte	0x04, 0x2f
        /*02a2*/ 	.short	(.L_151 - .L_150)
	.align		4
.L_150:
        /*02a4*/ 	.word	index@(_ZN2at6native18elementwise_kernelILi128ELi4EZNS0_22gpu_kernel_impl_nocastIZZZNS0_17atanh_kernel_cudaERNS_18TensorIteratorBaseEENKUlvE0_clEvENKUlvE2_clEvEUlN3c108BFloat16EE_EEvS4_RKT_EUliE_EEviT1_)
        /*02a8*/ 	.word	0x00000014


	//----- nvinfo : EIATTR_FRAME_SIZE
	.align		4
.L_151:
        /*02ac*/ 	.byte	0x04, 0x11
        /*02ae*/ 	.short	(.L_153 - .L_152)
	.align		4
.L_152:
        /*02b0*/ 	.word	index@(_ZN2at6native18elementwise_kernelILi128ELi4EZNS0_22gpu_kernel_impl_nocastIZZZNS0_17atanh_kernel_cudaERNS_18TensorIteratorBaseEENKUlvE0_clEvENKUlvE2_clEvEUlN3c108BFloat16EE_EEvS4_RKT_EUliE_EEviT1_)
        /*02b4*/ 	.word	0x00000000


	//----- nvinfo : EIATTR_REGCOUNT
	.align		4
.L_153:
        /*02b8*/ 	.byte	0x04, 0x2f
        /*02ba*/ 	.short	(.L_155 - .L_154)
	.align		4
.L_154:
        /*02bc*/ 	.word	index@(_ZN2at6native27unrolled_elementwise_kernelIZZZNS0_17atanh_kernel_cudaERNS_18TensorIteratorBaseEENKUlvE0_clEvENKUlvE2_clEvEUlN3c108BFloat16EE_St5arrayIPcLm2EELi4E23TrivialOffsetCalculatorILi1EjESD_NS0_6memory12LoadWithCastILi1EEENSE_13StoreWithCastILi1EEEEEviT_T0_T2_T3_T4_T5_)
        /*02c0*/ 	.word	0x0000001c


	//----- nvinfo : EIATTR_FRAME_SIZE
	.align		4
.L_155:
        /*02c4*/ 	.byte	0x04, 0x11
        /*02c6*/ 	.short	(.L_157 - .L_156)
	.align		4
.L_156:
        /*02c8*/ 	.word	index@(_ZN2at6native27unrolled_elementwise_kernelIZZZNS0_17atanh_kernel_cudaERNS_18TensorIteratorBaseEENKUlvE0_clEvENKUlvE2_clEvEUlN3c108BFloat16EE_St5arrayIPcLm2EELi4E23TrivialOffsetCalculatorILi1EjESD_NS0_6memory12LoadWithCastILi1EEENSE_13StoreWithCastILi1EEEEEviT_T0_T2_T3_T4_T5_)
        /*02cc*/ 	.word	0x00000000


	//----- nvinfo : EIATTR_REGCOUNT
	.align		4
.L_157:
        /*02d0*/ 	.byte	0x04, 0x2f
        /*02d2*/ 	.short	(.L_159 - .L_158)
	.align		4
.L_158:
        /*02d4*/ 	.word	index@(_ZN2at6native18elementwise_kernelILi128ELi4EZNS0_15gpu_kernel_implIZZZNS0_17atanh_kernel_cudaERNS_18TensorIteratorBaseEENKUlvE0_clEvENKUlvE2_clEvEUlN3c108BFloat16EE_EEvS4_RKT_EUliE_EEviT1_)
        /*02d8*/ 	.word	0x00000018


	//----- nvinfo : EIATTR_FRAME_SIZE
	.align		4
.L_159:
        /*02dc*/ 	.byte	0x04, 0x11
        /*02de*/ 	.short	(.L_161 - .L_160)
	.align		4
.L_160:
        /*02e0*/ 	.word	index@(_ZN2at6native18elementwise_kernelILi128ELi4EZNS0_15gpu_kernel_implIZZZNS0_17atanh_kernel_cudaERNS_18TensorIteratorBaseEENKUlvE0_clEvENKUlvE2_clEvEUlN3c108BFloat16EE_EEvS4_RKT_EUliE_EEviT1_)
        /*02e4*/ 	.word	0x00000000


	//----- nvinfo : EIATTR_MIN_STACK_SIZE
	.align		4
.L_161:
        /*02e8*/ 	.byte	0x04, 0x12
        /*02ea*/ 	.short	(.L_163 - .L_162)
	.align		4
.L_162:
        /*02ec*/ 	.word	index@(_ZN2at6native18elementwise_kernelILi128ELi4EZNS0_15gpu_kernel_implIZZZNS0_17atanh_kernel_cudaERNS_18TensorIteratorBaseEENKUlvE0_clEvENKUlvE2_clEvEUlN3c108BFloat16EE_EEvS4_RKT_EUliE_EEviT1_)
        /*02f0*/ 	.word	0x00000000


	//----- nvinfo : EIATTR_MIN_STACK_SIZE
	.align		4
.L_163:
        /*02f4*/ 	.byte	0x04, 0x12
        /*02f6*/ 	.short	(.L_165 - .L_164)
	.align		4
.L_164:
        /*02f8*/ 	.word	index@(_ZN2at6native27unrolled_elementwise_kernelIZZZNS0_17atanh_kernel_cudaERNS_18TensorIteratorBaseEENKUlvE0_clEvENKUlvE2_clEvEUlN3c108BFloat16EE_St5arrayIPcLm2EELi4E23TrivialOffsetCalculatorILi1EjESD_NS0_6memory12LoadWithCastILi1EEENSE_13StoreWithCastILi1EEEEEviT_T0_T2_T3_T4_T5_)
        /*02fc*/ 	.word	0x00000000


	//----- nvinfo : EIATTR_MIN_STACK_SIZE
	.align		4
.L_165:
        /*0300*/ 	.byte	0x04, 0x12
        /*0302*/ 	.short	(.L_167 - .L_166)
	.align		4
.L_166:
        /*0304*/ 	.word	index@(_ZN2at6native18elementwise_kernelILi128ELi4EZNS0_22gpu_kernel_impl_nocastIZZZNS0_17atanh_kernel_cudaERNS_18TensorIteratorBaseEENKUlvE0_clEvENKUlvE2_clEvEUlN3c108BFloat16EE_EEvS4_RKT_EUliE_EEviT1_)
        /*0308*/ 	.word	0x00000000


	//----- nvinfo : EIATTR_MIN_STACK_SIZE
	.align		4
.L_167:
        /*030c*/ 	.byte	0x04, 0x12
        /*030e*/ 	.short	(.L_169 - .L_168)
	.align		4
.L_168:
        /*0310*/ 	.word	index@(_ZN2at6native27unrolled_elementwise_kernelIZZZNS0_17atanh_kernel_cudaERNS_18TensorIteratorBaseEENKUlvE0_clEvENKUlvE2_clEvEUlN3c108BFloat16EE_St5arrayIPcLm2EELi4E23TrivialOffsetCalculatorILi1EjESD_NS0_6memory15LoadWithoutCastENSE_16StoreWithoutCastEEEviT_T0_T2_T3_T4_T5_)
        /*0314*/ 	.word	0x00000000


	//----- nvinfo : EIATTR_MIN_STACK_SIZE
	.align		4
.L_169:
        /*0318*/ 	.byte	0x04, 0x12
        /*031a*/ 	.short	(.L_171 - .L_170)
	.align		4
.L_170:
        /*031c*/ 	.word	index@(_ZN2at6native29vectorized_elementwise_kernelILi2EZZZNS0_17atanh_kernel_cudaERNS_18TensorIteratorBaseEENKUlvE0_clEvENKUlvE2_clEvEUlN3c108BFloat16EE_St5arrayIPcLm2EEEEviT0_T1_)
        /*0320*/ 	.word	0x00000000


	//----- nvinfo : EIATTR_MIN_STACK_SIZE
	.align		4
.L_171:
        /*0324*/ 	.byte	0x04, 0x12
        /*0326*/ 	.short	(.L_173 - .L_172)
	.align		4
.L_172:
        /*0328*/ 	.word	index@(_ZN2at6native29vectorized_elementwise_kernelILi4EZZZNS0_17atanh_kernel_cudaERNS_18TensorIteratorBaseEENKUlvE0_clEvENKUlvE2_clEvEUlN3c108BFloat16EE_St5arrayIPcLm2EEEEviT0_T1_)
        /*032c*/ 	.word	0x00000000


	//----- nvinfo : EIATTR_MIN_STACK_SIZE
	.align		4
.L_173:
        /*0330*/ 	.byte	0x04, 0x12
        /*0332*/ 	.short	(.L_175 - .L_174)
	.align		4
.L_174:
        /*0334*/ 	.word	index@(_ZN2at6native29vectorized_elementwise_kernelILi8EZZZNS0_17atanh_kernel_cudaERNS_18TensorIteratorBaseEENKUlvE0_clEvENKUlvE2_clEvEUlN3c108BFloat16EE_St5arrayIPcLm2EEEEviT0_T1_)
        /*0338*/ 	.word	0x00000000


	//----- nvinfo : EIATTR_MIN_STACK_SIZE
	.align		4
.L_175:
        /*033c*/ 	.byte	0x04, 0x12
        /*033e*/ 	.short	(.L_177 - .L_176)
	.align		4
.L_176:
        /*0340*/ 	.word	index@(_ZN2at6native18elementwise_kernelILi128ELi4EZNS0_15gpu_kernel_implIZZZNS0_17atanh_kernel_cudaERNS_18TensorIteratorBaseEENKUlvE0_clEvENKUlvE1_clEvEUlN3c104HalfEE_EEvS4_RKT_EUliE_EEviT1_)
        /*0344*/ 	.word	0x00000000


	//----- nvinfo : EIATTR_MIN_STACK_SIZE
	.align		4
.L_177:
        /*0348*/ 	.byte	0x04, 0x12
        /*034a*/ 	.short	(.L_179 - .L_178)
	.align		4
.L_178:
        /*034c*/ 	.word	index@(_ZN2at6native27unrolled_elementwise_kernelIZZZNS0_17atanh_kernel_cudaERNS_18TensorIteratorBaseEENKUlvE0_clEvENKUlvE1_clEvEUlN3c104HalfEE_St5arrayIPcLm2EELi4E23TrivialOffsetCalculatorILi1EjESD_NS0_6memory12LoadWithCastILi1EEENSE_13StoreWithCastILi1EEEEEviT_T0_T2_T3_T4_T5_)
        /*0350*/ 	.word	0x00000000


	//----- nvinfo : EIATTR_MIN_STACK_SIZE
	.align		4
.L_179:
        /*0354*/ 	.byte	0x04, 0x12
        /*0356*/ 	.short	(.L_181 - .L_180)
	.align		4
.L_180:
        /*0358*/ 	.word	index@(_ZN2at6native18elementwise_kernelILi128ELi4EZNS0_22gpu_kernel_impl_nocastIZZZNS0_17atanh_kernel_cudaERNS_18TensorIteratorBaseEENKUlvE0_clEvENKUlvE1_clEvEUlN3c104HalfEE_EEvS4_RKT_EUliE_EEviT1_)
        /*035c*/ 	.word	0x00000000


	//----- nvinfo : EIATTR_MIN_STACK_SIZE
	.align		4
.L_181:
        /*0360*/ 	.byte	0x04, 0x12
        /*0362*/ 	.short	(.L_183 - .L_182)
	.align		4
.L_182:
        /*0364*/ 	.word	index@(_ZN2at6native27unrolled_elementwise_kernelIZZZNS0_17atanh_kernel_cudaERNS_18TensorIteratorBaseEENKUlvE0_clEvENKUlvE1_clEvEUlN3c104HalfEE_St5arrayIPcLm2EELi4E23TrivialOffsetCalculatorILi1EjESD_NS0_6memory15LoadWithoutCastENSE_16StoreWithoutCastEEEviT_T0_T2_T3_T4_T5_)
        /*0368*/ 	.word	0x00000000


	//----- nvinfo : EIATTR_MIN_STACK_SIZE
	.align		4
.L_183:
        /*036c*/ 	.byte	0x04, 0x12
        /*036e*/ 	.short	(.L_185 - .L_184)
	.align		4
.L_184:
        /*0370*/ 	.word	index@(_ZN2at6native29vectorized_elementwise_kernelILi2EZZZNS0_17atanh_kernel_cudaERNS_18TensorIteratorBaseEENKUlvE0_clEvENKUlvE1_clEvEUlN3c104HalfEE_St5arrayIPcLm2EEEEviT0_T1_)
        /*0374*/ 	.word	0x00000000


	//----- nvinfo : EIATTR_MIN_STACK_SIZE
	.align		4
.L_185:
        /*0378*/ 	.byte	0x04, 0x12
        /*037a*/ 	.short	(.L_187 - .L_186)
	.align		4
.L_186:
        /*037c*/ 	.word	index@(_ZN2at6native29vectorized_elementwise_kernelILi4EZZZNS0_17atanh_kernel_cudaERNS_18TensorIteratorBaseEENKUlvE0_clEvENKUlvE1_clEvEUlN3c104HalfEE_St5arrayIPcLm2EEEEviT0_T1_)
        /*0380*/ 	.word	0x00000000


	//----- nvinfo : EIATTR_MIN_STACK_SIZE
	.align		4
.L_187:
        /*0384*/ 	.byte	0x04, 0x12
        /*0386*/ 	.short	(.L_189 - .L_188)
	.align		4
.L_188:
        /*0388*/ 	.word	index@(_ZN2at6native29vectorized_elementwise_kernelILi8EZZZNS0_17atanh_kernel_cudaERNS_18TensorIteratorBaseEENKUlvE0_clEvENKUlvE1_clEvEUlN3c104HalfEE_St5arrayIPcLm2EEEEviT0_T1_)
        /*038c*/ 	.word	0x00000000


	//----- nvinfo : EIATTR_MIN_STACK_SIZE
	.align		4
.L_189:
        /*0390*/ 	.byte	0x04, 0x12
        /*0392*/ 	.short	(.L_191 - .L_190)
	.align		4
.L_190:
        /*0394*/ 	.word	index@(_ZN2at6native18elementwise_kernelILi128ELi4EZNS0_15gpu_kernel_implIZZZNS0_17atanh_kernel_cudaERNS_18TensorIteratorBaseEENKUlvE0_clEvENKUlvE0_clEvEUlfE_EEvS4_RKT_EUliE_EEviT1_)
        /*0398*/ 	.word	0x00000000


	//----- nvinfo : EIATTR_MIN_STACK_SIZE
	.align		4
.L_191:
        /*039c*/ 	.byte	0x04, 0x12
        /*039e*/ 	.short	(.L_193 - .L_192)
	.align		4
.L_192:
        /*03a0*/ 	.word	index@(_ZN2at6native27unrolled_elementwise_kernelIZZZNS0_17atanh_kernel_cudaERNS_18TensorIteratorBaseEENKUlvE0_clEvENKUlvE0_clEvEUlfE_St5arrayIPcLm2EELi4E23TrivialOffsetCalculatorILi1EjESB_NS0_6memory12LoadWithCastILi1EEENSC_13StoreWithCastILi1EEEEEviT_T0_T2_T3_T4_T5_)
        /*03a4*/ 	.word	0x00000000


	//----- nvinfo : EIATTR_MIN_STACK_SIZE
	.align		4
.L_193:
        /*03a8*/ 	.byte	0x04, 0x12
        /*03aa*/ 	.short	(.L_195 - .L_194)
	.align		4
.L_194:
        /*03ac*/ 	.word	index@(_ZN2at6native18elementwise_kernelILi128ELi2EZNS0_22gpu_kernel_impl_nocastIZZZNS0_17atanh_kernel_cudaERNS_18TensorIteratorBaseEENKUlvE0_clEvENKUlvE0_clEvEUlfE_EEvS4_RKT_EUliE_EEviT1_)
        /*03b0*/ 	.word	0x00000000


	//----- nvinfo : EIATTR_MIN_STACK_SIZE
	.align		4
.L_195:
        /*03b4*/ 	.byte	0x04, 0x12
        /*03b6*/ 	.short	(.L_197 - .L_196)
	.align		4
.L_196:
        /*03b8*/ 	.word	index@(_ZN2at6native27unrolled_elementwise_kernelIZZZNS0_17atanh_kernel_cudaERNS_18TensorIteratorBaseEENKUlvE0_clEvENKUlvE0_clEvEUlfE_St5arrayIPcLm2EELi4E23TrivialOffsetCalculatorILi1EjESB_NS0_6memory15LoadWithoutCastENSC_16StoreWithoutCastEEEviT_T0_T2_T3_T4_T5_)
        /*03bc*/ 	.word	0x00000000


	//----- nvinfo : EIATTR_MIN_STACK_SIZE
	.align		4
.L_197:
        /*03c0*/ 	.byte	0x04, 0x12
        /*03c2*/ 	.short	(.L_199 - .L_198)
	.align		4
.L_198:
        /*03c4*/ 	.word	index@(_ZN2at6native29vectorized_elementwise_kernelILi2EZZZNS0_17atanh_kernel_cudaERNS_18TensorIteratorBaseEENKUlvE0_clEvENKUlvE0_clEvEUlfE_St5arrayIPcLm2EEEEviT0_T1_)
        /*03c8*/ 	.word	0x00000000


	//----- nvinfo : EIATTR_MIN_STACK_SIZE
	.align		4
.L_199:
        /*03cc*/ 	.byte	0x04, 0x12
        /*03ce*/ 	.short	(.L_201 - .L_200)
	.align		4
.L_200:
        /*03d0*/ 	.word	index@(_ZN2at6native29vectorized_elementwise_kernelILi4EZZZNS0_17atanh_kernel_cudaERNS_18TensorIteratorBaseEENKUlvE0_clEvENKUlvE0_clEvEUlfE_St5arrayIPcLm2EEEEviT0_T1_)
        /*03d4*/ 	.word	0x00000000


	//----- nvinfo : EIATTR_MIN_STACK_SIZE
	.align		4
.L_201:
        /*03d8*/ 	.byte	0x04, 0x12
        /*03da*/ 	.short	(.L_203 - .L_202)
	.align		4
.L_202:
        /*03dc*/ 	.word	index@(_ZN2at6native29vectorized_elementwise_kernelILi8EZZZNS0_17atanh_kernel_cudaERNS_18TensorIteratorBaseEENKUlvE0_clEvENKUlvE0_clEvEUlfE_St5arrayIPcLm2EEEEviT0_T1_)
        /*03e0*/ 	.word	0x00000000


	//----- nvinfo : EIATTR_MIN_STACK_SIZE
	.align		4
.L_203:
        /*03e4*/ 	.byte	0x04, 0x12
        /*03e6*/ 	.short	(.L_205 - .L_204)
	.align		4
.L_204:
        /*03e8*/ 	.word	index@(_ZN2at6native18elementwise_kernelILi128ELi4EZNS0_15gpu_kernel_implIZZZNS0_17atanh_kernel_cudaERNS_18TensorIteratorBaseEENKUlvE0_clEvENKUlvE_clEvEUldE_EEvS4_RKT_EUliE_EEviT1_)
        /*03ec*/ 	.word	0x00000000


	//----- nvinfo : EIATTR_MIN_STACK_SIZE
	.align		4
.L_205:
        /*03f0*/ 	.byte	0x04, 0x12
        /*03f2*/ 	.short	(.L_207 - .L_206)
	.align		4
.L_206:
        /*03f4*/ 	.word	index@(_ZN2at6native27unrolled_elementwise_kernelIZZZNS0_17atanh_kernel_cudaERNS_18TensorIteratorBaseEENKUlvE0_clEvENKUlvE_clEvEUldE_St5arrayIPcLm2EELi4E23TrivialOffsetCalculatorILi1EjESB_NS0_6memory12LoadWithCastILi1EEENSC_13StoreWithCastILi1EEEEEviT_T0_T2_T3_T4_T5_)
        /*03f8*/ 	.word	0x00000000


	//----- nvinfo : EIATTR_MIN_STACK_SIZE
	.align		4
.L_207:
        /*03fc*/ 	.byte	0x04, 0x12
        /*03fe*/ 	.short	(.L_209 - .L_208)
	.align		4
.L_208:
        /*0400*/ 	.word	index@(_ZN2at6native18elementwise_kernelILi128ELi2EZNS0_22gpu_kernel_impl_nocastIZZZNS0_17atanh_kernel_cudaERNS_18TensorIteratorBaseEENKUlvE0_clEvENKUlvE_clEvEUldE_EEvS4_RKT_EUliE_EEviT1_)
        /*0404*/ 	.word	0x00000000


	//----- nvinfo : EIATTR_MIN_STACK_SIZE
	.align		4
.L_209:
        /*0408*/ 	.byte	0x04, 0x12
        /*040a*/ 	.short	(.L_211 - .L_210)
	.align		4
.L_210:
        /*040c*/ 	.word	index@(_ZN2at6native27unrolled_elementwise_kernelIZZZNS0_17atanh_kernel_cudaERNS_18TensorIteratorBaseEENKUlvE0_clEvENKUlvE_clEvEUldE_St5arrayIPcLm2EELi4E23TrivialOffsetCalculatorILi1EjESB_NS0_6memory15LoadWithoutCastENSC_16StoreWithoutCastEEEviT_T0_T2_T3_T4_T5_)
        /*0410*/ 	.word	0x00000000


	//----- nvinfo : EIATTR_MIN_STACK_SIZE
	.align		4
.L_211:
        /*0414*/ 	.byte	0x04, 0x12
        /*0416*/ 	.short	(.L_213 - .L_212)
	.align		4
.L_212:
        /*0418*/ 	.word	index@(_ZN2at6native29vectorized_elementwise_kernelILi2EZZZNS0_17atanh_kernel_cudaERNS_18TensorIteratorBaseEENKUlvE0_clEvENKUlvE_clEvEUldE_St5arrayIPcLm2EEEEviT0_T1_)
        /*041c*/ 	.word	0x00000000


	//----- nvinfo : EIATTR_MIN_STACK_SIZE
	.align		4
.L_213:
        /*0420*/ 	.byte	0x04, 0x12
        /*0422*/ 	.short	(.L_215 - .L_214)
	.align		4
.L_214:
        /*0424*/ 	.word	index@(_ZN2at6native29vectorized_elementwise_kernelILi4EZZZNS0_17atanh_kernel_cudaERNS_18TensorIteratorBaseEENKUlvE0_clEvENKUlvE_clEvEUldE_St5arrayIPcLm2EEEEviT0_T1_)
        /*0428*/ 	.word	0x00000000


	//----- nvinfo : EIATTR_MIN_STACK_SIZE
	.align		4
.L_215:
        /*042c*/ 	.byte	0x04, 0x12
        /*042e*/ 	.short	(.L_217 - .L_216)
	.align		4
.L_216:
        /*0430*/ 	.word	index@(_ZN2at6native29vectorized_elementwise_kernelILi8EZZZNS0_17atanh_kernel_cudaERNS_18TensorIteratorBaseEENKUlvE0_clEvENKUlvE_clEvEUldE_St5arrayIPcLm2EEEEviT0_T1_)
        /*0434*/ 	.word	0x00000000
.L_217:


//--------------------- .nv.compat                --------------------------
	.section	.nv.compat,"",@"SHT_CUDA_COMPAT_INFO"
	.align	4
        /*0000*/ 	.byte	0x02, 0x09, 0x01, 0x00, 0x02, 0x02, 0x01, 0x00, 0x02, 0x05, 0x05, 0x00, 0x03, 0x07, 0x01, 0x01
        /*0010*/ 	.byte	0x02, 0x03, 0x00, 0x00, 0x02, 0x06, 0x01, 0x00, 0x04, 0x0b, 0x08, 0x00, 0x00, 0x00, 0x00, 0x00
        /*0020*/ 	.byte	0x00, 0x00, 0x00, 0x00


//--------------------- .nv.info._ZN2at6native18elementwise_kernelILi128ELi4EZNS0_15gpu_kernel_implIZZZNS0_17atanh_kernel_cudaERNS_18TensorIteratorBaseEENKUlvE0_clEvENKUlvE2_clEvEUlN3c108BFloat16EE_EEvS4_RKT_EUliE_EEviT1_ --------------------------
	.section	.nv.info._ZN2at6native18elementwise_kernelILi128ELi4EZNS0_15gpu_kernel_implIZZZNS0_17atanh_kernel_cudaERNS_18TensorIteratorBaseEENKUlvE0_clEvENKUlvE2_clEvEUlN3c108BFloat16EE_EEvS4_RKT_EUliE_EEviT1_,"",@"SHT_CUDA_INFO"
	.sectionflags	@""
	.align	4


	//----- nvinfo : EIATTR_CUDA_API_VERSION
	.align		4
        /*0000*/ 	.byte	0x04, 0x37
        /*0002*/ 	.short	(.L_219 - .L_218)
.L_218:
        /*0004*/ 	.word	0x00000082


	//----- nvinfo : EIATTR_KPARAM_INFO
	.align		4
.L_219:
        /*0008*/ 	.byte	0x04, 0x17
        /*000a*/ 	.short	(.L_221 - .L_220)
.L_220:
        /*000c*/ 	.word	0x00000000
        /*0010*/ 	.short	0x0001
        /*0012*/ 	.short	0x0008
        /*0014*/ 	.byte	0x00, 0xf0, 0x61, 0x08


	//----- nvinfo : EIATTR_KPARAM_INFO
	.align		4
.L_221:
        /*0018*/ 	.byte	0x04, 0x17
        /*001a*/ 	.short	(.L_223 - .L_222)
.L_222:
        /*001c*/ 	.word	0x00000000
        /*0020*/ 	.short	0x0000
        /*0022*/ 	.short	0x0000
        /*0024*/ 	.byte	0x00, 0xf0, 0x11, 0x00


	//----- nvinfo : EIATTR_SPARSE_MMA_MASK
	.align		4
.L_223:
        /*0028*/ 	.byte	0x03, 0x50
        /*002a*/ 	.short	0x0000


	//----- nvinfo : EIATTR_MAXREG_COUNT
	.align		4
        /*002c*/ 	.byte	0x03, 0x1b
        /*002e*/ 	.short	0x0080


	//----- nvinfo : EIATTR_EXTERNS
	.align		4
        /*0030*/ 	.byte	0x04, 0x0f
        /*0032*/ 	.short	(.L_225 - .L_224)


	//   ....[0]....
	.align		4
.L_224:
        /*0034*/ 	.word	index@(__assertfail)


	//----- nvinfo : EIATTR_MERCURY_ISA_VERSION
	.align		4
.L_225:
        /*0038*/ 	.byte	0x03, 0x5f
        /*003a*/ 	.short	0x0101


	//----- nvinfo : EIATTR_VRC_CTA_INIT_COUNT
	.align		4
        /*003c*/ 	.byte	0x02, 0x4a
	.zero		1
	.zero		1


	//----- nvinfo : EIATTR_SYSCALL_OFFSETS
	.align		4
        /*0040*/ 	.byte	0x04, 0x46
        /*0042*/ 	.short	(.L_227 - .L_226)


	//   ....[0]....
.L_226:
        /*0044*/ 	.word	0x00002290


	//   ....[1]....
        /*0048*/ 	.word	0x000033f0


	//   ....[2]....
        /*004c*/ 	.word	0x00005820


	//   ....[3]....
        /*0050*/ 	.word	0x000067d0


	//   ....[4]....
        /*0054*/ 	.word	0x00008cf0


	//   ....[5]....
        /*0058*/ 	.word	0x00009ca0


	//   ....[6]....
        /*005c*/ 	.word	0x0000c1d0


	//   ....[7]....
        /*0060*/ 	.word	0x0000d150


	//----- nvinfo : EIATTR_EXIT_INSTR_OFFSETS
	.align		4
.L_227:
        /*0064*/ 	.byte	0x04, 0x1c
        /*0066*/ 	.short	(.L_229 - .L_228)


	//   ....[0]....
.L_228:
        /*0068*/ 	.word	0x00009f60


	//   ....[1]....
        /*006c*/ 	.word	0x0000c5d0


	//   ....[2]....
        /*0070*/ 	.word	0x0000c610


	//   ....[3]....
        /*0074*/ 	.word	0x0000c6b0


	//   ....[4]....
        /*0078*/ 	.word	0x0000c6f0


	//   ....[5]....
        /*007c*/ 	.word	0x0000c730


	//   ....[6]....
        /*0080*/ 	.word	0x0000c7c0


	//   ....[7]....
        /*0084*/ 	.word	0x0000c800


	//   ....[8]....
        /*0088*/ 	.word	0x0000c8a0


	//   ....[9]....
        /*008c*/ 	.word	0x0000c8f0


	//   ....[10]....
        /*0090*/ 	.word	0x0000c940


	//   ....[11]....
        /*0094*/ 	.word	0x0000ca20


	//   ....[12]....
        /*0098*/ 	.word	0x0000cb90


	//   ....[13]....
        /*009c*/ 	.word	0x0000cd00


	//   ....[14]....
        /*00a0*/ 	.word	0x0000ce60


	//   ....[15]....
        /*00a4*/ 	.word	0x0000cea0


	//   ....[16]....
        /*00a8*/ 	.word	0x0000cee0


	//   ....[17]....
        /*00ac*/ 	.word	0x0000cf90


	//   ....[18]....
        /*00b0*/ 	.word	0x0000cff0


	//   ....[19]....
        /*00b4*/ 	.word	0x0000d160


	//   ....[20]....
        /*00b8*/ 	.word	0x0000d270


	//   ....[21]....
        /*00bc*/ 	.word	0x0000d3b0


	//   ....[22]....
        /*00c0*/ 	.word	0x0000d3d0


	//----- nvinfo : EIATTR_MAX_THREADS
	.align		4
.L_229:
        /*00c4*/ 	.byte	0x04, 0x05
        /*00c6*/ 	.short	(.L_231 - .L_230)
.L_230:
        /*00c8*/ 	.word	0x00000080
        /*00cc*/ 	.word	0x00000001
        /*00d0*/ 	.word	0x00000001


	//----- nvinfo : EIATTR_CRS_STACK_SIZE
	.align		4
.L_231:
        /*00d4*/ 	.byte	0x04, 0x1e
        /*00d6*/ 	.short	(.L_233 - .L_232)
.L_232:
        /*00d8*/ 	.word	0x00000000


	//----- nvinfo : EIATTR_CBANK_PARAM_SIZE
	.align		4
.L_233:
        /*00dc*/ 	.byte	0x03, 0x19
        /*00de*/ 	.short	0x0220


	//----- nvinfo : EIATTR_PARAM_CBANK
	.align		4
        /*00e0*/ 	.byte	0x04, 0x0a
        /*00e2*/ 	.short	(.L_235 - .L_234)
	.align		4
.L_234:
        /*00e4*/ 	.word	index@(.nv.constant0._ZN2at6native18elementwise_kernelILi128ELi4EZNS0_15gpu_kernel_implIZZZNS0_17atanh_kernel_cudaERNS_18TensorIteratorBaseEENKUlvE0_clEvENKUlvE2_clEvEUlN3c108BFloat16EE_EEvS4_RKT_EUliE_EEviT1_)
        /*00e8*/ 	.short	0x0380
        /*00ea*/ 	.short	0x0220


	//----- nvinfo : EIATTR_SW_WAR
	.align		4
.L_235:
        /*00ec*/ 	.byte	0x04, 0x36
        /*00ee*/ 	.short	(.L_237 - .L_236)
.L_236:
        /*00f0*/ 	.word	0x00000008
.L_237:


//--------------------- .nv.info._ZN2at6native27unrolled_elementwise_kernelIZZZNS0_17atanh_kernel_cudaERNS_18TensorIteratorBaseEENKUlvE0_clEvENKUlvE2_clEvEUlN3c108BFloat16EE_St5arrayIPcLm2EELi4E23TrivialOffsetCalculatorILi1EjESD_NS0_6memory12LoadWithCastILi1EEENSE_13StoreWithCastILi1EEEEEviT_T0_T2_T3_T4_T5_ --------------------------
	.section	.nv.info._ZN2at6native27unrolled_elementwise_kernelIZZZNS0_17atanh_kernel_cudaERNS_18TensorIteratorBaseEENKUlvE0_clEvENKUlvE2_clEvEUlN3c108BFloat16EE_St5arrayIPcLm2EELi4E23TrivialOffsetCalculatorILi1EjESD_NS0_6memory12LoadWithCastILi1EEENSE_13StoreWithCastILi1EEEEEviT_T0_T2_T3_T4_T5_,"",@"SHT_CUDA_INFO"
	.sectionflags	@""
	.align	4


	//----- nvinfo : EIATTR_CUDA_API_VERSION
	.align		4
        /*0000*/ 	.byte	0x04, 0x37
        /*0002*/ 	.short	(.L_239 - .L_238)
.L_238:
        /*0004*/ 	.word	0x00000082


	//----- nvinfo : EIATTR_KPARAM_INFO
	.align		4
.L_239:
        /*0008*/ 	.byte	0x04, 0x17
        /*000a*/ 	.short	(.L_241 - .L_240)
.L_240:
        /*000c*/ 	.word	0x00000000
        /*0010*/ 	.short	0x0006
        /*0012*/ 	.short	0x0024
        /*0014*/ 	.byte	0x00, 0xf0, 0x21, 0x00


	//----- nvinfo : EIATTR_KPARAM_INFO
	.align		4
.L_241:
        /*0018*/ 	.byte	0x04, 0x17
        /*001a*/ 	.short	(.L_243 - .L_242)
.L_242:
        /*001c*/ 	.word	0x00000000
        /*0020*/ 	.short	0x0005
        /*0022*/ 	.short	0x001c
        /*0024*/ 	.byte	0x00, 0xf0, 0x21, 0x00


	//----- nvinfo : EIATTR_KPARAM_INFO
	.align		4
.L_243:
        /*0028*/ 	.byte	0x04, 0x17
        /*002a*/ 	.short	(.L_245 - .L_244)
.L_244:
        /*002c*/ 	.word	0x00000000
        /*0030*/ 	.short	0x0004
        /*0032*/ 	.short	0x0019
        /*0034*/ 	.byte	0x00, 0xf0, 0x05, 0x00


	//----- nvinfo : EIATTR_KPARAM_INFO
	.align		4
.L_245:
        /*0038*/ 	.byte	0x04, 0x17
        /*003a*/ 	.short	(.L_247 - .L_246)
.L_246:
        /*003c*/ 	.word	0x00000000
        /*0040*/ 	.short	0x0003
        /*0042*/ 	.short	0x0018
        /*0044*/ 	.byte	0x00, 0xf0, 0x05, 0x00


	//----- nvinfo : EIATTR_KPARAM_INFO
	.align		4
.L_247:
        /*0048*/ 	.byte	0x04, 0x17
        /*004a*/ 	.short	(.L_249 - .L_248)
.L_248:
        /*004c*/ 	.word	0x00000000
        /*0050*/ 	.short	0x0002
        /*0052*/ 	.short	0x0008
        /*0054*/ 	.byte	0x00, 0xf0, 0x41, 0x00


	//----- nvinfo : EIATTR_KPARAM_INFO
	.align		4
.L_249:
        /*0058*/ 	.byte	0x04, 0x17
        /*005a*/ 	.short	(.L_251 - .L_250)
.L_250:
        /*005c*/ 	.word	0x00000000
        /*0060*/ 	.short	0x0001
        /*0062*/ 	.short	0x0004
        /*0064*/ 	.byte	0x00, 0xf0, 0x05, 0x00


	//----- nvinfo : EIATTR_KPARAM_INFO
	.align		4
.L_251:
        /*0068*/ 	.byte	0x04, 0x17
        /*006a*/ 	.short	(.L_253 - .L_252)
.L_252:
        /*006c*/ 	.word	0x00000000
        /*0070*/ 	.short	0x0000
        /*0072*/ 	.short	0x0000
        /*0074*/ 	.byte	0x00, 0xf0, 0x11, 0x00


	//----- nvinfo : EIATTR_SPARSE_MMA_MASK
	.align		4
.L_253:
        /*0078*/ 	.byte	0x03, 0x50
        /*007a*/ 	.short	0x0000


	//----- nvinfo : EIATTR_MAXREG_COUNT
	.align		4
        /*007c*/ 	.byte	0x03, 0x1b
        /*007e*/ 	.short	0x00ff


	//----- nvinfo : EIATTR_EXTERNS
	.align		4
        /*0080*/ 	.byte	0x04, 0x0f
        /*0082*/ 	.short	(.L_255 - .L_254)


	//   ....[0]....
	.align		4
.L_254:
        /*0084*/ 	.word	index@(__assertfail)


	//----- nvinfo : EIATTR_MERCURY_ISA_VERSION
	.align		4
.L_255:
        /*0088*/ 	.byte	0x03, 0x5f
        /*008a*/ 	.short	0x0101


	//----- nvinfo : EIATTR_VRC_CTA_INIT_COUNT
	.align		4
        /*008c*/ 	.byte	0x02, 0x4a
	.zero		1
	.zero		1


	//----- nvinfo : EIATTR_SYSCALL_OFFSETS
	.align		4
        /*0090*/ 	.byte	0x04, 0x46
        /*0092*/ 	.short	(.L_257 - .L_256)


	//   ....[0]....
.L_256:
        /*0094*/ 	.word	0x00001080


	//   ....[1]....
        /*0098*/ 	.word	0x000022e0


	//   ....[2]....
        /*009c*/ 	.word	0x00003480


	//   ....[3]....
        /*00a0*/ 	.word	0x00004530


	//   ....[4]....
        /*00a4*/ 	.word	0x00006030


	//   ....[5]....
        /*00a8*/ 	.word	0x00006f10


	//   ....[6]....
        /*00ac*/ 	.word	0x00007e90


	//   ....[7]....
        /*00b0*/ 	.word	0x00008e10


	//----- nvinfo : EIATTR_EXIT_INSTR_OFFSETS
	.align		4
.L_257:
        /*00b4*/ 	.byte	0x04, 0x1c
        /*00b6*/ 	.short	(.L_259 - .L_258)


	//   ....[0]....
.L_258:
        /*00b8*/ 	.word	0x00008140


	//   ....[1]....
        /*00bc*/ 	.word	0x00008290


	//   ....[2]....
        /*00c0*/ 	.word	0x000082d0


	//   ....[3]....
        /*00c4*/ 	.word	0x00008370


	//   ....[4]....
        /*00c8*/ 	.word	0x000083b0


	//   ....[5]....
        /*00cc*/ 	.word	0x000083f0


	//   ....[6]....
        /*00d0*/ 	.word	0x00008480


	//   ....[7]....
        /*00d4*/ 	.word	0x000084c0


	//   ....[8]....
        /*00d8*/ 	.word	0x00008560


	//   ....[9]....
        /*00dc*/ 	.word	0x000085b0


	//   ....[10]....
        /*00e0*/ 	.word	0x00008600


	//   ....[11]....
        /*00e4*/ 	.word	0x000086e0


	//   ....[12]....
        /*00e8*/ 	.word	0x00008850


	//   ....[13]....
        /*00ec*/ 	.word	0x000089c0


	//   ....[14]....
        /*00f0*/ 	.word	0x00008b20


	//   ....[15]....
        /*00f4*/ 	.word	0x00008b60


	//   ....[16]....
        /*00f8*/ 	.word	0x00008ba0


	//   ....[17]....
        /*00fc*/ 	.word	0x00008c50


	//   ....[18]....
        /*0100*/ 	.word	0x00008cb0


	//   ....[19]....
        /*0104*/ 	.word	0x00008e20


	//   ....[20]....
        /*0108*/ 	.word	0x00008f30


	//   ....[21]....
        /*010c*/ 	.word	0x00009070


	//   ....[22]....
        /*0110*/ 	.word	0x00009090


	//----- nvinfo : EIATTR_MAX_THREADS
	.align		4
.L_259:
        /*0114*/ 	.byte	0x04, 0x05
        /*0116*/ 	.short	(.L_261 - .L_260)
.L_260:
        /*0118*/ 	.word	0x00000080
        /*011c*/ 	.word	0x00000001
        /*0120*/ 	.word	0x00000001


	//----- nvinfo : EIATTR_CRS_STACK_SIZE
	.align		4
.L_261:
        /*0124*/ 	.byte	0x04, 0x1e
        /*0126*/ 	.short	(.L_263 - .L_262)
.L_262:
        /*0128*/ 	.word	0x00000000


	//----- nvinfo : EIATTR_CBANK_PARAM_SIZE
	.align		4
.L_263:
        /*012c*/ 	.byte	0x03, 0x19
        /*012e*/ 	.short	0x002c


	//----- nvinfo : EIATTR_PARAM_CBANK
	.align		4
        /*0130*/ 	.byte	0x04, 0x0a
        /*0132*/ 	.short	(.L_265 - .L_264)
	.align		4
.L_264:
        /*0134*/ 	.word	index@(.nv.constant0._ZN2at6native27unrolled_elementwise_kernelIZZZNS0_17atanh_kernel_cudaERNS_18TensorIteratorBaseEENKUlvE0_clEvENKUlvE2_clEvEUlN3c108BFloat16EE_St5arrayIPcLm2EELi4E23TrivialOffsetCalculatorILi1EjESD_NS0_6memory12LoadWithCastILi1EEENSE_13StoreWithCastILi1EEEEEviT_T0_T2_T3_T4_T5_)
        /*0138*/ 	.short	0x0380
        /*013a*/ 	.short	0x002c


	//----- nvinfo : EIATTR_SW_WAR
	.align		4
.L_265:
        /*013c*/ 	.byte	0x04, 0x36
        /*013e*/ 	.short	(.L_267 - .L_266)
.L_266:
        /*0140*/ 	.word	0x00000008
.L_267:


//--------------------- .nv.info._ZN2at6native18elementwise_kernelILi128ELi4EZNS0_22gpu_kernel_impl_nocastIZZZNS0_17atanh_kernel_cudaERNS_18TensorIteratorBaseEENKUlvE0_clEvENKUlvE2_clEvEUlN3c108BFloat16EE_EEvS4_RKT_EUliE_EEviT1_ --------------------------
	.section	.nv.info._ZN2at6native18elementwise_kernelILi128ELi4EZNS0_22gpu_kernel_impl_nocastIZZZNS0_17atanh_kernel_cudaERNS_18TensorIteratorBaseEENKUlvE0_clEvENKUlvE2_clEvEUlN3c108BFloat16EE_EEvS4_RKT_EUliE_EEviT1_,"",@"SHT_CUDA_INFO"
	.sectionflags	@""
	.align	4


	//----- nvinfo : EIATTR_CUDA_API_VERSION
	.align		4
        /*0000*/ 	.byte	0x04, 0x37
        /*0002*/ 	.short	(.L_269 - .L_268)
.L_268:
        /*0004*/ 	.word	0x00000082


	//----- nvinfo : EIATTR_KPARAM_INFO
	.align		4
.L_269:
        /*0008*/ 	.byte	0x04, 0x17
        /*000a*/ 	.short	(.L_271 - .L_270)
.L_270:
        /*000c*/ 	.word	0x00000000
        /*0010*/ 	.short	0x0001
        /*0012*/ 	.short	0x0008
        /*0014*/ 	.byte	0x00, 0xf0, 0x61, 0x08


	//----- nvinfo : EIATTR_KPARAM_INFO
	.align		4
.L_271:
        /*0018*/ 	.byte	0x04, 0x17
        /*001a*/ 	.short	(.L_273 - .L_272)
.L_272:
        /*001c*/ 	.word	0x00000000
        /*0020*/ 	.short	0x0000
        /*0022*/ 	.short	0x0000
        /*0024*/ 	.byte	0x00, 0xf0, 0x11, 0x00


	//----- nvinfo : EIATTR_SPARSE_MMA_MASK
	.align		4
.L_273:
        /*0028*/ 	.byte	0x03, 0x50
        /*002a*/ 	.short	0x0000


	//----- nvinfo : EIATTR_MAXREG_COUNT
	.align		4
        /*002c*/ 	.byte	0x03, 0x1b
        /*002e*/ 	.short	0x0080


	//----- nvinfo : EIATTR_MERCURY_ISA_VERSION
	.align		4
        /*0030*/ 	.byte	0x03, 0x5f
        /*0032*/ 	.short	0x0101


	//----- nvinfo : EIATTR_VRC_CTA_INIT_COUNT
	.align		4
        /*0034*/ 	.byte	0x02, 0x4a
	.zero		1
	.zero		1


	//----- nvinfo : EIATTR_EXIT_INSTR_OFFSETS
	.align		4
        /*0038*/ 	.byte	0x04, 0x1c
        /*003a*/ 	.short	(.L_275 - .L_274)


	//   ....[0]....
.L_274:
        /*003c*/ 	.word	0x000009f0


	//   ....[1]....
        /*0040*/ 	.word	0x00000cc0


	//   ....[2]....
        /*0044*/ 	.word	0x00004f00


	//   ....[3]....
        /*0048*/ 	.word	0x000064a0


	//----- nvinfo : EIATTR_MAX_THREADS
	.align		4
.L_275:
        /*004c*/ 	.byte	0x04, 0x05
        /*004e*/ 	.short	(.L_277 - .L_276)
.L_276:
        /*0050*/ 	.word	0x00000080
        /*0054*/ 	.word	0x00000001
        /*0058*/ 	.word	0x00000001


	//----- nvinfo : EIATTR_CRS_STACK_SIZE
	.align		4
.L_277:
        /*005c*/ 	.byte	0x04, 0x1e
        /*005e*/ 	.short	(.L_279 - .L_278)
.L_278:
        /*0060*/ 	.word	0x00000000


	//----- nvinfo : EIATTR_CBANK_PARAM_SIZE
	.align		4
.L_279:
        /*0064*/ 	.byte	0x03, 0x19
        /*0066*/ 	.short	0x0220


	//----- nvinfo : EIATTR_PARAM_CBANK
	.align		4
        /*0068*/ 	.byte	0x04, 0x0a
        /*006a*/ 	.short	(.L_281 - .L_280)
	.align		4
.L_280:
        /*006c*/ 	.word	index@(.nv.constant0._ZN2at6native18elementwise_kernelILi128ELi4EZNS0_22gpu_kernel_impl_nocastIZZZNS0_17atanh_kernel_cudaERNS_18TensorIteratorBaseEENKUlvE0_clEvENKUlvE2_clEvEUlN3c108BFloat16EE_EEvS4_RKT_EUliE_EEviT1_)
        /*0070*/ 	.short	0x0380
        /*0072*/ 	.short	0x0220


	//----- nvinfo : EIATTR_SW_WAR
	.align		4
.L_281:
        /*0074*/ 	.byte	0x04, 0x36
        /*0076*/ 	.short	(.L_283 - .L_282)
.L_282:
        /*0078*/ 	.word	0x00000008
.L_283:


//--------------------- .nv.info._ZN2at6native27unrolled_elementwise_kernelIZZZNS0_17atanh_kernel_cudaERNS_18TensorIteratorBaseEENKUlvE0_clEvENKUlvE2_clEvEUlN3c108BFloat16EE_St5arrayIPcLm2EELi4E23TrivialOffsetCalculatorILi1EjESD_NS0_6memory15LoadWithoutCastENSE_16StoreWithoutCastEEEviT_T0_T2_T3_T4_T5_ --------------------------
	.section	.nv.info._ZN2at6native27unrolled_elementwise_kernelIZZZNS0_17atanh_kernel_cudaERNS_18TensorIteratorBaseEENKUlvE0_clEvENKUlvE2_clEvEUlN3c108BFloat16EE_St5arrayIPcLm2EELi4E23TrivialOffsetCalculatorILi1EjESD_NS0_6memory15LoadWithoutCastENSE_16StoreWithoutCastEEEviT_T0_T2_T3_T4_T5_,"",@"SHT_CUDA_INFO"
	.sectionflags	@""
	.align	4


	//----- nvinfo : EIATTR_CUDA_API_VERSION
	.align		4
        /*0000*/ 	.byte	0x04, 0x37
        /*0002*/ 	.short	(.L_285 - .L_284)
.L_284:
        /*0004*/ 	.word	0x00000082


	//----- nvinfo : EIATTR_KPARAM_INFO
	.align		4
.L_285:
        /*0008*/ 	.byte	0x04, 0x17
        /*000a*/ 	.short	(.L_287 - .L_286)
.L_286:
        /*000c*/ 	.word	0x00000000
        /*0010*/ 	.short	0x0006
        /*0012*/ 	.short	0x001b
        /*0014*/ 	.byte	0x00, 0xf0, 0x05, 0x00


	//----- nvinfo : EIATTR_KPARAM_INFO
	.align		4
.L_287:
        /*0018*/ 	.byte	0x04, 0x17
        /*001a*/ 	.short	(.L_289 - .L_288)
.L_288:
        /*001c*/ 	.word	0x00000000
        /*0020*/ 	.short	0x0005
        /*0022*/ 	.short	0x001a
        /*0024*/ 	.byte	0x00, 0xf0, 0x05, 0x00


	//----- nvinfo : EIATTR_KPARAM_INFO
	.align		4
.L_289:
        /*0028*/ 	.byte	0x04, 0x17
        /*002a*/ 	.short	(.L_291 - .L_290)
.L_290:
        /*002c*/ 	.word	0x00000000
        /*0030*/ 	.short	0x0004
        /*0032*/ 	.short	0x0019
        /*0034*/ 	.byte	0x00, 0xf0, 0x05, 0x00


	//----- nvinfo : EIATTR_KPARAM_INFO
	.align		4
.L_291:
        /*0038*/ 	.byte	0x04, 0x17
        /*003a*/ 	.short	(.L_293 - .L_292)
.L_292:
        /*003c*/ 	.word	0x00000000
        /*0040*/ 	.short	0x0003
        /*0042*/ 	.short	0x0018
        /*0044*/ 	.byte	0x00, 0xf0, 0x05, 0x00


	//----- nvinfo : EIATTR_KPARAM_INFO
	.align		4
.L_293:
        /*0048*/ 	.byte	0x04, 0x17
        /*004a*/ 	.short	(.L_295 - .L_294)
.L_294:
        /*004c*/ 	.word	0x00000000
        /*0050*/ 	.short	0x0002
        /*0052*/ 	.short	0x0008
        /*0054*/ 	.byte	0x00, 0xf0, 0x41, 0x00


	//----- nvinfo : EIATTR_KPARAM_INFO
	.align		4
.L_295:
        /*0058*/ 	.byte	0x04, 0x17
        /*005a*/ 	.short	(.L_297 - .L_296)
.L_296:
        /*005c*/ 	.word	0x00000000
        /*0060*/ 	.short	0x0001
        /*0062*/ 	.short	0x0004
        /*0064*/ 	.byte	0x00, 0xf0, 0x05, 0x00


	//----- nvinfo : EIATTR_KPARAM_INFO
	.align		4
.L_297:
        /*0068*/ 	.byte	0x04, 0x17
        /*006a*/ 	.short	(.L_299 - .L_298)
.L_298:
        /*006c*/ 	.word	0x00000000
        /*0070*/ 	.short	0x0000
        /*0072*/ 	.short	0x0000
        /*0074*/ 	.byte	0x00, 0xf0, 0x11, 0x00


	//----- nvinfo : EIATTR_SPARSE_MMA_MASK
	.align		4
.L_299:
        /*0078*/ 	.byte	0x03, 0x50
        /*007a*/ 	.short	0x0000


	//----- nvinfo : EIATTR_MAXREG_COUNT
	.align		4
        /*007c*/ 	.byte	0x03, 0x1b
        /*007e*/ 	.short	0x00ff


	//----- nvinfo : EIATTR_MERCURY_ISA_VERSION
	.align		4
        /*0080*/ 	.byte	0x03, 0x5f
        /*0082*/ 	.short	0x0101


	//----- nvinfo : EIATTR_VRC_CTA_INIT_COUNT
	.align		4
        /*0084*/ 	.byte	0x02, 0x4a
	.zero		1
	.zero		1


	//----- nvinfo : EIATTR_EXIT_INSTR_OFFSETS
	.align		4
        /*0088*/ 	.byte	0x04, 0x1c
        /*008a*/ 	.short	(.L_301 - .L_300)


	//   ....[0]....
.L_300:
        /*008c*/ 	.word	0x00000ea0


	//   ....[1]....
        /*0090*/ 	.word	0x00000ef0


	//----- nvinfo : EIATTR_MAX_THREADS
	.align		4
.L_301:
        /*0094*/ 	.byte	0x04, 0x05
        /*0096*/ 	.short	(.L_303 - .L_302)
.L_302:
        /*0098*/ 	.word	0x00000080
        /*009c*/ 	.word	0x00000001
        /*00a0*/ 	.word	0x00000001


	//----- nvinfo : EIATTR_CRS_STACK_SIZE
	.align		4
.L_303:
        /*00a4*/ 	.byte	0x04, 0x1e
        /*00a6*/ 	.short	(.L_305 - .L_304)
.L_304:
        /*00a8*/ 	.word	0x00000000


	//----- nvinfo : EIATTR_CBANK_PARAM_SIZE
	.align		4
.L_305:
        /*00ac*/ 	.byte	0x03, 0x19
        /*00ae*/ 	.short	0x001c


	//----- nvinfo : EIATTR_PARAM_CBANK
	.align		4
        /*00b0*/ 	.byte	0x04, 0x0a
        /*00b2*/ 	.short	(.L_307 - .L_306)
	.align		4
.L_306:
        /*00b4*/ 	.word	index@(.nv.constant0._ZN2at6native27unrolled_elementwise_kernelIZZZNS0_17atanh_kernel_cudaERNS_18TensorIteratorBaseEENKUlvE0_clEvENKUlvE2_clEvEUlN3c108BFloat16EE_St5arrayIPcLm2EELi4E23TrivialOffsetCalculatorILi1EjESD_NS0_6memory15LoadWithoutCastENSE_16StoreWithoutCastEEEviT_T0_T2_T3_T4_T5_)
        /*00b8*/ 	.short	0x0380
        /*00ba*/ 	.short	0x001c


	//----- nvinfo : EIATTR_SW_WAR
	.align		4
.L_307:
        /*00bc*/ 	.byte	0x04, 0x36
        /*00be*/ 	.short	(.L_309 - .L_308)
.L_308:
        /*00c0*/ 	.word	0x00000008
.L_309:


//--------------------- .nv.info._ZN2at6native29vectorized_elementwise_kernelILi2EZZZNS0_17atanh_kernel_cudaERNS_18TensorIteratorBaseEENKUlvE0_clEvENKUlvE2_clEvEUlN3c108BFloat16EE_St5arrayIPcLm2EEEEviT0_T1_ --------------------------
	.section	.nv.info._ZN2at6native29vectorized_elementwise_kernelILi2EZZZNS0_17atanh_kernel_cudaERNS_18TensorIteratorBaseEENKUlvE0_clEvENKUlvE2_clEvEUlN3c108BFloat16EE_St5arrayIPcLm2EEEEviT0_T1_,"",@"SHT_CUDA_INFO"
	.sectionflags	@""
	.align	4


	//----- nvinfo : EIATTR_CUDA_API_VERSION
	.align		4
        /*0000*/ 	.byte	0x04, 0x37
        /*0002*/ 	.short	(.L_311 - .L_310)
.L_310:
        /*0004*/ 	.word	0x00000082


	//----- nvinfo : EIATTR_KPARAM_INFO
	.align		4
.L_311:
        /*0008*/ 	.byte	0x04, 0x17
        /*000a*/ 	.short	(.L_313 - .L_312)
.L_312:
        /*000c*/ 	.word	0x00000000
        /*0010*/ 	.short	0x0002
        /*0012*/ 	.short	0x0008
        /*0014*/ 	.byte	0x00, 0xf0, 0x41, 0x00


	//----- nvinfo : EIATTR_KPARAM_INFO
	.align		4
.L_313:
        /*0018*/ 	.byte	0x04, 0x17
        /*001a*/ 	.short	(.L_315 - .L_314)
.L_314:
        /*001c*/ 	.word	0x00000000
        /*0020*/ 	.short	0x0001
        /*0022*/ 	.short	0x0004
        /*0024*/ 	.byte	0x00, 0xf0, 0x05, 0x00


	//----- nvinfo : EIATTR_KPARAM_INFO
	.align		4
.L_315:
        /*0028*/ 	.byte	0x04, 0x17
        /*002a*/ 	.short	(.L_317 - .L_316)
.L_316:
        /*002c*/ 	.word	0x00000000
        /*0030*/ 	.short	0x0000
        /*0032*/ 	.short	0x0000
        /*0034*/ 	.byte	0x00, 0xf0, 0x11, 0x00


	//----- nvinfo : EIATTR_SPARSE_MMA_MASK
	.align		4
.L_317:
        /*0038*/ 	.byte	0x03, 0x50
        /*003a*/ 	.short	0x0000


	//----- nvinfo : EIATTR_MAXREG_COUNT
	.align		4
        /*003c*/ 	.byte	0x03, 0x1b
        /*003e*/ 	.short	0x00ff


	//----- nvinfo : EIATTR_MERCURY_ISA_VERSION
	.align		4
        /*0040*/ 	.byte	0x03, 0x5f
        /*0042*/ 	.short	0x0101


	//----- nvinfo : EIATTR_VRC_CTA_INIT_COUNT
	.align		4
        /*0044*/ 	.byte	0x02, 0x4a
	.zero		1
	.zero		1


	//----- nvinfo : EIATTR_EXIT_INSTR_OFFSETS
	.align		4
        /*0048*/ 	.byte	0x04, 0x1c
        /*004a*/ 	.short	(.L_319 - .L_318)


	//   ....[0]....
.L_318:
        /*004c*/ 	.word	0x00001dd0


	//   ....[1]....
        /*0050*/ 	.word	0x00001e20


	//   ....[2]....
        /*0054*/ 	.word	0x000031d0


	//----- nvinfo : EIATTR_MAX_THREADS
	.align		4
.L_319:
        /*0058*/ 	.byte	0x04, 0x05
        /*005a*/ 	.short	(.L_321 - .L_320)
.L_320:
        /*005c*/ 	.word	0x00000080
        /*0060*/ 	.word	0x00000001
        /*0064*/ 	.word	0x00000001


	//----- nvinfo : EIATTR_CRS_STACK_SIZE
	.align		4
.L_321:
        /*0068*/ 	.byte	0x04, 0x1e
        /*006a*/ 	.short	(.L_323 - .L_322)
.L_322:
        /*006c*/ 	.word	0x00000000


	//----- nvinfo : EIATTR_CBANK_PARAM_SIZE
	.align		4
.L_323:
        /*0070*/ 	.byte	0x03, 0x19
        /*0072*/ 	.short	0x0018


	//----- nvinfo : EIATTR_PARAM_CBANK
	.align		4
        /*0074*/ 	.byte	0x04, 0x0a
        /*0076*/ 	.short	(.L_325 - .L_324)
	.align		4
.L_324:
        /*0078*/ 	.word	index@(.nv.constant0._ZN2at6native29vectorized_elementwise_kernelILi2EZZZNS0_17atanh_kernel_cudaERNS_18TensorIteratorBaseEENKUlvE0_clEvENKUlvE2_clEvEUlN3c108BFloat16EE_St5arrayIPcLm2EEEEviT0_T1_)
        /*007c*/ 	.short	0x0380
        /*007e*/ 	.short	0x0018


	//----- nvinfo : EIATTR_SW_WAR
	.align		4
.L_325:
        /*0080*/ 	.byte	0x04, 0x36
        /*0082*/ 	.short	(.L_327 - .L_326)
.L_326:
        /*0084*/ 	.word	0x00000008
.L_327:


//--------------------- .nv.info._ZN2at6native29vectorized_elementwise_kernelILi4EZZZNS0_17atanh_kernel_cudaERNS_18TensorIteratorBaseEENKUlvE0_clEvENKUlvE2_clEvEUlN3c108BFloat16EE_St5arrayIPcLm2EEEEviT0_T1_ --------------------------
	.section	.nv.info._ZN2at6native29vectorized_elementwise_kernelILi4EZZZNS0_17atanh_kernel_cudaERNS_18TensorIteratorBaseEENKUlvE0_clEvENKUlvE2_clEvEUlN3c108BFloat16EE_St5arrayIPcLm2EEEEviT0_T1_,"",@"SHT_CUDA_INFO"
	.sectionflags	@""
	.align	4


	//----- nvinfo : EIATTR_CUDA_API_VERSION
	.align		4
        /*0000*/ 	.byte	0x04, 0x37
        /*0002*/ 	.short	(.L_329 - .L_328)
.L_328:
        /*0004*/ 	.word	0x00000082


	//----- nvinfo : EIATTR_KPARAM_INFO
	.align		4
.L_329:
        /*0008*/ 	.byte	0x04, 0x17
        /*000a*/ 	.short	(.L_331 - .L_330)
.L_330:
        /*000c*/ 	.word	0x00000000
        /*0010*/ 	.short	0x0002
        /*0012*/ 	.short	0x0008
        /*0014*/ 	.byte	0x00, 0xf0, 0x41, 0x00


	//----- nvinfo : EIATTR_KPARAM_INFO
	.align		4
.L_331:
        /*0018*/ 	.byte	0x04, 0x17
        /*001a*/ 	.short	(.L_333 - .L_332)
.L_332:
        /*001c*/ 	.word	0x00000000
        /*0020*/ 	.short	0x0001
        /*0022*/ 	.short	0x0004
        /*0024*/ 	.byte	0x00, 0xf0, 0x05, 0x00


	//----- nvinfo : EIATTR_KPARAM_INFO
	.align		4
.L_333:
        /*0028*/ 	.byte	0x04, 0x17
        /*002a*/ 	.short	(.L_335 - .L_334)
.L_334:
        /*002c*/ 	.word	0x00000000
        /*0030*/ 	.short	0x0000
        /*0032*/ 	.short	0x0000
        /*0034*/ 	.byte	0x00, 0xf0, 0x11, 0x00


	//----- nvinfo : EIATTR_SPARSE_MMA_MASK
	.align		4
.L_335:
        /*0038*/ 	.byte	0x03, 0x50
        /*003a*/ 	.short	0x0000


	//----- nvinfo : EIATTR_MAXREG_COUNT
	.align		4
        /*003c*/ 	.byte	0x03, 0x1b
        /*003e*/ 	.short	0x00ff


	//----- nvinfo : EIATTR_MERCURY_ISA_VERSION
	.align		4
        /*0040*/ 	.byte	0x03, 0x5f
        /*0042*/ 	.short	0x0101


	//----- nvinfo : EIATTR_VRC_CTA_INIT_COUNT
	.align		4
        /*0044*/ 	.byte	0x02, 0x4a
	.zero		1
	.zero		1


	//----- nvinfo : EIATTR_EXIT_INSTR_OFFSETS
	.align		4
        /*0048*/ 	.byte	0x04, 0x1c
        /*004a*/ 	.short	(.L_337 - .L_336)


	//   ....[0]....
.L_336:
        /*004c*/ 	.word	0x00001dd0


	//   ....[1]....
        /*0050*/ 	.word	0x00001e20


	//   ....[2]....
        /*0054*/ 	.word	0x00003190


	//----- nvinfo : EIATTR_MAX_THREADS
	.align		4
.L_337:
        /*0058*/ 	.byte	0x04, 0x05
        /*005a*/ 	.short	(.L_339 - .L_338)
.L_338:
        /*005c*/ 	.word	0x00000080
        /*0060*/ 	.word	0x00000001
        /*0064*/ 	.word	0x00000001


	//----- nvinfo : EIATTR_CRS_STACK_SIZE
	.align		4
.L_339:
        /*0068*/ 	.byte	0x04, 0x1e
        /*006a*/ 	.short	(.L_341 - .L_340)
.L_340:
        /*006c*/ 	.word	0x00000000


	//----- nvinfo : EIATTR_CBANK_PARAM_SIZE
	.align		4
.L_341:
        /*0070*/ 	.byte	0x03, 0x19
        /*0072*/ 	.short	0x0018


	//----- nvinfo : EIATTR_PARAM_CBANK
	.align		4
        /*0074*/ 	.byte	0x04, 0x0a
        /*0076*/ 	.short	(.L_343 - .L_342)
	.align		4
.L_342:
        /*0078*/ 	.word	index@(.nv.constant0._ZN2at6native29vectorized_elementwise_kernelILi4EZZZNS0_17atanh_kernel_cudaERNS_18TensorIteratorBaseEENKUlvE0_clEvENKUlvE2_clEvEUlN3c108BFloat16EE_St5arrayIPcLm2EEEEviT0_T1_)
        /*007c*/ 	.short	0x0380
        /*007e*/ 	.short	0x0018


	//----- nvinfo : EIATTR_SW_WAR
	.align		4
.L_343:
        /*0080*/ 	.byte	0x04, 0x36
        /*0082*/ 	.short	(.L_345 - .L_344)
.L_344:
        /*0084*/ 	.word	0x00000008
.L_345:


//--------------------- .nv.info._ZN2at6native29vectorized_elementwise_kernelILi8EZZZNS0_17atanh_kernel_cudaERNS_18TensorIteratorBaseEENKUlvE0_clEvENKUlvE2_clEvEUlN3c108BFloat16EE_St5arrayIPcLm2EEEEviT0_T1_ --------------------------
	.section	.nv.info._ZN2at6native29vectorized_elementwise_kernelILi8EZZZNS0_17atanh_kernel_cudaERNS_18TensorIteratorBaseEENKUlvE0_clEvENKUlvE2_clEvEUlN3c108BFloat16EE_St5arrayIPcLm2EEEEviT0_T1_,"",@"SHT_CUDA_INFO"
	.sectionflags	@""
	.align	4


	//----- nvinfo : EIATTR_CUDA_API_VERSION
	.align		4
        /*0000*/ 	.byte	0x04, 0x37
        /*0002*/ 	.short	(.L_347 - .L_346)
.L_346:
        /*0004*/ 	.word	0x00000082


	//----- nvinfo : EIATTR_KPARAM_INFO
	.align		4
.L_347:
        /*0008*/ 	.byte	0x04, 0x17
        /*000a*/ 	.short	(.L_349 - .L_348)
.L_348:
        /*000c*/ 	.word	0x00000000
        /*0010*/ 	.short	0x0002
        /*0012*/ 	.short	0x0008
        /*0014*/ 	.byte	0x00, 0xf0, 0x41, 0x00


	//----- nvinfo : EIATTR_KPARAM_INFO
	.align		4
.L_349:
        /*0018*/ 	.byte	0x04, 0x17
        /*001a*/ 	.short	(.L_351 - .L_350)
.L_350:
        /*001c*/ 	.word	0x00000000
        /*0020*/ 	.short	0x0001
        /*0022*/ 	.short	0x0004
        /*0024*/ 	.byte	0x00, 0xf0, 0x05, 0x00


	//----- nvinfo : EIATTR_KPARAM_INFO
	.align		4
.L_351:
        /*0028*/ 	.byte	0x04, 0x17
        /*002a*/ 	.short	(.L_353 - .L_352)
.L_352:
        /*002c*/ 	.word	0x00000000
        /*0030*/ 	.short	0x0000
        /*0032*/ 	.short	0x0000
        /*0034*/ 	.byte	0x00, 0xf0, 0x11, 0x00


	//----- nvinfo : EIATTR_SPARSE_MMA_MASK
	.align		4
.L_353:
        /*0038*/ 	.byte	0x03, 0x50
        /*003a*/ 	.short	0x0000


	//----- nvinfo : EIATTR_MAXREG_COUNT
	.align		4
        /*003c*/ 	.byte	0x03, 0x1b
        /*003e*/ 	.short	0x00ff


	//----- nvinfo : EIATTR_MERCURY_ISA_VERSION
	.align		4
        /*0040*/ 	.byte	0x03, 0x5f
        /*0042*/ 	.short	0x0101


	//----- nvinfo : EIATTR_VRC_CTA_INIT_COUNT
	.align		4
        /*0044*/ 	.byte	0x02, 0x4a
	.zero		1
	.zero		1


	//----- nvinfo : EIATTR_EXIT_INSTR_OFFSETS
	.align		4
        /*0048*/ 	.byte	0x04, 0x1c
        /*004a*/ 	.short	(.L_355 - .L_354)


	//   ....[0]....
.L_354:
        /*004c*/ 	.word	0x00000010


	//----- nvinfo : EIATTR_MAX_THREADS
	.align		4
.L_355:
        /*0050*/ 	.byte	0x04, 0x05
        /*0052*/ 	.short	(.L_357 - .L_356)
.L_356:
        /*0054*/ 	.word	0x00000080
        /*0058*/ 	.word	0x00000001
        /*005c*/ 	.word	0x00000001


	//----- nvinfo : EIATTR_CBANK_PARAM_SIZE
	.align		4
.L_357:
        /*0060*/ 	.byte	0x03, 0x19
        /*0062*/ 	.short	0x0018


	//----- nvinfo : EIATTR_PARAM_CBANK
	.align		4
        /*0064*/ 	.byte	0x04, 0x0a
        /*0066*/ 	.short	(.L_359 - .L_358)
	.align		4
.L_358:
        /*0068*/ 	.word	index@(.nv.constant0._ZN2at6native29vectorized_elementwise_kernelILi8EZZZNS0_17atanh_kernel_cudaERNS_18TensorIteratorBaseEENKUlvE0_clEvENKUlvE2_clEvEUlN3c108BFloat16EE_St5arrayIPcLm2EEEEviT0_T1_)
        /*006c*/ 	.short	0x0380
        /*006e*/ 	.short	0x0018


	//----- nvinfo : EIATTR_SW_WAR
	.align		4
.L_359:
        /*0070*/ 	.byte	0x04, 0x36
        /*0072*/ 	.short	(.L_361 - .L_360)
.L_360:
        /*0074*/ 	.word	0x00000008
.L_361:


//--------------------- .nv.info._ZN2at6native18elementwise_kernelILi128ELi4EZNS0_15gpu_kernel_implIZZZNS0_17atanh_kernel_cudaERNS_18TensorIteratorBaseEENKUlvE0_clEvENKUlvE1_clEvEUlN3c104HalfEE_EEvS4_RKT_EUliE_EEviT1_ --------------------------
	.section	.nv.info._ZN2at6native18elementwise_kernelILi128ELi4EZNS0_15gpu_kernel_implIZZZNS0_17atanh_kernel_cudaERNS_18TensorIteratorBaseEENKUlvE0_clEvENKUlvE1_clEvEUlN3c104HalfEE_EEvS4_RKT_EUliE_EEviT1_,"",@"SHT_CUDA_INFO"
	.sectionflags	@""
	.align	4


	//----- nvinfo : EIATTR_CUDA_API_VERSION
	.align		4
        /*0000*/ 	.byte	0x04, 0x37
        /*0002*/ 	.short	(.L_363 - .L_362)
.L_362:
        /*0004*/ 	.word	0x00000082


	//----- nvinfo : EIATTR_KPARAM_INFO
	.align		4
.L_363:
        /*0008*/ 	.byte	0x04, 0x17
        /*000a*/ 	.short	(.L_365 - .L_364)
.L_364:
        /*000c*/ 	.word	0x00000000
        /*0010*/ 	.short	0x0001
        /*0012*/ 	.short	0x0008
        /*0014*/ 	.byte	0x00, 0xf0, 0x61, 0x08


	//----- nvinfo : EIATTR_KPARAM_INFO
	.align		4
.L_365:
        /*0018*/ 	.byte	0x04, 0x17
        /*001a*/ 	.short	(.L_367 - .L_366)
.L_366:
        /*001c*/ 	.word	0x00000000
        /*0020*/ 	.short	0x0000
        /*0022*/ 	.short	0x0000
        /*0024*/ 	.byte	0x00, 0xf0, 0x11, 0x00


	//----- nvinfo : EIATTR_SPARSE_MMA_MASK
	.align		4
.L_367:
        /*0028*/ 	.byte	0x03, 0x50
        /*002a*/ 	.short	0x0000


	//----- nvinfo : EIATTR_MAXREG_COUNT
	.align		4
        /*002c*/ 	.byte	0x03, 0x1b
        /*002e*/ 	.short	0x0080


	//----- nvinfo : EIATTR_EXTERNS
	.align		4
        /*0030*/ 	.byte	0x04, 0x0f
        /*0032*/ 	.short	(.L_369 - .L_368)


	//   ....[0]....
	.align		4
.L_368:
        /*0034*/ 	.word	index@(__assertfail)


	//----- nvinfo : EIATTR_MERCURY_ISA_VERSION
	.align		4
.L_369:
        /*0038*/ 	.byte	0x03, 0x5f
        /*003a*/ 	.short	0x0101


	//----- nvinfo : EIATTR_VRC_CTA_INIT_COUNT
	.align		4
        /*003c*/ 	.byte	0x02, 0x4a
	.zero		1
	.zero		1


	//----- nvinfo : EIATTR_SYSCALL_OFFSETS
	.align		4
        /*0040*/ 	.byte	0x04, 0x46
        /*0042*/ 	.short	(.L_371 - .L_370)


	//   ....[0]....
.L_370:
        /*0044*/ 	.word	0x00002270


	//   ....[1]....
        /*0048*/ 	.word	0x000033d0


	//   ....[2]....
        /*004c*/ 	.word	0x000057e0


	//   ....[3]....
        /*0050*/ 	.word	0x00006770


	//   ....[4]....
        /*0054*/ 	.word	0x00008c90


	//   ....[5]....
        /*0058*/ 	.word	0x00009c20


	//   ....[6]....
        /*005c*/ 	.word	0x0000c150


	//   ....[7]....
        /*0060*/ 	.word	0x0000d0b0


	//----- nvinfo : EIATTR_EXIT_INSTR_OFFSETS
	.align		4
.L_371:
        /*0064*/ 	.byte	0x04, 0x1c
        /*0066*/ 	.short	(.L_373 - .L_372)


	//   ....[0]....
.L_372:
        /*0068*/ 	.word	0x00009f00


	//   ....[1]....
        /*006c*/ 	.word	0x0000c550


	//   ....[2]....
        /*0070*/ 	.word	0x0000c590


	//   ....[3]....
        /*0074*/ 	.word	0x0000c630


	//   ....[4]....
        /*0078*/ 	.word	0x0000c670


	//   ....[5]....
        /*007c*/ 	.word	0x0000c6b0


	//   ....[6]....
        /*0080*/ 	.word	0x0000c740


	//   ....[7]....
        /*0084*/ 	.word	0x0000c760


	//   ....[8]....
        /*0088*/ 	.word	0x0000c800


	//   ....[9]....
        /*008c*/ 	.word	0x0000c850


	//   ....[10]....
        /*0090*/ 	.word	0x0000c8a0


	//   ....[11]....
        /*0094*/ 	.word	0x0000c980


	//   ....[12]....
        /*0098*/ 	.word	0x0000caf0


	//   ....[13]....
        /*009c*/ 	.word	0x0000cc60


	//   ....[14]....
        /*00a0*/ 	.word	0x0000cdc0


	//   ....[15]....
        /*00a4*/ 	.word	0x0000ce00


	//   ....[16]....
        /*00a8*/ 	.word	0x0000ce40


	//   ....[17]....
        /*00ac*/ 	.word	0x0000cef0


	//   ....[18]....
        /*00b0*/ 	.word	0x0000cf50


	//   ....[19]....
        /*00b4*/ 	.word	0x0000d0c0


	//   ....[20]....
        /*00b8*/ 	.word	0x0000d1d0


	//   ....[21]....
        /*00bc*/ 	.word	0x0000d310


	//   ....[22]....
        /*00c0*/ 	.word	0x0000d350


	//----- nvinfo : EIATTR_MAX_THREADS
	.align		4
.L_373:
        /*00c4*/ 	.byte	0x04, 0x05
        /*00c6*/ 	.short	(.L_375 - .L_374)
.L_374:
        /*00c8*/ 	.word	0x00000080
        /*00cc*/ 	.word	0x00000001
        /*00d0*/ 	.word	0x00000001


	//----- nvinfo : EIATTR_CRS_STACK_SIZE
	.align		4
.L_375:
        /*00d4*/ 	.byte	0x04, 0x1e
        /*00d6*/ 	.short	(.L_377 - .L_376)
.L_376:
        /*00d8*/ 	.word	0x00000000


	//----- nvinfo : EIATTR_CBANK_PARAM_SIZE
	.align		4
.L_377:
        /*00dc*/ 	.byte	0x03, 0x19
        /*00de*/ 	.short	0x0220


	//----- nvinfo : EIATTR_PARAM_CBANK
	.align		4
        /*00e0*/ 	.byte	0x04, 0x0a
        /*00e2*/ 	.short	(.L_379 - .L_378)
	.align		4
.L_378:
        /*00e4*/ 	.word	index@(.nv.constant0._ZN2at6native18elementwise_kernelILi128ELi4EZNS0_15gpu_kernel_implIZZZNS0_17atanh_kernel_cudaERNS_18TensorIteratorBaseEENKUlvE0_clEvENKUlvE1_clEvEUlN3c104HalfEE_EEvS4_RKT_EUliE_EEviT1_)
        /*00e8*/ 	.short	0x0380
        /*00ea*/ 	.short	0x0220


	//----- nvinfo : EIATTR_SW_WAR
	.align		4
.L_379:
        /*00ec*/ 	.byte	0x04, 0x36
        /*00ee*/ 	.short	(.L_381 - .L_380)
.L_380:
        /*00f0*/ 	.word	0x00000008
.L_381:


//--------------------- .nv.info._ZN2at6native27unrolled_elementwise_kernelIZZZNS0_17atanh_kernel_cudaERNS_18TensorIteratorBaseEENKUlvE0_clEvENKUlvE1_clEvEUlN3c104HalfEE_St5arrayIPcLm2EELi4E23TrivialOffsetCalculatorILi1EjESD_NS0_6memory12LoadWithCastILi1EEENSE_13StoreWithCastILi1EEEEEviT_T0_T2_T3_T4_T5_ --------------------------
	.section	.nv.info._ZN2at6native27unrolled_elementwise_kernelIZZZNS0_17atanh_kernel_cudaERNS_18TensorIteratorBaseEENKUlvE0_clEvENKUlvE1_clEvEUlN3c104HalfEE_St5arrayIPcLm2EELi4E23TrivialOffsetCalculatorILi1EjESD_NS0_6memory12LoadWithCastILi1EEENSE_13StoreWithCastILi1EEEEEviT_T0_T2_T3_T4_T5_,"",@"SHT_CUDA_INFO"
	.sectionflags	@""
	.align	4


	//----- nvinfo : EIATTR_CUDA_API_VERSION
	.align		4
        /*0000*/ 	.byte	0x04, 0x37
        /*0002*/ 	.short	(.L_383 - .L_382)
.L_382:
        /*0004*/ 	.word	0x00000082


	//----- nvinfo : EIATTR_KPARAM_INFO
	.align		4
.L_383:
        /*0008*/ 	.byte	0x04, 0x17
        /*000a*/ 	.short	(.L_385 - .L_384)
.L_384:
        /*000c*/ 	.word	0x00000000
        /*0010*/ 	.short	0x0006
        /*0012*/ 	.short	0x0024
        /*0014*/ 	.byte	0x00, 0xf0, 0x21, 0x00


	//----- nvinfo : EIATTR_KPARAM_INFO
	.align		4
.L_385:
        /*0018*/ 	.byte	0x04, 0x17
        /*001a*/ 	.short	(.L_387 - .L_386)
.L_386:
        /*001c*/ 	.word	0x00000000
        /*0020*/ 	.short	0x0005
        /*0022*/ 	.short	0x001c
        /*0024*/ 	.byte	0x00, 0xf0, 0x21, 0x00


	//----- nvinfo : EIATTR_KPARAM_INFO
	.align		4
.L_387:
        /*0028*/ 	.byte	0x04, 0x17
        /*002a*/ 	.short	(.L_389 - .L_388)
.L_388:
        /*002c*/ 	.word	0x00000000
        /*0030*/ 	.short	0x0004
        /*0032*/ 	.short	0x0019
        /*0034*/ 	.byte	0x00, 0xf0, 0x05, 0x00


	//----- nvinfo : EIATTR_KPARAM_INFO
	.align		4
.L_389:
        /*0038*/ 	.byte	0x04, 0x17
        /*003a*/ 	.short	(.L_391 - .L_390)
.L_390:
        /*003c*/ 	.word	0x00000000
        /*0040*/ 	.short	0x0003
        /*0042*/ 	.short	0x0018
        /*0044*/ 	.byte	0x00, 0xf0, 0x05, 0x00


	//----- nvinfo : EIATTR_KPARAM_INFO
	.align		4
.L_391:
        /*0048*/ 	.byte	0x04, 0x17
        /*004a*/ 	.short	(.L_393 - .L_392)
.L_392:
        /*004c*/ 	.word	0x00000000
        /*0050*/ 	.short	0x0002
        /*0052*/ 	.short	0x0008
        /*0054*/ 	.byte	0x00, 0xf0, 0x41, 0x00


	//----- nvinfo : EIATTR_KPARAM_INFO
	.align		4
.L_393:
        /*0058*/ 	.byte	0x04, 0x17
        /*005a*/ 	.short	(.L_395 - .L_394)
.L_394:
        /*005c*/ 	.word	0x00000000
        /*0060*/ 	.short	0x0001
        /*0062*/ 	.short	0x0004
        /*0064*/ 	.byte	0x00, 0xf0, 0x05, 0x00


	//----- nvinfo : EIATTR_KPARAM_INFO
	.align		4
.L_395:
        /*0068*/ 	.byte	0x04, 0x17
        /*006a*/ 	.short	(.L_397 - .L_396)
.L_396:
        /*006c*/ 	.word	0x00000000
        /*0070*/ 	.short	0x0000
        /*0072*/ 	.short	0x0000
        /*0074*/ 	.byte	0x00, 0xf0, 0x11, 0x00


	//----- nvinfo : EIATTR_SPARSE_MMA_MASK
	.align		4
.L_397:
        /*0078*/ 	.byte	0x03, 0x50
        /*007a*/ 	.short	0x0000


	//----- nvinfo : EIATTR_MAXREG_COUNT
	.align		4
        /*007c*/ 	.byte	0x03, 0x1b
        /*007e*/ 	.short	0x00ff


	//----- nvinfo : EIATTR_EXTERNS
	.align		4
        /*0080*/ 	.byte	0x04, 0x0f
        /*0082*/ 	.short	(.L_399 - .L_398)


	//   ....[0]....
	.align		4
.L_398:
        /*0084*/ 	.word	index@(__assertfail)


	//----- nvinfo : EIATTR_MERCURY_ISA_VERSION
	.align		4
.L_399:
        /*0088*/ 	.byte	0x03, 0x5f
        /*008a*/ 	.short	0x0101


	//----- nvinfo : EIATTR_VRC_CTA_INIT_COUNT
	.align		4
        /*008c*/ 	.byte	0x02, 0x4a
	.zero		1
	.zero		1


	//----- nvinfo : EIATTR_SYSCALL_OFFSETS
	.align		4
        /*0090*/ 	.byte	0x04, 0x46
        /*0092*/ 	.short	(.L_401 - .L_400)


	//   ....[0]....
.L_400:
        /*0094*/ 	.word	0x00001040


	//   ....[1]....
        /*0098*/ 	.word	0x00002260


	//   ....[2]....
        /*009c*/ 	.word	0x000033c0


	//   ....[3]....
        /*00a0*/ 	.word	0x00004440


	//   ....[4]....
        /*00a4*/ 	.word	0x00005f40


	//   ....[5]....
        /*00a8*/ 	.word	0x00006e00


	//   ....[6]....
        /*00ac*/ 	.word	0x00007d80


	//   ....[7]....
        /*00b0*/ 	.word	0x00008d00


	//----- nvinfo : EIATTR_EXIT_INSTR_OFFSETS
	.align		4
.L_401:
        /*00b4*/ 	.byte	0x04, 0x1c
        /*00b6*/ 	.short	(.L_403 - .L_402)


	//   ....[0]....
.L_402:
        /*00b8*/ 	.word	0x00008050


	//   ....[1]....
        /*00bc*/ 	.word	0x000081a0


	//   ....[2]....
        /*00c0*/ 	.word	0x000081e0


	//   ....[3]....
        /*00c4*/ 	.word	0x00008280


	//   ....[4]....
        /*00c8*/ 	.word	0x000082c0


	//   ....[5]....
        /*00cc*/ 	.word	0x00008300


	//   ....[6]....
        /*00d0*/ 	.word	0x00008390


	//   ....[7]....
        /*00d4*/ 	.word	0x000083b0


	//   ....[8]....
        /*00d8*/ 	.word	0x00008450


	//   ....[9]....
        /*00dc*/ 	.word	0x000084a0


	//   ....[10]....
        /*00e0*/ 	.word	0x000084f0


	//   ....[11]....
        /*00e4*/ 	.word	0x000085d0


	//   ....[12]....
        /*00e8*/ 	.word	0x00008740


	//   ....[13]....
        /*00ec*/ 	.word	0x000088b0


	//   ....[14]....
        /*00f0*/ 	.word	0x00008a10


	//   ....[15]....
        /*00f4*/ 	.word	0x00008a50


	//   ....[16]....
        /*00f8*/ 	.word	0x00008a90


	//   ....[17]....
        /*00fc*/ 	.word	0x00008b40


	//   ....[18]....
        /*0100*/ 	.word	0x00008ba0


	//   ....[19]....
        /*0104*/ 	.word	0x00008d10


	//   ....[20]....
        /*0108*/ 	.word	0x00008e20


	//   ....[21]....
        /*010c*/ 	.word	0x00008f60


	//   ....[22]....
        /*0110*/ 	.word	0x00008fa0


	//----- nvinfo : EIATTR_MAX_THREADS
	.align		4
.L_403:
        /*0114*/ 	.byte	0x04, 0x05
        /*0116*/ 	.short	(.L_405 - .L_404)
.L_404:
        /*0118*/ 	.word	0x00000080
        /*011c*/ 	.word	0x00000001
        /*0120*/ 	.word	0x00000001


	//----- nvinfo : EIATTR_CRS_STACK_SIZE
	.align		4
.L_405:
        /*0124*/ 	.byte	0x04, 0x1e
        /*0126*/ 	.short	(.L_407 - .L_406)
.L_406:
        /*0128*/ 	.word	0x00000000


	//----- nvinfo : EIATTR_CBANK_PARAM_SIZE
	.align		4
.L_407:
        /*012c*/ 	.byte	0x03, 0x19
        /*012e*/ 	.short	0x002c


	//----- nvinfo : EIATTR_PARAM_CBANK
	.align		4
        /*0130*/ 	.byte	0x04, 0x0a
        /*0132*/ 	.short	(.L_409 - .L_408)
	.align		4
.L_408:
        /*0134*/ 	.word	index@(.nv.constant0._ZN2at6native27unrolled_elementwise_kernelIZZZNS0_17atanh_kernel_cudaERNS_18TensorIteratorBaseEENKUlvE0_clEvENKUlvE1_clEvEUlN3c104HalfEE_St5arrayIPcLm2EELi4E23TrivialOffsetCalculatorILi1EjESD_NS0_6memory12LoadWithCastILi1EEENSE_13StoreWithCastILi1EEEEEviT_T0_T2_T3_T4_T5_)
        /*0138*/ 	.short	0x0380
        /*013a*/ 	.short	0x002c


	//----- nvinfo : EIATTR_SW_WAR
	.align		4
.L_409:
        /*013c*/ 	.byte	0x04, 0x36
        /*013e*/ 	.short	(.L_411 - .L_410)
.L_410:
        /*0140*/ 	.word	0x00000008
.L_411:


//--------------------- .nv.info._ZN2at6native18elementwise_kernelILi128ELi4EZNS0_22gpu_kernel_impl_nocastIZZZNS0_17atanh_kernel_cudaERNS_18TensorIteratorBaseEENKUlvE0_clEvENKUlvE1_clEvEUlN3c104HalfEE_EEvS4_RKT_EUliE_EEviT1_ --------------------------
	.section	.nv.info._ZN2at6native18elementwise_kernelILi128ELi4EZNS0_22gpu_kernel_impl_nocastIZZZNS0_17atanh_kernel_cudaERNS_18TensorIteratorBaseEENKUlvE0_clEvENKUlvE1_clEvEUlN3c104HalfEE_EEvS4_RKT_EUliE_EEviT1_,"",@"SHT_CUDA_INFO"
	.sectionflags	@""
	.align	4


	//----- nvinfo : EIATTR_CUDA_API_VERSION
	.align		4
        /*0000*/ 	.byte	0x04, 0x37
        /*0002*/ 	.short	(.L_413 - .L_412)
.L_412:
        /*0004*/ 	.word	0x00000082


	//----- nvinfo : EIATTR_KPARAM_INFO
	.align		4
.L_413:
        /*0008*/ 	.byte	0x04, 0x17
        /*000a*/ 	.short	(.L_415 - .L_414)
.L_414:
        /*000c*/ 	.word	0x00000000
        /*0010*/ 	.short	0x0001
        /*0012*/ 	.short	0x0008
        /*0014*/ 	.byte	0x00, 0xf0, 0x61, 0x08


	//----- nvinfo : EIATTR_KPARAM_INFO
	.align		4
.L_415:
        /*0018*/ 	.byte	0x04, 0x17
        /*001a*/ 	.short	(.L_417 - .L_416)
.L_416:
        /*001c*/ 	.word	0x00000000
        /*0020*/ 	.short	0x0000
        /*0022*/ 	.short	0x0000
        /*0024*/ 	.byte	0x00, 0xf0, 0x11, 0x00


	//----- nvinfo : EIATTR_SPARSE_MMA_MASK
	.align		4
.L_417:
        /*0028*/ 	.byte	0x03, 0x50
        /*002a*/ 	.short	0x0000


	//----- nvinfo : EIATTR_MAXREG_COUNT
	.align		4
        /*002c*/ 	.byte	0x03, 0x1b
        /*002e*/ 	.short	0x0080


	//----- nvinfo : EIATTR_MERCURY_ISA_VERSION
	.align		4
        /*0030*/ 	.byte	0x03, 0x5f
        /*0032*/ 	.short	0x0101


	//----- nvinfo : EIATTR_VRC_CTA_INIT_COUNT
	.align		4
        /*0034*/ 	.byte	0x02, 0x4a
	.zero		1
	.zero		1


	//----- nvinfo : EIATTR_EXIT_INSTR_OFFSETS
	.align		4
        /*0038*/ 	.byte	0x04, 0x1c
        /*003a*/ 	.short	(.L_419 - .L_418)


	//   ....[0]....
.L_418:
        /*003c*/ 	.word	0x000009f0


	//   ....[1]....
        /*0040*/ 	.word	0x00000cc0


	//   ....[2]....
        /*0044*/ 	.word	0x00004f00


	//   ....[3]....
        /*0048*/ 	.word	0x000064a0


	//----- nvinfo : EIATTR_MAX_THREADS
	.align		4
.L_419:
        /*004c*/ 	.byte	0x04, 0x05
        /*004e*/ 	.short	(.L_421 - .L_420)
.L_420:
        /*0050*/ 	.word	0x00000080
        /*0054*/ 	.word	0x00000001
        /*0058*/ 	.word	0x00000001


	//----- nvinfo : EIATTR_CRS_STACK_SIZE
	.align		4
.L_421:
        /*005c*/ 	.byte	0x04, 0x1e
        /*005e*/ 	.short	(.L_423 - .L_422)
.L_422:
        /*0060*/ 	.word	0x00000000


	//----- nvinfo : EIATTR_CBANK_PARAM_SIZE
	.align		4
.L_423:
        /*0064*/ 	.byte	0x03, 0x19
        /*0066*/ 	.short	0x0220


	//----- nvinfo : EIATTR_PARAM_CBANK
	.align		4
        /*0068*/ 	.byte	0x04, 0x0a
        /*006a*/ 	.short	(.L_425 - .L_424)
	.align		4
.L_424:
        /*006c*/ 	.word	index@(.nv.constant0._ZN2at6native18elementwise_kernelILi128ELi4EZNS0_22gpu_kernel_impl_nocastIZZZNS0_17atanh_kernel_cudaERNS_18TensorIteratorBaseEENKUlvE0_clEvENKUlvE1_clEvEUlN3c104HalfEE_EEvS4_RKT_EUliE_EEviT1_)
        /*0070*/ 	.short	0x0380
        /*0072*/ 	.short	0x0220


	//----- nvinfo : EIATTR_SW_WAR
	.align		4
.L_425:
        /*0074*/ 	.byte	0x04, 0x36
        /*0076*/ 	.short	(.L_427 - .L_426)
.L_426:
        /*0078*/ 	.word	0x00000008
.L_427:


//--------------------- .nv.info._ZN2at6native27unrolled_elementwise_kernelIZZZNS0_17atanh_kernel_cudaERNS_18TensorIteratorBaseEENKUlvE0_clEvENKUlvE1_clEvEUlN3c104HalfEE_St5arrayIPcLm2EELi4E23TrivialOffsetCalculatorILi1EjESD_NS0_6memory15LoadWithoutCastENSE_16StoreWithoutCastEEEviT_T0_T2_T3_T4_T5_ --------------------------
	.section	.nv.info._ZN2at6native27unrolled_elementwise_kernelIZZZNS0_17atanh_kernel_cudaERNS_18TensorIteratorBaseEENKUlvE0_clEvENKUlvE1_clEvEUlN3c104HalfEE_St5arrayIPcLm2EELi4E23TrivialOffsetCalculatorILi1EjESD_NS0_6memory15LoadWithoutCastENSE_16StoreWithoutCastEEEviT_T0_T2_T3_T4_T5_,"",@"SHT_CUDA_INFO"
	.sectionflags	@""
	.align	4


	//----- nvinfo : EIATTR_CUDA_API_VERSION
	.align		4
        /*0000*/ 	.byte	0x04, 0x37
        /*0002*/ 	.short	(.L_429 - .L_428)
.L_428:
        /*0004*/ 	.word	0x00000082


	//----- nvinfo : EIATTR_KPARAM_INFO
	.align		4
.L_429:
        /*0008*/ 	.byte	0x04, 0x17
        /*000a*/ 	.short	(.L_431 - .L_430)
.L_430:
        /*000c*/ 	.word	0x00000000
        /*0010*/ 	.short	0x0006
        /*0012*/ 	.short	0x001b
        /*0014*/ 	.byte	0x00, 0xf0, 0x05, 0x00


	//----- nvinfo : EIATTR_KPARAM_INFO
	.align		4
.L_431:
        /*0018*/ 	.byte	0x04, 0x17
        /*001a*/ 	.short	(.L_433 - .L_432)
.L_432:
        /*001c*/ 	.word	0x00000000
        /*0020*/ 	.short	0x0005
        /*0022*/ 	.short	0x001a
        /*0024*/ 	.byte	0x00, 0xf0, 0x05, 0x00


	//----- nvinfo : EIATTR_KPARAM_INFO
	.align		4
.L_433:
        /*0028*/ 	.byte	0x04, 0x17
        /*002a*/ 	.short	(.L_435 - .L_434)
.L_434:
        /*002c*/ 	.word	0x00000000
        /*0030*/ 	.short	0x0004
        /*0032*/ 	.short	0x0019
        /*0034*/ 	.byte	0x00, 0xf0, 0x05, 0x00


	//----- nvinfo : EIATTR_KPARAM_INFO
	.align		4
.L_435:
        /*0038*/ 	.byte	0x04, 0x17
        /*003a*/ 	.short	(.L_437 - .L_436)
.L_436:
        /*003c*/ 	.word	0x00000000
        /*0040*/ 	.short	0x0003
        /*0042*/ 	.short	0x0018
        /*0044*/ 	.byte	0x00, 0xf0, 0x05, 0x00


	//----- nvinfo : EIATTR_KPARAM_INFO
	.align		4
.L_437:
        /*0048*/ 	.byte	0x04, 0x17
        /*004a*/ 	.short	(.L_439 - .L_438)
.L_438:
        /*004c*/ 	.word	0x00000000
        /*0050*/ 	.short	0x0002
        /*0052*/ 	.short	0x0008
        /*0054*/ 	.byte	0x00, 0xf0, 0x41, 0x00


	//----- nvinfo : EIATTR_KPARAM_INFO
	.align		4
.L_439:
        /*0058*/ 	.byte	0x04, 0x17
        /*005a*/ 	.short	(.L_441 - .L_440)
.L_440:
        /*005c*/ 	.word	0x00000000
        /*0060*/ 	.short	0x0001
        /*0062*/ 	.short	0x0004
        /*0064*/ 	.byte	0x00, 0xf0, 0x05, 0x00


	//----- nvinfo : EIATTR_KPARAM_INFO
	.align		4
.L_441:
        /*0068*/ 	.byte	0x04, 0x17
        /*006a*/ 	.short	(.L_443 - .L_442)
.L_442:
        /*006c*/ 	.word	0x00000000
        /*0070*/ 	.short	0x0000
        /*0072*/ 	.short	0x0000
        /*0074*/ 	.byte	0x00, 0xf0, 0x11, 0x00


	//----- nvinfo : EIATTR_SPARSE_MMA_MASK
	.align		4
.L_443:
        /*0078*/ 	.byte	0x03, 0x50
        /*007a*/ 	.short	0x0000


	//----- nvinfo : EIATTR_MAXREG_COUNT
	.align		4
        /*007c*/ 	.byte	0x03, 0x1b
        /*007e*/ 	.short	0x00ff


	//----- nvinfo : EIATTR_MERCURY_ISA_VERSION
	.align		4
        /*0080*/ 	.byte	0x03, 0x5f
        /*0082*/ 	.short	0x0101


	//----- nvinfo : EIATTR_VRC_CTA_INIT_COUNT
	.align		4
        /*0084*/ 	.byte	0x02, 0x4a
	.zero		1
	.zero		1


	//----- nvinfo : EIATTR_EXIT_INSTR_OFFSETS
	.align		4
        /*0088*/ 	.byte	0x04, 0x1c
        /*008a*/ 	.short	(.L_445 - .L_444)


	//   ....[0]....
.L_444:
        /*008c*/ 	.word	0x00000ea0


	//   ....[1]....
        /*0090*/ 	.word	0x00000ef0


	//----- nvinfo : EIATTR_MAX_THREADS
	.align		4
.L_445:
        /*0094*/ 	.byte	0x04, 0x05
        /*0096*/ 	.short	(.L_447 - .L_446)
.L_446:
        /*0098*/ 	.word	0x00000080
        /*009c*/ 	.word	0x00000001
        /*00a0*/ 	.word	0x00000001


	//----- nvinfo : EIATTR_CRS_STACK_SIZE
	.align		4
.L_447:
        /*00a4*/ 	.byte	0x04, 0x1e
        /*00a6*/ 	.short	(.L_449 - .L_448)
.L_448:
        /*00a8*/ 	.word	0x00000000


	//----- nvinfo : EIATTR_CBANK_PARAM_SIZE
	.align		4
.L_449:
        /*00ac*/ 	.byte	0x03, 0x19
        /*00ae*/ 	.short	0x001c


	//----- nvinfo : EIATTR_PARAM_CBANK
	.align		4
        /*00b0*/ 	.byte	0x04, 0x0a
        /*00b2*/ 	.short	(.L_451 - .L_450)
	.align		4
.L_450:
        /*00b4*/ 	.word	index@(.nv.constant0._ZN2at6native27unrolled_elementwise_kernelIZZZNS0_17atanh_kernel_cudaERNS_18TensorIteratorBaseEENKUlvE0_clEvENKUlvE1_clEvEUlN3c104HalfEE_St5arrayIPcLm2EELi4E23TrivialOffsetCalculatorILi1EjESD_NS0_6memory15LoadWithoutCastENSE_16StoreWithoutCastEEEviT_T0_T2_T3_T4_T5_)
        /*00b8*/ 	.short	0x0380
        /*00ba*/ 	.short	0x001c


	//----- nvinfo : EIATTR_SW_WAR
	.align		4
.L_451:
        /*00bc*/ 	.byte	0x04, 0x36
        /*00be*/ 	.short	(.L_453 - .L_452)
.L_452:
        /*00c0*/ 	.word	0x00000008
.L_453:


//--------------------- .nv.info._ZN2at6native29vectorized_elementwise_kernelILi2EZZZNS0_17atanh_kernel_cudaERNS_18TensorIteratorBaseEENKUlvE0_clEvENKUlvE1_clEvEUlN3c104HalfEE_St5arrayIPcLm2EEEEviT0_T1_ --------------------------
	.section	.nv.info._ZN2at6native29vectorized_elementwise_kernelILi2EZZZNS0_17atanh_kernel_cudaERNS_18TensorIteratorBaseEENKUlvE0_clEvENKUlvE1_clEvEUlN3c104HalfEE_St5arrayIPcLm2EEEEviT0_T1_,"",@"SHT_CUDA_INFO"
	.sectionflags	@""
	.align	4


	//----- nvinfo : EIATTR_CUDA_API_VERSION
	.align		4
        /*0000*/ 	.byte	0x04, 0x37
        /*0002*/ 	.short	(.L_455 - .L_454)
.L_454:
        /*0004*/ 	.word	0x00000082


	//----- nvinfo : EIATTR_KPARAM_INFO
	.align		4
.L_455:
        /*0008*/ 	.byte	0x04, 0x17
        /*000a*/ 	.short	(.L_457 - .L_456)
.L_456:
        /*000c*/ 	.word	0x00000000
        /*0010*/ 	.short	0x0002
        /*0012*/ 	.short	0x0008
        /*0014*/ 	.byte	0x00, 0xf0, 0x41, 0x00


	//----- nvinfo : EIATTR_KPARAM_INFO
	.align		4
.L_457:
        /*0018*/ 	.byte	0x04, 0x17
        /*001a*/ 	.short	(.L_459 - .L_458)
.L_458:
        /*001c*/ 	.word	0x00000000
        /*0020*/ 	.short	0x0001
        /*0022*/ 	.short	0x0004
        /*0024*/ 	.byte	0x00, 0xf0, 0x05, 0x00


	//----- nvinfo : EIATTR_KPARAM_INFO
	.align		4
.L_459:
        /*0028*/ 	.byte	0x04, 0x17
        /*002a*/ 	.short	(.L_461 - .L_460)
.L_460:
        /*002c*/ 	.word	0x00000000
        /*0030*/ 	.short	0x0000
        /*0032*/ 	.short	0x0000
        /*0034*/ 	.byte	0x00, 0xf0, 0x11, 0x00


	//----- nvinfo : EIATTR_SPARSE_MMA_MASK
	.align		4
.L_461:
        /*0038*/ 	.byte	0x03, 0x50
        /*003a*/ 	.short	0x0000


	//----- nvinfo : EIATTR_MAXREG_COUNT
	.align		4
        /*003c*/ 	.byte	0x03, 0x1b
        /*003e*/ 	.short	0x00ff


	//----- nvinfo : EIATTR_MERCURY_ISA_VERSION
	.align		4
        /*0040*/ 	.byte	0x03, 0x5f
        /*0042*/ 	.short	0x0101


	//----- nvinfo : EIATTR_VRC_CTA_INIT_COUNT
	.align		4
        /*0044*/ 	.byte	0x02, 0x4a
	.zero		1
	.zero		1


	//----- nvinfo : EIATTR_EXIT_INSTR_OFFSETS
	.align		4
        /*0048*/ 	.byte	0x04, 0x1c
        /*004a*/ 	.short	(.L_463 - .L_462)


	//   ....[0]....
.L_462:
        /*004c*/ 	.word	0x00001dd0


	//   ....[1]....
        /*0050*/ 	.word	0x00001e20


	//   ....[2]....
        /*0054*/ 	.word	0x00003190


	//----- nvinfo : EIATTR_MAX_THREADS
	.align		4
.L_463:
        /*0058*/ 	.byte	0x04, 0x05
        /*005a*/ 	.short	(.L_465 - .L_464)
.L_464:
        /*005c*/ 	.word	0x00000080
        /*0060*/ 	.word	0x00000001
        /*0064*/ 	.word	0x00000001


	//----- nvinfo : EIATTR_CRS_STACK_SIZE
	.align		4
.L_465:
        /*0068*/ 	.byte	0x04, 0x1e
        /*006a*/ 	.short	(.L_467 - .L_466)
.L_466:
        /*006c*/ 	.word	0x00000000


	//----- nvinfo : EIATTR_CBANK_PARAM_SIZE
	.align		4
.L_467:
        /*0070*/ 	.byte	0x03, 0x19
        /*0072*/ 	.short	0x0018


	//----- nvinfo : EIATTR_PARAM_CBANK
	.align		4
        /*0074*/ 	.byte	0x04, 0x0a
        /*0076*/ 	.short	(.L_469 - .L_468)
	.align		4
.L_468:
        /*0078*/ 	.word	index@(.nv.constant0._ZN2at6native29vectorized_elementwise_kernelILi2EZZZNS0_17atanh_kernel_cudaERNS_18TensorIteratorBaseEENKUlvE0_clEvENKUlvE1_clEvEUlN3c104HalfEE_St5arrayIPcLm2EEEEviT0_T1_)
        /*007c*/ 	.short	0x0380
        /*007e*/ 	.short	0x0018


	//----- nvinfo : EIATTR_SW_WAR
	.align		4
.L_469:
        /*0080*/ 	.byte	0x04, 0x36
        /*0082*/ 	.short	(.L_471 - .L_470)
.L_470:
        /*0084*/ 	.word	0x00000008
.L_471:


//--------------------- .nv.info._ZN2at6native29vectorized_elementwise_kernelILi4EZZZNS0_17atanh_kernel_cudaERNS_18TensorIteratorBaseEENKUlvE0_clEvENKUlvE1_clEvEUlN3c104HalfEE_St5arrayIPcLm2EEEEviT0_T1_ --------------------------
	.section	.nv.info._ZN2at6native29vectorized_elementwise_kernelILi4EZZZNS0_17atanh_kernel_cudaERNS_18TensorIteratorBaseEENKUlvE0_clEvENKUlvE1_clEvEUlN3c104HalfEE_St5arrayIPcLm2EEEEviT0_T1_,"",@"SHT_CUDA_INFO"
	.sectionflags	@""
	.align	4


	//----- nvinfo : EIATTR_CUDA_API_VERSION
	.align		4
        /*0000*/ 	.byte	0x04, 0x37
        /*0002*/ 	.short	(.L_473 - .L_472)
.L_472:
        /*0004*/ 	.word	0x00000082


	//----- nvinfo : EIATTR_KPARAM_INFO
	.align		4
.L_473:
        /*0008*/ 	.byte	0x04, 0x17
        /*000a*/ 	.short	(.L_475 - .L_474)
.L_474:
        /*000c*/ 	.word	0x00000000
        /*0010*/ 	.short	0x0002
        /*0012*/ 	.short	0x0008
        /*0014*/ 	.byte	0x00, 0xf0, 0x41, 0x00


	//----- nvinfo : EIATTR_KPARAM_INFO
	.align		4
.L_475:
        /*0018*/ 	.byte	0x04, 0x17
        /*001a*/ 	.short	(.L_477 - .L_476)
.L_476:
        /*001c*/ 	.word	0x00000000
        /*0020*/ 	.short	0x0001
        /*0022*/ 	.short	0x0004
        /*0024*/ 	.byte	0x00, 0xf0, 0x05, 0x00


	//----- nvinfo : EIATTR_KPARAM_INFO
	.align		4
.L_477:
        /*0028*/ 	.byte	0x04, 0x17
        /*002a*/ 	.short	(.L_479 - .L_478)
.L_478:
        /*002c*/ 	.word	0x00000000
        /*0030*/ 	.short	0x0000
        /*0032*/ 	.short	0x0000
        /*0034*/ 	.byte	0x00, 0xf0, 0x11, 0x00


	//----- nvinfo : EIATTR_SPARSE_MMA_MASK
	.align		4
.L_479:
        /*0038*/ 	.byte	0x03, 0x50
        /*003a*/ 	.short	0x0000


	//----- nvinfo : EIATTR_MAXREG_COUNT
	.align		4
        /*003c*/ 	.byte	0x03, 0x1b
        /*003e*/ 	.short	0x00ff


	//----- nvinfo : EIATTR_MERCURY_ISA_VERSION
	.align		4
        /*0040*/ 	.byte	0x03, 0x5f
        /*0042*/ 	.short	0x0101


	//----- nvinfo : EIATTR_VRC_CTA_INIT_COUNT
	.align		4
        /*0044*/ 	.byte	0x02, 0x4a
	.zero		1
	.zero		1


	//----- nvinfo : EIATTR_EXIT_INSTR_OFFSETS
	.align		4
        /*0048*/ 	.byte	0x04, 0x1c
        /*004a*/ 	.short	(.L_481 - .L_480)


	//   ....[0]....
.L_480:
        /*004c*/ 	.word	0x00001dd0


	//   ....[1]....
        /*0050*/ 	.word	0x00001e20


	//   ....[2]....
        /*0054*/ 	.word	0x00003150


	//----- nvinfo : EIATTR_MAX_THREADS
	.align		4
.L_481:
        /*0058*/ 	.byte	0x04, 0x05
        /*005a*/ 	.short	(.L_483 - .L_482)
.L_482:
        /*005c*/ 	.word	0x00000080
        /*0060*/ 	.word	0x00000001
        /*0064*/ 	.word	0x00000001


	//----- nvinfo : EIATTR_CRS_STACK_SIZE
	.align		4
.L_483:
        /*0068*/ 	.byte	0x04, 0x1e
        /*006a*/ 	.short	(.L_485 - .L_484)
.L_484:
        /*006c*/ 	.word	0x00000000


	//----- nvinfo : EIATTR_CBANK_PARAM_SIZE
	.align		4
.L_485:
        /*0070*/ 	.byte	0x03, 0x19
        /*0072*/ 	.short	0x0018


	//----- nvinfo : EIATTR_PARAM_CBANK
	.align		4
        /*0074*/ 	.byte	0x04, 0x0a
        /*0076*/ 	.short	(.L_487 - .L_486)
	.align		4
.L_486:
        /*0078*/ 	.word	index@(.nv.constant0._ZN2at6native29vectorized_elementwise_kernelILi4EZZZNS0_17atanh_kernel_cudaERNS_18TensorIteratorBaseEENKUlvE0_clEvENKUlvE1_clEvEUlN3c104HalfEE_St5arrayIPcLm2EEEEviT0_T1_)
        /*007c*/ 	.short	0x0380
        /*007e*/ 	.short	0x0018


	//----- nvinfo : EIATTR_SW_WAR
	.align		4
.L_487:
        /*0080*/ 	.byte	0x04, 0x36
        /*0082*/ 	.short	(.L_489 - .L_488)
.L_488:
        /*0084*/ 	.word	0x00000008
.L_489:


//--------------------- .nv.info._ZN2at6native29vectorized_elementwise_kernelILi8EZZZNS0_17atanh_kernel_cudaERNS_18TensorIteratorBaseEENKUlvE0_clEvENKUlvE1_clEvEUlN3c104HalfEE_St5arrayIPcLm2EEEEviT0_T1_ --------------------------
	.section	.nv.info._ZN2at6native29vectorized_elementwise_kernelILi8EZZZNS0_17atanh_kernel_cudaERNS_18TensorIteratorBaseEENKUlvE0_clEvENKUlvE1_clEvEUlN3c104HalfEE_St5arrayIPcLm2EEEEviT0_T1_,"",@"SHT_CUDA_INFO"
	.sectionflags	@""
	.align	4


	//----- nvinfo : EIATTR_CUDA_API_VERSION
	.align		4
        /*0000*/ 	.byte	0x04, 0x37
        /*0002*/ 	.short	(.L_491 - .L_490)
.L_490:
        /*0004*/ 	.word	0x00000082


	//----- nvinfo : EIATTR_KPARAM_INFO
	.align		4
.L_491:
        /*0008*/ 	.byte	0x04, 0x17
        /*000a*/ 	.short	(.L_493 - .L_492)
.L_492:
        /*000c*/ 	.word	0x00000000
        /*0010*/ 	.short	0x0002
        /*0012*/ 	.short	0x0008
        /*0014*/ 	.byte	0x00, 0xf0, 0x41, 0x00


	//----- nvinfo : EIATTR_KPARAM_INFO
	.align		4
.L_493:
        /*0018*/ 	.byte	0x04, 0x17
        /*001a*/ 	.short	(.L_495 - .L_494)
.L_494:
        /*001c*/ 	.word	0x00000000
        /*0020*/ 	.short	0x0001
        /*0022*/ 	.short	0x0004
        /*0024*/ 	.byte	0x00, 0xf0, 0x05, 0x00


	//----- nvinfo : EIATTR_KPARAM_INFO
	.align		4
.L_495:
        /*0028*/ 	.byte	0x04, 0x17
        /*002a*/ 	.short	(.L_497 - .L_496)
.L_496:
        /*002c*/ 	.word	0x00000000
        /*0030*/ 	.short	0x0000
        /*0032*/ 	.short	0x0000
        /*0034*/ 	.byte	0x00, 0xf0, 0x11, 0x00


	//----- nvinfo : EIATTR_SPARSE_MMA_MASK
	.align		4
.L_497:
        /*0038*/ 	.byte	0x03, 0x50
        /*003a*/ 	.short	0x0000


	//----- nvinfo : EIATTR_MAXREG_COUNT
	.align		4
        /*003c*/ 	.byte	0x03, 0x1b
        /*003e*/ 	.short	0x00ff


	//----- nvinfo : EIATTR_MERCURY_ISA_VERSION
	.align		4
        /*0040*/ 	.byte	0x03, 0x5f
        /*0042*/ 	.short	0x0101


	//----- nvinfo : EIATTR_VRC_CTA_INIT_COUNT
	.align		4
        /*0044*/ 	.byte	0x02, 0x4a
	.zero		1
	.zero		1


	//----- nvinfo : EIATTR_EXIT_INSTR_OFFSETS
	.align		4
        /*0048*/ 	.byte	0x04, 0x1c
        /*004a*/ 	.short	(.L_499 - .L_498)


	//   ....[0]....
.L_498:
        /*004c*/ 	.word	0x00000010


	//----- nvinfo : EIATTR_MAX_THREADS
	.align		4
.L_499:
        /*0050*/ 	.byte	0x04, 0x05
        /*0052*/ 	.short	(.L_501 - .L_500)
.L_500:
        /*0054*/ 	.word	0x00000080
        /*0058*/ 	.word	0x00000001
        /*005c*/ 	.word	0x00000001


	//----- nvinfo : EIATTR_CBANK_PARAM_SIZE
	.align		4
.L_501:
        /*0060*/ 	.byte	0x03, 0x19
        /*0062*/ 	.short	0x0018


	//----- nvinfo : EIATTR_PARAM_CBANK
	.align		4
        /*0064*/ 	.byte	0x04, 0x0a
        /*0066*/ 	.short	(.L_503 - .L_502)
	.align		4
.L_502:
        /*0068*/ 	.word	index@(.nv.constant0._ZN2at6native29vectorized_elementwise_kernelILi8EZZZNS0_17atanh_kernel_cudaERNS_18TensorIteratorBaseEENKUlvE0_clEvENKUlvE1_clEvEUlN3c104HalfEE_St5arrayIPcLm2EEEEviT0_T1_)
        /*006c*/ 	.short	0x0380
        /*006e*/ 	.short	0x0018


	//----- nvinfo : EIATTR_SW_WAR
	.align		4
.L_503:
        /*0070*/ 	.byte	0x04, 0x36
        /*0072*/ 	.short	(.L_505 - .L_504)
.L_504:
        /*0074*/ 	.word	0x00000008
.L_505:


//--------------------- .nv.info._ZN2at6native18elementwise_kernelILi128ELi4EZNS0_15gpu_kernel_implIZZZNS0_17atanh_kernel_cudaERNS_18TensorIteratorBaseEENKUlvE0_clEvENKUlvE0_clEvEUlfE_EEvS4_RKT_EUliE_EEviT1_ --------------------------
	.section	.nv.info._ZN2at6native18elementwise_kernelILi128ELi4EZNS0_15gpu_kernel_implIZZZNS0_17atanh_kernel_cudaERNS_18TensorIteratorBaseEENKUlvE0_clEvENKUlvE0_clEvEUlfE_EEvS4_RKT_EUliE_EEviT1_,"",@"SHT_CUDA_INFO"
	.sectionflags	@""
	.align	4


	//----- nvinfo : EIATTR_CUDA_API_VERSION
	.align		4
        /*0000*/ 	.byte	0x04, 0x37
        /*0002*/ 	.short	(.L_507 - .L_506)
.L_506:
        /*0004*/ 	.word	0x00000082


	//----- nvinfo : EIATTR_KPARAM_INFO
	.align		4
.L_507:
        /*0008*/ 	.byte	0x04, 0x17
        /*000a*/ 	.short	(.L_509 - .L_508)
.L_508:
        /*000c*/ 	.word	0x00000000
        /*0010*/ 	.short	0x0001
        /*0012*/ 	.short	0x0008
        /*0014*/ 	.byte	0x00, 0xf0, 0x61, 0x08


	//----- nvinfo : EIATTR_KPARAM_INFO
	.align		4
.L_509:
        /*0018*/ 	.byte	0x04, 0x17
        /*001a*/ 	.short	(.L_511 - .L_510)
.L_510:
        /*001c*/ 	.word	0x00000000
        /*0020*/ 	.short	0x0000
        /*0022*/ 	.short	0x0000
        /*0024*/ 	.byte	0x00, 0xf0, 0x11, 0x00


	//----- nvinfo : EIATTR_SPARSE_MMA_MASK
	.align		4
.L_511:
        /*0028*/ 	.byte	0x03, 0x50
        /*002a*/ 	.short	0x0000


	//----- nvinfo : EIATTR_MAXREG_COUNT
	.align		4
        /*002c*/ 	.byte	0x03, 0x1b
        /*002e*/ 	.short	0x0080


	//----- nvinfo : EIATTR_EXTERNS
	.align		4
        /*0030*/ 	.byte	0x04, 0x0f
        /*0032*/ 	.short	(.L_513 - .L_512)


	//   ....[0]....
	.align		4
.L_512:
        /*0034*/ 	.word	index@(__assertfail)


	//----- nvinfo : EIATTR_MERCURY_ISA_VERSION
	.align		4
.L_513:
        /*0038*/ 	.byte	0x03, 0x5f
        /*003a*/ 	.short	0x0101


	//----- nvinfo : EIATTR_VRC_CTA_INIT_COUNT
	.align		4
        /*003c*/ 	.byte	0x02, 0x4a
	.zero		1
	.zero		1


	//----- nvinfo : EIATTR_SYSCALL_OFFSETS
	.align		4
        /*0040*/ 	.byte	0x04, 0x46
        /*0042*/ 	.short	(.L_515 - .L_514)


	//   ....[0]....
.L_514:
        /*0044*/ 	.word	0x00002150


	//   ....[1]....
        /*0048*/ 	.word	0x00003160


	//   ....[2]....
        /*004c*/ 	.word	0x000053f0


	//   ....[3]....
        /*0050*/ 	.word	0x00006260


	//   ....[4]....
        /*0054*/ 	.word	0x00008600


	//   ....[5]....
        /*0058*/ 	.word	0x00009470


	//   ....[6]....
        /*005c*/ 	.word	0x0000b820


	//   ....[7]....
        /*0060*/ 	.word	0x0000c660


	//----- nvinfo : EIATTR_EXIT_INSTR_OFFSETS
	.align		4
.L_515:
        /*0064*/ 	.byte	0x04, 0x1c
        /*0066*/ 	.short	(.L_517 - .L_516)


	//   ....[0]....
.L_516:
        /*0068*/ 	.word	0x00009720


	//   ....[1]....
        /*006c*/ 	.word	0x0000bbe0


	//   ....[2]....
        /*0070*/ 	.word	0x0000bc20


	//   ....[3]....
        /*0074*/ 	.word	0x0000bcb0


	//   ....[4]....
        /*0078*/ 	.word	0x0000bce0


	//   ....[5]....
        /*007c*/ 	.word	0x0000bd10


	//   ....[6]....
        /*0080*/ 	.word	0x0000bd90


	//   ....[7]....
        /*0084*/ 	.word	0x0000bdc0


	//   ....[8]....
        /*0088*/ 	.word	0x0000be50


	//   ....[9]....
        /*008c*/ 	.word	0x0000be90


	//   ....[10]....
        /*0090*/ 	.word	0x0000bed0


	//   ....[11]....
        /*0094*/ 	.word	0x0000bfa0


	//   ....[12]....
        /*0098*/ 	.word	0x0000c100


	//   ....[13]....
        /*009c*/ 	.word	0x0000c260


	//   ....[14]....
        /*00a0*/ 	.word	0x0000c3b0


	//   ....[15]....
        /*00a4*/ 	.word	0x0000c3e0


	//   ....[16]....
        /*00a8*/ 	.word	0x0000c410


	//   ....[17]....
        /*00ac*/ 	.word	0x0000c4b0


	//   ....[18]....
        /*00b0*/ 	.word	0x0000c500


	//   ....[19]....
        /*00b4*/ 	.word	0x0000c670


	//   ....[20]....
        /*00b8*/ 	.word	0x0000c770


	//   ....[21]....
        /*00bc*/ 	.word	0x0000c8a0


	//   ....[22]....
        /*00c0*/ 	.word	0x0000c8d0


	//----- nvinfo : EIATTR_MAX_THREADS
	.align		4
.L_517:
        /*00c4*/ 	.byte	0x04, 0x05
        /*00c6*/ 	.short	(.L_519 - .L_518)
.L_518:
        /*00c8*/ 	.word	0x00000080
        /*00cc*/ 	.word	0x00000001
        /*00d0*/ 	.word	0x00000001


	//----- nvinfo : EIATTR_CRS_STACK_SIZE
	.align		4
.L_519:
        /*00d4*/ 	.byte	0x04, 0x1e
        /*00d6*/ 	.short	(.L_521 - .L_520)
.L_520:
        /*00d8*/ 	.word	0x00000000


	//----- nvinfo : EIATTR_CBANK_PARAM_SIZE
	.align		4
.L_521:
        /*00dc*/ 	.byte	0x03, 0x19
        /*00de*/ 	.short	0x0220


	//----- nvinfo : EIATTR_PARAM_CBANK
	.align		4
        /*00e0*/ 	.byte	0x04, 0x0a
        /*00e2*/ 	.short	(.L_523 - .L_522)
	.align		4
.L_522:
        /*00e4*/ 	.word	index@(.nv.constant0._ZN2at6native18elementwise_kernelILi128ELi4EZNS0_15gpu_kernel_implIZZZNS0_17atanh_kernel_cudaERNS_18TensorIteratorBaseEENKUlvE0_clEvENKUlvE0_clEvEUlfE_EEvS4_RKT_EUliE_EEviT1_)
        /*00e8*/ 	.short	0x0380
        /*00ea*/ 	.short	0x0220


	//----- nvinfo : EIATTR_SW_WAR
	.align		4
.L_523:
        /*00ec*/ 	.byte	0x04, 0x36
        /*00ee*/ 	.short	(.L_525 - .L_524)
.L_524:
        /*00f0*/ 	.word	0x00000008
.L_525:


//--------------------- .nv.info._ZN2at6native27unrolled_elementwise_kernelIZZZNS0_17atanh_kernel_cudaERNS_18TensorIteratorBaseEENKUlvE0_clEvENKUlvE0_clEvEUlfE_St5arrayIPcLm2EELi4E23TrivialOffsetCalculatorILi1EjESB_NS0_6memory12LoadWithCastILi1EEENSC_13StoreWithCastILi1EEEEEviT_T0_T2_T3_T4_T5_ --------------------------
	.section	.nv.info._ZN2at6native27unrolled_elementwise_kernelIZZZNS0_17atanh_kernel_cudaERNS_18TensorIteratorBaseEENKUlvE0_clEvENKUlvE0_clEvEUlfE_St5arrayIPcLm2EELi4E23TrivialOffsetCalculatorILi1EjESB_NS0_6memory12LoadWithCastILi1EEENSC_13StoreWithCastILi1EEEEEviT_T0_T2_T3_T4_T5_,"",@"SHT_CUDA_INFO"
	.sectionflags	@""
	.align	4


	//----- nvinfo : EIATTR_CUDA_API_VERSION
	.align		4
        /*0000*/ 	.byte	0x04, 0x37
        /*0002*/ 	.short	(.L_527 - .L_526)
.L_526:
        /*0004*/ 	.word	0x00000082


	//----- nvinfo : EIATTR_KPARAM_INFO
	.align		4
.L_527:
        /*0008*/ 	.byte	0x04, 0x17
        /*000a*/ 	.short	(.L_529 - .L_528)
.L_528:
        /*000c*/ 	.word	0x00000000
        /*0010*/ 	.short	0x0006
        /*0012*/ 	.short	0x0024
        /*0014*/ 	.byte	0x00, 0xf0, 0x21, 0x00


	//----- nvinfo : EIATTR_KPARAM_INFO
	.align		4
.L_529:
        /*0018*/ 	.byte	0x04, 0x17
        /*001a*/ 	.short	(.L_531 - .L_530)
.L_530:
        /*001c*/ 	.word	0x00000000
        /*0020*/ 	.short	0x0005
        /*0022*/ 	.short	0x001c
        /*0024*/ 	.byte	0x00, 0xf0, 0x21, 0x00


	//----- nvinfo : EIATTR_KPARAM_INFO
	.align		4
.L_531:
        /*0028*/ 	.byte	0x04, 0x17
        /*002a*/ 	.short	(.L_533 - .L_532)
.L_532:
        /*002c*/ 	.word	0x00000000
        /*0030*/ 	.short	0x0004
        /*0032*/ 	.short	0x0019
        /*0034*/ 	.byte	0x00, 0xf0, 0x05, 0x00


	//----- nvinfo : EIATTR_KPARAM_INFO
	.align		4
.L_533:
        /*0038*/ 	.byte	0x04, 0x17
        /*003a*/ 	.short	(.L_535 - .L_534)
.L_534:
        /*003c*/ 	.word	0x00000000
        /*0040*/ 	.short	0x0003
        /*0042*/ 	.short	0x0018
        /*0044*/ 	.byte	0x00, 0xf0, 0x05, 0x00


	//----- nvinfo : EIATTR_KPARAM_INFO
	.align		4
.L_535:
        /*0048*/ 	.byte	0x04, 0x17
        /*004a*/ 	.short	(.L_537 - .L_536)
.L_536:
        /*004c*/ 	.word	0x00000000
        /*0050*/ 	.short	0x0002
        /*0052*/ 	.short	0x0008
        /*0054*/ 	.byte	0x00, 0xf0, 0x41, 0x00


	//----- nvinfo : EIATTR_KPARAM_INFO
	.align		4
.L_537:
        /*0058*/ 	.byte	0x04, 0x17
        /*005a*/ 	.short	(.L_539 - .L_538)
.L_538:
        /*005c*/ 	.word	0x00000000
        /*0060*/ 	.short	0x0001
        /*0062*/ 	.short	0x0004
        /*0064*/ 	.byte	0x00, 0xf0, 0x05, 0x00


	//----- nvinfo : EIATTR_KPARAM_INFO
	.align		4
.L_539:
        /*0068*/ 	.byte	0x04, 0x17
        /*006a*/ 	.short	(.L_541 - .L_540)
.L_540:
        /*006c*/ 	.word	0x00000000
        /*0070*/ 	.short	0x0000
        /*0072*/ 	.short	0x0000
        /*0074*/ 	.byte	0x00, 0xf0, 0x11, 0x00


	//----- nvinfo : EIATTR_SPARSE_MMA_MASK
	.align		4
.L_541:
        /*0078*/ 	.byte	0x03, 0x50
        /*007a*/ 	.short	0x0000


	//----- nvinfo : EIATTR_MAXREG_COUNT
	.align		4
        /*007c*/ 	.byte	0x03, 0x1b
        /*007e*/ 	.short	0x00ff


	//----- nvinfo : EIATTR_EXTERNS
	.align		4
        /*0080*/ 	.byte	0x04, 0x0f
        /*0082*/ 	.short	(.L_543 - .L_542)


	//   ....[0]....
	.align		4
.L_542:
        /*0084*/ 	.word	index@(__assertfail)


	//----- nvinfo : EIATTR_MERCURY_ISA_VERSION
	.align		4
.L_543:
        /*0088*/ 	.byte	0x03, 0x5f
        /*008a*/ 	.short	0x0101


	//----- nvinfo : EIATTR_VRC_CTA_INIT_COUNT
	.align		4
        /*008c*/ 	.byte	0x02, 0x4a
	.zero		1
	.zero		1


	//----- nvinfo : EIATTR_SYSCALL_OFFSETS
	.align		4
        /*0090*/ 	.byte	0x04, 0x46
        /*0092*/ 	.short	(.L_545 - .L_544)


	//   ....[0]....
.L_544:
        /*0094*/ 	.word	0x00000e60


	//   ....[1]....
        /*0098*/ 	.word	0x00001df0


	//   ....[2]....
        /*009c*/ 	.word	0x00002cf0


	//   ....[3]....
        /*00a0*/ 	.word	0x00003bd0


	//   ....[4]....
        /*00a4*/ 	.word	0x00005530


	//   ....[5]....
        /*00a8*/ 	.word	0x000062d0


	//   ....[6]....
        /*00ac*/ 	.word	0x00007130


	//   ....[7]....
        /*00b0*/ 	.word	0x00007f90


	//----- nvinfo : EIATTR_EXIT_INSTR_OFFSETS
	.align		4
.L_545:
        /*00b4*/ 	.byte	0x04, 0x1c
        /*00b6*/ 	.short	(.L_547 - .L_546)


	//   ....[0]....
.L_546:
        /*00b8*/ 	.word	0x000073d0


	//   ....[1]....
        /*00bc*/ 	.word	0x00007510


	//   ....[2]....
        /*00c0*/ 	.word	0x00007550


	//   ....[3]....
        /*00c4*/ 	.word	0x000075e0


	//   ....[4]....
        /*00c8*/ 	.word	0x00007610


	//   ....[5]....
        /*00cc*/ 	.word	0x00007640


	//   ....[6]....
        /*00d0*/ 	.word	0x000076c0


	//   ....[7]....
        /*00d4*/ 	.word	0x000076f0


	//   ....[8]....
        /*00d8*/ 	.word	0x00007780


	//   ....[9]....
        /*00dc*/ 	.word	0x000077c0


	//   ....[10]....
        /*00e0*/ 	.word	0x00007800


	//   ....[11]....
        /*00e4*/ 	.word	0x000078d0


	//   ....[12]....
        /*00e8*/ 	.word	0x00007a30


	//   ....[13]....
        /*00ec*/ 	.word	0x00007b90


	//   ....[14]....
        /*00f0*/ 	.word	0x00007ce0


	//   ....[15]....
        /*00f4*/ 	.word	0x00007d10


	//   ....[16]....
        /*00f8*/ 	.word	0x00007d40


	//   ....[17]....
        /*00fc*/ 	.word	0x00007de0


	//   ....[18]....
        /*0100*/ 	.word	0x00007e30


	//   ....[19]....
        /*0104*/ 	.word	0x00007fa0


	//   ....[20]....
        /*0108*/ 	.word	0x000080a0


	//   ....[21]....
        /*010c*/ 	.word	0x000081d0


	//   ....[22]....
        /*0110*/ 	.word	0x00008200


	//----- nvinfo : EIATTR_MAX_THREADS
	.align		4
.L_547:
        /*0114*/ 	.byte	0x04, 0x05
        /*0116*/ 	.short	(.L_549 - .L_548)
.L_548:
        /*0118*/ 	.word	0x00000080
        /*011c*/ 	.word	0x00000001
        /*0120*/ 	.word	0x00000001


	//----- nvinfo : EIATTR_CRS_STACK_SIZE
	.align		4
.L_549:
        /*0124*/ 	.byte	0x04, 0x1e
        /*0126*/ 	.short	(.L_551 - .L_550)
.L_550:
        /*0128*/ 	.word	0x00000000


	//----- nvinfo : EIATTR_CBANK_PARAM_SIZE
	.align		4
.L_551:
        /*012c*/ 	.byte	0x03, 0x19
        /*012e*/ 	.short	0x002c


	//----- nvinfo : EIATTR_PARAM_CBANK
	.align		4
        /*0130*/ 	.byte	0x04, 0x0a
        /*0132*/ 	.short	(.L_553 - .L_552)
	.align		4
.L_552:
        /*0134*/ 	.word	index@(.nv.constant0._ZN2at6native27unrolled_elementwise_kernelIZZZNS0_17atanh_kernel_cudaERNS_18TensorIteratorBaseEENKUlvE0_clEvENKUlvE0_clEvEUlfE_St5arrayIPcLm2EELi4E23TrivialOffsetCalculatorILi1EjESB_NS0_6memory12LoadWithCastILi1EEENSC_13StoreWithCastILi1EEEEEviT_T0_T2_T3_T4_T5_)
        /*0138*/ 	.short	0x0380
        /*013a*/ 	.short	0x002c


	//----- nvinfo : EIATTR_SW_WAR
	.align		4
.L_553:
        /*013c*/ 	.byte	0x04, 0x36
        /*013e*/ 	.short	(.L_555 - .L_554)
.L_554:
        /*0140*/ 	.word	0x00000008
.L_555:


//--------------------- .nv.info._ZN2at6native18elementwise_kernelILi128ELi2EZNS0_22gpu_kernel_impl_nocastIZZZNS0_17atanh_kernel_cudaERNS_18TensorIteratorBaseEENKUlvE0_clEvENKUlvE0_clEvEUlfE_EEvS4_RKT_EUliE_EEviT1_ --------------------------
	.section	.nv.info._ZN2at6native18elementwise_kernelILi128ELi2EZNS0_22gpu_kernel_impl_nocastIZZZNS0_17atanh_kernel_cudaERNS_18TensorIteratorBaseEENKUlvE0_clEvENKUlvE0_clEvEUlfE_EEvS4_RKT_EUliE_EEviT1_,"",@"SHT_CUDA_INFO"
	.sectionflags	@""
	.align	4


	//----- nvinfo : EIATTR_CUDA_API_VERSION
	.align		4
        /*0000*/ 	.byte	0x04, 0x37
        /*0002*/ 	.short	(.L_557 - .L_556)
.L_556:
        /*0004*/ 	.word	0x00000082


	//----- nvinfo : EIATTR_KPARAM_INFO
	.align		4
.L_557:
        /*0008*/ 	.byte	0x04, 0x17
        /*000a*/ 	.short	(.L_559 - .L_558)
.L_558:
        /*000c*/ 	.word	0x00000000
        /*0010*/ 	.short	0x0001
        /*0012*/ 	.short	0x0008
        /*0014*/ 	.byte	0x00, 0xf0, 0x61, 0x08


	//----- nvinfo : EIATTR_KPARAM_INFO
	.align		4
.L_559:
        /*0018*/ 	.byte	0x04, 0x17
        /*001a*/ 	.short	(.L_561 - .L_560)
.L_560:
        /*001c*/ 	.word	0x00000000
        /*0020*/ 	.short	0x0000
        /*0022*/ 	.short	0x0000
        /*0024*/ 	.byte	0x00, 0xf0, 0x11, 0x00


	//----- nvinfo : EIATTR_SPARSE_MMA_MASK
	.align		4
.L_561:
        /*0028*/ 	.byte	0x03, 0x50
        /*002a*/ 	.short	0x0000


	//----- nvinfo : EIATTR_MAXREG_COUNT
	.align		4
        /*002c*/ 	.byte	0x03, 0x1b
        /*002e*/ 	.short	0x0080


	//----- nvinfo : EIATTR_MERCURY_ISA_VERSION
	.align		4
        /*0030*/ 	.byte	0x03, 0x5f
        /*0032*/ 	.short	0x0101


	//----- nvinfo : EIATTR_VRC_CTA_INIT_COUNT
	.align		4
        /*0034*/ 	.byte	0x02, 0x4a
	.zero		1
	.zero		1


	//----- nvinfo : EIATTR_EXIT_INSTR_OFFSETS
	.align		4
        /*0038*/ 	.byte	0x04, 0x1c
        /*003a*/ 	.short	(.L_563 - .L_562)


	//   ....[0]....
.L_562:
        /*003c*/ 	.word	0x000003a0


	//   ....[1]....
        /*0040*/ 	.word	0x00000650


	//   ....[2]....
        /*0044*/ 	.word	0x00001c80


	//   ....[3]....
        /*0048*/ 	.word	0x00003200


	//----- nvinfo : EIATTR_MAX_THREADS
	.align		4
.L_563:
        /*004c*/ 	.byte	0x04, 0x05
        /*004e*/ 	.short	(.L_565 - .L_564)
.L_564:
        /*0050*/ 	.word	0x00000080
        /*0054*/ 	.word	0x00000001
        /*0058*/ 	.word	0x00000001


	//----- nvinfo : EIATTR_CRS_STACK_SIZE
	.align		4
.L_565:
        /*005c*/ 	.byte	0x04, 0x1e
        /*005e*/ 	.short	(.L_567 - .L_566)
.L_566:
        /*0060*/ 	.word	0x00000000


	//----- nvinfo : EIATTR_CBANK_PARAM_SIZE
	.align		4
.L_567:
        /*0064*/ 	.byte	0x03, 0x19
        /*0066*/ 	.short	0x0220


	//----- nvinfo : EIATTR_PARAM_CBANK
	.align		4
        /*0068*/ 	.byte	0x04, 0x0a
        /*006a*/ 	.short	(.L_569 - .L_568)
	.align		4
.L_568:
        /*006c*/ 	.word	index@(.nv.constant0._ZN2at6native18elementwise_kernelILi128ELi2EZNS0_22gpu_kernel_impl_nocastIZZZNS0_17atanh_kernel_cudaERNS_18TensorIteratorBaseEENKUlvE0_clEvENKUlvE0_clEvEUlfE_EEvS4_RKT_EUliE_EEviT1_)
        /*0070*/ 	.short	0x0380
        /*0072*/ 	.short	0x0220


	//----- nvinfo : EIATTR_SW_WAR
	.align		4
.L_569:
        /*0074*/ 	.byte	0x04, 0x36
        /*0076*/ 	.short	(.L_571 - .L_570)
.L_570:
        /*0078*/ 	.word	0x00000008
.L_571:


//--------------------- .nv.info._ZN2at6native27unrolled_elementwise_kernelIZZZNS0_17atanh_kernel_cudaERNS_18TensorIteratorBaseEENKUlvE0_clEvENKUlvE0_clEvEUlfE_St5arrayIPcLm2EELi4E23TrivialOffsetCalculatorILi1EjESB_NS0_6memory15LoadWithoutCastENSC_16StoreWithoutCastEEEviT_T0_T2_T3_T4_T5_ --------------------------
	.section	.nv.info._ZN2at6native27unrolled_elementwise_kernelIZZZNS0_17atanh_kernel_cudaERNS_18TensorIteratorBaseEENKUlvE0_clEvENKUlvE0_clEvEUlfE_St5arrayIPcLm2EELi4E23TrivialOffsetCalculatorILi1EjESB_NS0_6memory15LoadWithoutCastENSC_16StoreWithoutCastEEEviT_T0_T2_T3_T4_T5_,"",@"SHT_CUDA_INFO"
	.sectionflags	@""
	.align	4


	//----- nvinfo : EIATTR_CUDA_API_VERSION
	.align		4
        /*0000*/ 	.byte	0x04, 0x37
        /*0002*/ 	.short	(.L_573 - .L_572)
.L_572:
        /*0004*/ 	.word	0x00000082


	//----- nvinfo : EIATTR_KPARAM_INFO
	.align		4
.L_573:
        /*0008*/ 	.byte	0x04, 0x17
        /*000a*/ 	.short	(.L_575 - .L_574)
.L_574:
        /*000c*/ 	.word	0x00000000
        /*0010*/ 	.short	0x0006
        /*0012*/ 	.short	0x001b
        /*0014*/ 	.byte	0x00, 0xf0, 0x05, 0x00


	//----- nvinfo : EIATTR_KPARAM_INFO
	.align		4
.L_575:
        /*0018*/ 	.byte	0x04, 0x17
        /*001a*/ 	.short	(.L_577 - .L_576)
.L_576:
        /*001c*/ 	.word	0x00000000
        /*0020*/ 	.short	0x0005
        /*0022*/ 	.short	0x001a
        /*0024*/ 	.byte	0x00, 0xf0, 0x05, 0x00


	//----- nvinfo : EIATTR_KPARAM_INFO
	.align		4
.L_577:
        /*0028*/ 	.byte	0x04, 0x17
        /*002a*/ 	.short	(.L_579 - .L_578)
.L_578:
        /*002c*/ 	.word	0x00000000
        /*0030*/ 	.short	0x0004
        /*0032*/ 	.short	0x0019
        /*0034*/ 	.byte	0x00, 0xf0, 0x05, 0x00


	//----- nvinfo : EIATTR_KPARAM_INFO
	.align		4
.L_579:
        /*0038*/ 	.byte	0x04, 0x17
        /*003a*/ 	.short	(.L_581 - .L_580)
.L_580:
        /*003c*/ 	.word	0x00000000
        /*0040*/ 	.short	0x0003
        /*0042*/ 	.short	0x0018
        /*0044*/ 	.byte	0x00, 0xf0, 0x05, 0x00


	//----- nvinfo : EIATTR_KPARAM_INFO
	.align		4
.L_581:
        /*0048*/ 	.byte	0x04, 0x17
        /*004a*/ 	.short	(.L_583 - .L_582)
.L_582:
        /*004c*/ 	.word	0x00000000
        /*0050*/ 	.short	0x0002
        /*0052*/ 	.short	0x0008
        /*0054*/ 	.byte	0x00, 0xf0, 0x41, 0x00


	//----- nvinfo : EIATTR_KPARAM_INFO
	.align		4
.L_583:
        /*0058*/ 	.byte	0x04, 0x17
        /*005a*/ 	.short	(.L_585 - .L_584)
.L_584:
        /*005c*/ 	.word	0x00000000
        /*0060*/ 	.short	0x0001
        /*0062*/ 	.short	0x0004
        /*0064*/ 	.byte	0x00, 0xf0, 0x05, 0x00


	//----- nvinfo : EIATTR_KPARAM_INFO
	.align		4
.L_585:
        /*0068*/ 	.byte	0x04, 0x17
        /*006a*/ 	.short	(.L_587 - .L_586)
.L_586:
        /*006c*/ 	.word	0x00000000
        /*0070*/ 	.short	0x0000
        /*0072*/ 	.short	0x0000
        /*0074*/ 	.byte	0x00, 0xf0, 0x11, 0x00


	//----- nvinfo : EIATTR_SPARSE_MMA_MASK
	.align		4
.L_587:
        /*0078*/ 	.byte	0x03, 0x50
        /*007a*/ 	.short	0x0000


	//----- nvinfo : EIATTR_MAXREG_COUNT
	.align		4
        /*007c*/ 	.byte	0x03, 0x1b
        /*007e*/ 	.short	0x00ff


	//----- nvinfo : EIATTR_MERCURY_ISA_VERSION
	.align		4
        /*0080*/ 	.byte	0x03, 0x5f
        /*0082*/ 	.short	0x0101


	//----- nvinfo : EIATTR_VRC_CTA_INIT_COUNT
	.align		4
        /*0084*/ 	.byte	0x02, 0x4a
	.zero		1
	.zero		1


	//----- nvinfo : EIATTR_EXIT_INSTR_OFFSETS
	.align		4
        /*0088*/ 	.byte	0x04, 0x1c
        /*008a*/ 	.short	(.L_589 - .L_588)


	//   ....[0]....
.L_588:
        /*008c*/ 	.word	0x00000e00


	//   ....[1]....
        /*0090*/ 	.word	0x00000e50


	//----- nvinfo : EIATTR_MAX_THREADS
	.align		4
.L_589:
        /*0094*/ 	.byte	0x04, 0x05
        /*0096*/ 	.short	(.L_591 - .L_590)
.L_590:
        /*0098*/ 	.word	0x00000080
        /*009c*/ 	.word	0x00000001
        /*00a0*/ 	.word	0x00000001


	//----- nvinfo : EIATTR_CRS_STACK_SIZE
	.align		4
.L_591:
        /*00a4*/ 	.byte	0x04, 0x1e
        /*00a6*/ 	.short	(.L_593 - .L_592)
.L_592:
        /*00a8*/ 	.word	0x00000000


	//----- nvinfo : EIATTR_CBANK_PARAM_SIZE
	.align		4
.L_593:
        /*00ac*/ 	.byte	0x03, 0x19
        /*00ae*/ 	.short	0x001c


	//----- nvinfo : EIATTR_PARAM_CBANK
	.align		4
        /*00b0*/ 	.byte	0x04, 0x0a
        /*00b2*/ 	.short	(.L_595 - .L_594)
	.align		4
.L_594:
        /*00b4*/ 	.word	index@(.nv.constant0._ZN2at6native27unrolled_elementwise_kernelIZZZNS0_17atanh_kernel_cudaERNS_18TensorIteratorBaseEENKUlvE0_clEvENKUlvE0_clEvEUlfE_St5arrayIPcLm2EELi4E23TrivialOffsetCalculatorILi1EjESB_NS0_6memory15LoadWithoutCastENSC_16StoreWithoutCastEEEviT_T0_T2_T3_T4_T5_)
        /*00b8*/ 	.short	0x0380
        /*00ba*/ 	.short	0x001c


	//----- nvinfo : EIATTR_SW_WAR
	.align		4
.L_595:
        /*00bc*/ 	.byte	0x04, 0x36
        /*00be*/ 	.short	(.L_597 - .L_596)
.L_596:
        /*00c0*/ 	.word	0x00000008
.L_597:


//--------------------- .nv.info._ZN2at6native29vectorized_elementwise_kernelILi2EZZZNS0_17atanh_kernel_cudaERNS_18TensorIteratorBaseEENKUlvE0_clEvENKUlvE0_clEvEUlfE_St5arrayIPcLm2EEEEviT0_T1_ --------------------------
	.section	.nv.info._ZN2at6native29vectorized_elementwise_kernelILi2EZZZNS0_17atanh_kernel_cudaERNS_18TensorIteratorBaseEENKUlvE0_clEvENKUlvE0_clEvEUlfE_St5arrayIPcLm2EEEEviT0_T1_,"",@"SHT_CUDA_INFO"
	.sectionflags	@""
	.align	4


	//----- nvinfo : EIATTR_CUDA_API_VERSION
	.align		4
        /*0000*/ 	.byte	0x04, 0x37
        /*0002*/ 	.short	(.L_599 - .L_598)
.L_598:
        /*0004*/ 	.word	0x00000082


	//----- nvinfo : EIATTR_KPARAM_INFO
	.align		4
.L_599:
        /*0008*/ 	.byte	0x04, 0x17
        /*000a*/ 	.short	(.L_601 - .L_600)
.L_600:
        /*000c*/ 	.word	0x00000000
        /*0010*/ 	.short	0x0002
        /*0012*/ 	.short	0x0008
        /*0014*/ 	.byte	0x00, 0xf0, 0x41, 0x00


	//----- nvinfo : EIATTR_KPARAM_INFO
	.align		4
.L_601:
        /*0018*/ 	.byte	0x04, 0x17
        /*001a*/ 	.short	(.L_603 - .L_602)
.L_602:
        /*001c*/ 	.word	0x00000000
        /*0020*/ 	.short	0x0001
        /*0022*/ 	.short	0x0004
        /*0024*/ 	.byte	0x00, 0xf0, 0x05, 0x00


	//----- nvinfo : EIATTR_KPARAM_INFO
	.align		4
.L_603:
        /*0028*/ 	.byte	0x04, 0x17
        /*002a*/ 	.short	(.L_605 - .L_604)
.L_604:
        /*002c*/ 	.word	0x00000000
        /*0030*/ 	.short	0x0000
        /*0032*/ 	.short	0x0000
        /*0034*/ 	.byte	0x00, 0xf0, 0x11, 0x00


	//----- nvinfo : EIATTR_SPARSE_MMA_MASK
	.align		4
.L_605:
        /*0038*/ 	.byte	0x03, 0x50
        /*003a*/ 	.short	0x0000


	//----- nvinfo : EIATTR_MAXREG_COUNT
	.align		4
        /*003c*/ 	.byte	0x03, 0x1b
        /*003e*/ 	.short	0x00ff


	//----- nvinfo : EIATTR_MERCURY_ISA_VERSION
	.align		4
        /*0040*/ 	.byte	0x03, 0x5f
        /*0042*/ 	.short	0x0101


	//----- nvinfo : EIATTR_VRC_CTA_INIT_COUNT
	.align		4
        /*0044*/ 	.byte	0x02, 0x4a
	.zero		1
	.zero		1


	//----- nvinfo : EIATTR_EXIT_INSTR_OFFSETS
	.align		4
        /*0048*/ 	.byte	0x04, 0x1c
        /*004a*/ 	.short	(.L_607 - .L_606)


	//   ....[0]....
.L_606:
        /*004c*/ 	.word	0x00001cb0


	//   ....[1]....
        /*0050*/ 	.word	0x00001d00


	//   ....[2]....
        /*0054*/ 	.word	0x00002fb0


	//----- nvinfo : EIATTR_MAX_THREADS
	.align		4
.L_607:
        /*0058*/ 	.byte	0x04, 0x05
        /*005a*/ 	.short	(.L_609 - .L_608)
.L_608:
        /*005c*/ 	.word	0x00000080
        /*0060*/ 	.word	0x00000001
        /*0064*/ 	.word	0x00000001


	//----- nvinfo : EIATTR_CRS_STACK_SIZE
	.align		4
.L_609:
        /*0068*/ 	.byte	0x04, 0x1e
        /*006a*/ 	.short	(.L_611 - .L_610)
.L_610:
        /*006c*/ 	.word	0x00000000


	//----- nvinfo : EIATTR_CBANK_PARAM_SIZE
	.align		4
.L_611:
        /*0070*/ 	.byte	0x03, 0x19
        /*0072*/ 	.short	0x0018


	//----- nvinfo : EIATTR_PARAM_CBANK
	.align		4
        /*0074*/ 	.byte	0x04, 0x0a
        /*0076*/ 	.short	(.L_613 - .L_612)
	.align		4
.L_612:
        /*0078*/ 	.word	index@(.nv.constant0._ZN2at6native29vectorized_elementwise_kernelILi2EZZZNS0_17atanh_kernel_cudaERNS_18TensorIteratorBaseEENKUlvE0_clEvENKUlvE0_clEvEUlfE_St5arrayIPcLm2EEEEviT0_T1_)
        /*007c*/ 	.short	0x0380
        /*007e*/ 	.short	0x0018


	//----- nvinfo : EIATTR_SW_WAR
	.align		4
.L_613:
        /*0080*/ 	.byte	0x04, 0x36
        /*0082*/ 	.short	(.L_615 - .L_614)
.L_614:
        /*0084*/ 	.word	0x00000008
.L_615:


//--------------------- .nv.info._ZN2at6native29vectorized_elementwise_kernelILi4EZZZNS0_17atanh_kernel_cudaERNS_18TensorIteratorBaseEENKUlvE0_clEvENKUlvE0_clEvEUlfE_St5arrayIPcLm2EEEEviT0_T1_ --------------------------
	.section	.nv.info._ZN2at6native29vectorized_elementwise_kernelILi4EZZZNS0_17atanh_kernel_cudaERNS_18TensorIteratorBaseEENKUlvE0_clEvENKUlvE0_clEvEUlfE_St5arrayIPcLm2EEEEviT0_T1_,"",@"SHT_CUDA_INFO"
	.sectionflags	@""
	.align	4


	//----- nvinfo : EIATTR_CUDA_API_VERSION
	.align		4
        /*0000*/ 	.byte	0x04, 0x37
        /*0002*/ 	.short	(.L_617 - .L_616)
.L_616:
        /*0004*/ 	.word	0x00000082


	//----- nvinfo : EIATTR_KPARAM_INFO
	.align		4
.L_617:
        /*0008*/ 	.byte	0x04, 0x17
        /*000a*/ 	.short	(.L_619 - .L_618)
.L_618:
        /*000c*/ 	.word	0x00000000
        /*0010*/ 	.short	0x0002
        /*0012*/ 	.short	0x0008
        /*0014*/ 	.byte	0x00, 0xf0, 0x41, 0x00


	//----- nvinfo : EIATTR_KPARAM_INFO
	.align		4
.L_619:
        /*0018*/ 	.byte	0x04, 0x17
        /*001a*/ 	.short	(.L_621 - .L_620)
.L_620:
        /*001c*/ 	.word	0x00000000
        /*0020*/ 	.short	0x0001
        /*0022*/ 	.short	0x0004
        /*0024*/ 	.byte	0x00, 0xf0, 0x05, 0x00


	//----- nvinfo : EIATTR_KPARAM_INFO
	.align		4
.L_621:
        /*0028*/ 	.byte	0x04, 0x17
        /*002a*/ 	.short	(.L_623 - .L_622)
.L_622:
        /*002c*/ 	.word	0x00000000
        /*0030*/ 	.short	0x0000
        /*0032*/ 	.short	0x0000
        /*0034*/ 	.byte	0x00, 0xf0, 0x11, 0x00


	//----- nvinfo : EIATTR_SPARSE_MMA_MASK
	.align		4
.L_623:
        /*0038*/ 	.byte	0x03, 0x50
        /*003a*/ 	.short	0x0000


	//----- nvinfo : EIATTR_MAXREG_COUNT
	.align		4
        /*003c*/ 	.byte	0x03, 0x1b
        /*003e*/ 	.short	0x00ff


	//----- nvinfo : EIATTR_MERCURY_ISA_VERSION
	.align		4
        /*0040*/ 	.byte	0x03, 0x5f
        /*0042*/ 	.short	0x0101


	//----- nvinfo : EIATTR_VRC_CTA_INIT_COUNT
	.align		4
        /*0044*/ 	.byte	0x02, 0x4a
	.zero		1
	.zero		1


	//----- nvinfo : EIATTR_EXIT_INSTR_OFFSETS
	.align		4
        /*0048*/ 	.byte	0x04, 0x1c
        /*004a*/ 	.short	(.L_625 - .L_624)


	//   ....[0]....
.L_624:
        /*004c*/ 	.word	0x00001ca0


	//   ....[1]....
        /*0050*/ 	.word	0x00001cf0


	//   ....[2]....
        /*0054*/ 	.word	0x00002f60


	//----- nvinfo : EIATTR_MAX_THREADS
	.align		4
.L_625:
        /*0058*/ 	.byte	0x04, 0x05
        /*005a*/ 	.short	(.L_627 - .L_626)
.L_626:
        /*005c*/ 	.word	0x00000080
        /*0060*/ 	.word	0x00000001
        /*0064*/ 	.word	0x00000001


	//----- nvinfo : EIATTR_CRS_STACK_SIZE
	.align		4
.L_627:
        /*0068*/ 	.byte	0x04, 0x1e
        /*006a*/ 	.short	(.L_629 - .L_628)
.L_628:
        /*006c*/ 	.word	0x00000000


	//----- nvinfo : EIATTR_CBANK_PARAM_SIZE
	.align		4
.L_629:
        /*0070*/ 	.byte	0x03, 0x19
        /*0072*/ 	.short	0x0018


	//----- nvinfo : EIATTR_PARAM_CBANK
	.align		4
        /*0074*/ 	.byte	0x04, 0x0a
        /*0076*/ 	.short	(.L_631 - .L_630)
	.align		4
.L_630:
        /*0078*/ 	.word	index@(.nv.constant0._ZN2at6native29vectorized_elementwise_kernelILi4EZZZNS0_17atanh_kernel_cudaERNS_18TensorIteratorBaseEENKUlvE0_clEvENKUlvE0_clEvEUlfE_St5arrayIPcLm2EEEEviT0_T1_)
        /*007c*/ 	.short	0x0380
        /*007e*/ 	.short	0x0018


	//----- nvinfo : EIATTR_SW_WAR
	.align		4
.L_631:
        /*0080*/ 	.byte	0x04, 0x36
        /*0082*/ 	.short	(.L_633 - .L_632)
.L_632:
        /*0084*/ 	.word	0x00000008
.L_633:


//--------------------- .nv.info._ZN2at6native29vectorized_elementwise_kernelILi8EZZZNS0_17atanh_kernel_cudaERNS_18TensorIteratorBaseEENKUlvE0_clEvENKUlvE0_clEvEUlfE_St5arrayIPcLm2EEEEviT0_T1_ --------------------------
	.section	.nv.info._ZN2at6native29vectorized_elementwise_kernelILi8EZZZNS0_17atanh_kernel_cudaERNS_18TensorIteratorBaseEENKUlvE0_clEvENKUlvE0_clEvEUlfE_St5arrayIPcLm2EEEEviT0_T1_,"",@"SHT_CUDA_INFO"
	.sectionflags	@""
	.align	4


	//----- nvinfo : EIATTR_CUDA_API_VERSION
	.align		4
        /*0000*/ 	.byte	0x04, 0x37
        /*0002*/ 	.short	(.L_635 - .L_634)
.L_634:
        /*0004*/ 	.word	0x00000082


	//----- nvinfo : EIATTR_KPARAM_INFO
	.align		4
.L_635:
        /*0008*/ 	.byte	0x04, 0x17
        /*000a*/ 	.short	(.L_637 - .L_636)
.L_636:
        /*000c*/ 	.word	0x00000000
        /*0010*/ 	.short	0x0002
        /*0012*/ 	.short	0x0008
        /*0014*/ 	.byte	0x00, 0xf0, 0x41, 0x00


	//----- nvinfo : EIATTR_KPARAM_INFO
	.align		4
.L_637:
        /*0018*/ 	.byte	0x04, 0x17
        /*001a*/ 	.short	(.L_639 - .L_638)
.L_638:
        /*001c*/ 	.word	0x00000000
        /*0020*/ 	.short	0x0001
        /*0022*/ 	.short	0x0004
        /*0024*/ 	.byte	0x00, 0xf0, 0x05, 0x00


	//----- nvinfo : EIATTR_KPARAM_INFO
	.align		4
.L_639:
        /*0028*/ 	.byte	0x04, 0x17
        /*002a*/ 	.short	(.L_641 - .L_640)
.L_640:
        /*002c*/ 	.word	0x00000000
        /*0030*/ 	.short	0x0000
        /*0032*/ 	.short	0x0000
        /*0034*/ 	.byte	0x00, 0xf0, 0x11, 0x00


	//----- nvinfo : EIATTR_SPARSE_MMA_MASK
	.align		4
.L_641:
        /*0038*/ 	.byte	0x03, 0x50
        /*003a*/ 	.short	0x0000


	//----- nvinfo : EIATTR_MAXREG_COUNT
	.align		4
        /*003c*/ 	.byte	0x03, 0x1b
        /*003e*/ 	.short	0x00ff


	//----- nvinfo : EIATTR_MERCURY_ISA_VERSION
	.align		4
        /*0040*/ 	.byte	0x03, 0x5f
        /*0042*/ 	.short	0x0101


	//----- nvinfo : EIATTR_VRC_CTA_INIT_COUNT
	.align		4
        /*0044*/ 	.byte	0x02, 0x4a
	.zero		1
	.zero		1


	//----- nvinfo : EIATTR_EXIT_INSTR_OFFSETS
	.align		4
        /*0048*/ 	.byte	0x04, 0x1c
        /*004a*/ 	.short	(.L_643 - .L_642)


	//   ....[0]....
.L_642:
        /*004c*/ 	.word	0x00000010


	//----- nvinfo : EIATTR_MAX_THREADS
	.align		4
.L_643:
        /*0050*/ 	.byte	0x04, 0x05
        /*0052*/ 	.short	(.L_645 - .L_644)
.L_644:
        /*0054*/ 	.word	0x00000080
        /*0058*/ 	.word	0x00000001
        /*005c*/ 	.word	0x00000001


	//----- nvinfo : EIATTR_CBANK_PARAM_SIZE
	.align		4
.L_645:
        /*0060*/ 	.byte	0x03, 0x19
        /*0062*/ 	.short	0x0018


	//----- nvinfo : EIATTR_PARAM_CBANK
	.align		4
        /*0064*/ 	.byte	0x04, 0x0a
        /*0066*/ 	.short	(.L_647 - .L_646)
	.align		4
.L_646:
        /*0068*/ 	.word	index@(.nv.constant0._ZN2at6native29vectorized_elementwise_kernelILi8EZZZNS0_17atanh_kernel_cudaERNS_18TensorIteratorBaseEENKUlvE0_clEvENKUlvE0_clEvEUlfE_St5arrayIPcLm2EEEEviT0_T1_)
        /*006c*/ 	.short	0x0380
        /*006e*/ 	.short	0x0018


	//----- nvinfo : EIATTR_SW_WAR
	.align		4
.L_647:
        /*0070*/ 	.byte	0x04, 0x36
        /*0072*/ 	.short	(.L_649 - .L_648)
.L_648:
        /*0074*/ 	.word	0x00000008
.L_649:


//--------------------- .nv.info._ZN2at6native18elementwise_kernelILi128ELi4EZNS0_15gpu_kernel_implIZZZNS0_17atanh_kernel_cudaERNS_18TensorIteratorBaseEENKUlvE0_clEvENKUlvE_clEvEUldE_EEvS4_RKT_EUliE_EEviT1_ --------------------------
	.section	.nv.info._ZN2at6native18elementwise_kernelILi128ELi4EZNS0_15gpu_kernel_implIZZZNS0_17atanh_kernel_cudaERNS_18TensorIteratorBaseEENKUlvE0_clEvENKUlvE_clEvEUldE_EEvS4_RKT_EUliE_EEviT1_,"",@"SHT_CUDA_INFO"
	.sectionflags	@""
	.align	4


	//----- nvinfo : EIATTR_CUDA_API_VERSION
	.align		4
        /*0000*/ 	.byte	0x04, 0x37
        /*0002*/ 	.short	(.L_651 - .L_650)
.L_650:
        /*0004*/ 	.word	0x00000082


	//----- nvinfo : EIATTR_KPARAM_INFO
	.align		4
.L_651:
        /*0008*/ 	.byte	0x04, 0x17
        /*000a*/ 	.short	(.L_653 - .L_652)
.L_652:
        /*000c*/ 	.word	0x00000000
        /*0010*/ 	.short	0x0001
        /*0012*/ 	.short	0x0008
        /*0014*/ 	.byte	0x00, 0xf0, 0x61, 0x08


	//----- nvinfo : EIATTR_KPARAM_INFO
	.align		4
.L_653:
        /*0018*/ 	.byte	0x04, 0x17
        /*001a*/ 	.short	(.L_655 - .L_654)
.L_654:
        /*001c*/ 	.word	0x00000000
        /*0020*/ 	.short	0x0000
        /*0022*/ 	.short	0x0000
        /*0024*/ 	.byte	0x00, 0xf0, 0x11, 0x00


	//----- nvinfo : EIATTR_SPARSE_MMA_MASK
	.align		4
.L_655:
        /*0028*/ 	.byte	0x03, 0x50
        /*002a*/ 	.short	0x0000


	//----- nvinfo : EIATTR_MAXREG_COUNT
	.align		4
        /*002c*/ 	.byte	0x03, 0x1b
        /*002e*/ 	.short	0x0080


	//----- nvinfo : EIATTR_EXTERNS
	.align		4
        /*0030*/ 	.byte	0x04, 0x0f
        /*0032*/ 	.short	(.L_657 - .L_656)


	//   ....[0]....
	.align		4
.L_656:
        /*0034*/ 	.word	index@(__assertfail)


	//----- nvinfo : EIATTR_MERCURY_ISA_VERSION
	.align		4
.L_657:
        /*0038*/ 	.byte	0x03, 0x5f
        /*003a*/ 	.short	0x0101


	//----- nvinfo : EIATTR_VRC_CTA_INIT_COUNT
	.align		4
        /*003c*/ 	.byte	0x02, 0x4a
	.zero		1
	.zero		1


	//----- nvinfo : EIATTR_SYSCALL_OFFSETS
	.align		4
        /*0040*/ 	.byte	0x04, 0x46
        /*0042*/ 	.short	(.L_659 - .L_658)


	//   ....[0]....
.L_658:
        /*0044*/ 	.word	0x00002180


	//   ....[1]....
        /*0048*/ 	.word	0x00004ce0


	//   ....[2]....
        /*004c*/ 	.word	0x00007070


	//   ....[3]....
        /*0050*/ 	.word	0x000098e0


	//   ....[4]....
        /*0054*/ 	.word	0x0000bea0


	//   ....[5]....
        /*0058*/ 	.word	0x0000e710


	//   ....[6]....
        /*005c*/ 	.word	0x00010ce0


	//   ....[7]....
        /*0060*/ 	.word	0x00013540


	//----- nvinfo : EIATTR_EXIT_INSTR_OFFSETS
	.align		4
.L_659:
        /*0064*/ 	.byte	0x04, 0x1c
        /*0066*/ 	.short	(.L_661 - .L_660)


	//   ....[0]....
.L_660:
        /*0068*/ 	.word	0x0000eb70


	//   ....[1]....
        /*006c*/ 	.word	0x00012710


	//   ....[2]....
        /*0070*/ 	.word	0x00012750


	//   ....[3]....
        /*0074*/ 	.word	0x000127e0


	//   ....[4]....
        /*0078*/ 	.word	0x00012810


	//   ....[5]....
        /*007c*/ 	.word	0x00012840


	//   ....[6]....
        /*0080*/ 	.word	0x00012950


	//   ....[7]....
        /*0084*/ 	.word	0x00012a10


	//   ....[8]....
        /*0088*/ 	.word	0x00012b30


	//   ....[9]....
        /*008c*/ 	.word	0x00012c00


	//   ....[10]....
        /*0090*/ 	.word	0x00012c20


	//   ....[11]....
        /*0094*/ 	.word	0x00012cf0


	//   ....[12]....
        /*0098*/ 	.word	0x00012ee0


	//   ....[13]....
        /*009c*/ 	.word	0x000130d0


	//   ....[14]....
        /*00a0*/ 	.word	0x000132b0


	//   ....[15]....
        /*00a4*/ 	.word	0x000132e0


	//   ....[16]....
        /*00a8*/ 	.word	0x00013310


	//   ....[17]....
        /*00ac*/ 	.word	0x000133b0


	//   ....[18]....
        /*00b0*/ 	.word	0x000133e0


	//   ....[19]....
        /*00b4*/ 	.word	0x00013550


	//   ....[20]....
        /*00b8*/ 	.word	0x000136e0


	//   ....[21]....
        /*00bc*/ 	.word	0x000138a0


	//   ....[22]....
        /*00c0*/ 	.word	0x00013960


	//----- nvinfo : EIATTR_MAX_THREADS
	.align		4
.L_661:
        /*00c4*/ 	.byte	0x04, 0x05
        /*00c6*/ 	.short	(.L_663 - .L_662)
.L_662:
        /*00c8*/ 	.word	0x00000080
        /*00cc*/ 	.word	0x00000001
        /*00d0*/ 	.word	0x00000001


	//----- nvinfo : EIATTR_CRS_STACK_SIZE
	.align		4
.L_663:
        /*00d4*/ 	.byte	0x04, 0x1e
        /*00d6*/ 	.short	(.L_665 - .L_664)
.L_664:
        /*00d8*/ 	.word	0x00000000


	//----- nvinfo : EIATTR_CBANK_PARAM_SIZE
	.align		4
.L_665:
        /*00dc*/ 	.byte	0x03, 0x19
        /*00de*/ 	.short	0x0220


	//----- nvinfo : EIATTR_PARAM_CBANK
	.align		4
        /*00e0*/ 	.byte	0x04, 0x0a
        /*00e2*/ 	.short	(.L_667 - .L_666)
	.align		4
.L_666:
        /*00e4*/ 	.word	index@(.nv.constant0._ZN2at6native18elementwise_kernelILi128ELi4EZNS0_15gpu_kernel_implIZZZNS0_17atanh_kernel_cudaERNS_18TensorIteratorBaseEENKUlvE0_clEvENKUlvE_clEvEUldE_EEvS4_RKT_EUliE_EEviT1_)
        /*00e8*/ 	.short	0x0380
        /*00ea*/ 	.short	0x0220


	//----- nvinfo : EIATTR_SW_WAR
	.align		4
.L_667:
        /*00ec*/ 	.byte	0x04, 0x36
        /*00ee*/ 	.short	(.L_669 - .L_668)
.L_668:
        /*00f0*/ 	.word	0x00000008
.L_669:


//--------------------- .nv.info._ZN2at6native27unrolled_elementwise_kernelIZZZNS0_17atanh_kernel_cudaERNS_18TensorIteratorBaseEENKUlvE0_clEvENKUlvE_clEvEUldE_St5arrayIPcLm2EELi4E23TrivialOffsetCalculatorILi1EjESB_NS0_6memory12LoadWithCastILi1EEENSC_13StoreWithCastILi1EEEEEviT_T0_T2_T3_T4_T5_ --------------------------
	.section	.nv.info._ZN2at6native27unrolled_elementwise_kernelIZZZNS0_17atanh_kernel_cudaERNS_18TensorIteratorBaseEENKUlvE0_clEvENKUlvE_clEvEUldE_St5arrayIPcLm2EELi4E23TrivialOffsetCalculatorILi1EjESB_NS0_6memory12LoadWithCastILi1EEENSC_13StoreWithCastILi1EEEEEviT_T0_T2_T3_T4_T5_,"",@"SHT_CUDA_INFO"
	.sectionflags	@""
	.align	4


	//----- nvinfo : EIATTR_CUDA_API_VERSION
	.align		4
        /*0000*/ 	.byte	0x04, 0x37
        /*0002*/ 	.short	(.L_671 - .L_670)
.L_670:
        /*0004*/ 	.word	0x00000082


	//----- nvinfo : EIATTR_KPARAM_INFO
	.align		4
.L_671:
        /*0008*/ 	.byte	0x04, 0x17
        /*000a*/ 	.short	(.L_673 - .L_672)
.L_672:
        /*000c*/ 	.word	0x00000000
        /*0010*/ 	.short	0x0006
        /*0012*/ 	.short	0x0024
        /*0014*/ 	.byte	0x00, 0xf0, 0x21, 0x00


	//----- nvinfo : EIATTR_KPARAM_INFO
	.align		4
.L_673:
        /*0018*/ 	.byte	0x04, 0x17
        /*001a*/ 	.short	(.L_675 - .L_674)
.L_674:
        /*001c*/ 	.word	0x00000000
        /*0020*/ 	.short	0x0005
        /*0022*/ 	.short	0x001c
        /*0024*/ 	.byte	0x00, 0xf0, 0x21, 0x00


	//----- nvinfo : EIATTR_KPARAM_INFO
	.align		4
.L_675:
        /*0028*/ 	.byte	0x04, 0x17
        /*002a*/ 	.short	(.L_677 - .L_676)
.L_676:
        /*002c*/ 	.word	0x00000000
        /*0030*/ 	.short	0x0004
        /*0032*/ 	.short	0x0019
        /*0034*/ 	.byte	0x00, 0xf0, 0x05, 0x00


	//----- nvinfo : EIATTR_KPARAM_INFO
	.align		4
.L_677:
        /*0038*/ 	.byte	0x04, 0x17
        /*003a*/ 	.short	(.L_679 - .L_678)
.L_678:
        /*003c*/ 	.word	0x00000000
        /*0040*/ 	.short	0x0003
        /*0042*/ 	.short	0x0018
        /*0044*/ 	.byte	0x00, 0xf0, 0x05, 0x00


	//----- nvinfo : EIATTR_KPARAM_INFO
	.align		4
.L_679:
        /*0048*/ 	.byte	0x04, 0x17
        /*004a*/ 	.short	(.L_681 - .L_680)
.L_680:
        /*004c*/ 	.word	0x00000000
        /*0050*/ 	.short	0x0002
        /*0052*/ 	.short	0x0008
        /*0054*/ 	.byte	0x00, 0xf0, 0x41, 0x00


	//----- nvinfo : EIATTR_KPARAM_INFO
	.align		4
.L_681:
        /*0058*/ 	.byte	0x04, 0x17
        /*005a*/ 	.short	(.L_683 - .L_682)
.L_682:
        /*005c*/ 	.word	0x00000000
        /*0060*/ 	.short	0x0001
        /*0062*/ 	.short	0x0004
        /*0064*/ 	.byte	0x00, 0xf0, 0x05, 0x00


	//----- nvinfo : EIATTR_KPARAM_INFO
	.align		4
.L_683:
        /*0068*/ 	.byte	0x04, 0x17
        /*006a*/ 	.short	(.L_685 - .L_684)
.L_684:
        /*006c*/ 	.word	0x00000000
        /*0070*/ 	.short	0x0000
        /*0072*/ 	.short	0x0000
        /*0074*/ 	.byte	0x00, 0xf0, 0x11, 0x00


	//----- nvinfo : EIATTR_SPARSE_MMA_MASK
	.align		4
.L_685:
        /*0078*/ 	.byte	0x03, 0x50
        /*007a*/ 	.short	0x0000


	//----- nvinfo : EIATTR_MAXREG_COUNT
	.align		4
        /*007c*/ 	.byte	0x03, 0x1b
        /*007e*/ 	.short	0x00ff


	//----- nvinfo : EIATTR_EXTERNS
	.align		4
        /*0080*/ 	.byte	0x04, 0x0f
        /*0082*/ 	.short	(.L_687 - .L_686)


	//   ....[0]....
	.align		4
.L_686:
        /*0084*/ 	.word	index@(__assertfail)


	//----- nvinfo : EIATTR_MERCURY_ISA_VERSION
	.align		4
.L_687:
        /*0088*/ 	.byte	0x03, 0x5f
        /*008a*/ 	.short	0x0101


	//----- nvinfo : EIATTR_VRC_CTA_INIT_COUNT
	.align		4
        /*008c*/ 	.byte	0x02, 0x4a
	.zero		1
	.zero		1


	//----- nvinfo : EIATTR_SYSCALL_OFFSETS
	.align		4
        /*0090*/ 	.byte	0x04, 0x46
        /*0092*/ 	.short	(.L_689 - .L_688)


	//   ....[0]....
.L_688:
        /*0094*/ 	.word	0x00000e90


	//   ....[1]....
        /*0098*/ 	.word	0x00001ed0


	//   ....[2]....
        /*009c*/ 	.word	0x00002e50


	//   ....[3]....
        /*00a0*/ 	.word	0x00003da0


	//   ....[4]....
        /*00a4*/ 	.word	0x0000b4a0


	//   ....[5]....
        /*00a8*/ 	.word	0x0000c670


	//   ....[6]....
        /*00ac*/ 	.word	0x0000da50


	//   ....[7]....
        /*00b0*/ 	.word	0x0000ee10


	//----- nvinfo : EIATTR_EXIT_INSTR_OFFSETS
	.align		4
.L_689:
        /*00b4*/ 	.byte	0x04, 0x1c
        /*00b6*/ 	.short	(.L_691 - .L_690)


	//   ....[0]....
.L_690:
        /*00b8*/ 	.word	0x0000dea0


	//   ....[1]....
        /*00bc*/ 	.word	0x0000dfe0


	//   ....[2]....
        /*00c0*/ 	.word	0x0000e020


	//   ....[3]....
        /*00c4*/ 	.word	0x0000e0b0


	//   ....[4]....
        /*00c8*/ 	.word	0x0000e0e0


	//   ....[5]....
        /*00cc*/ 	.word	0x0000e110


	//   ....[6]....
        /*00d0*/ 	.word	0x0000e220


	//   ....[7]....
        /*00d4*/ 	.word	0x0000e2e0


	//   ....[8]....
        /*00d8*/ 	.word	0x0000e400


	//   ....[9]....
        /*00dc*/ 	.word	0x0000e4d0


	//   ....[10]....
        /*00e0*/ 	.word	0x0000e4f0


	//   ....[11]....
        /*00e4*/ 	.word	0x0000e5c0


	//   ....[12]....
        /*00e8*/ 	.word	0x0000e7b0


	//   ....[13]....
        /*00ec*/ 	.word	0x0000e9a0


	//   ....[14]....
        /*00f0*/ 	.word	0x0000eb80


	//   ....[15]....
        /*00f4*/ 	.word	0x0000ebb0


	//   ....[16]....
        /*00f8*/ 	.word	0x0000ebe0


	//   ....[17]....
        /*00fc*/ 	.word	0x0000ec80


	//   ....[18]....
        /*0100*/ 	.word	0x0000ecb0


	//   ....[19]....
        /*0104*/ 	.word	0x0000ee20


	//   ....[20]....
        /*0108*/ 	.word	0x0000efb0


	//   ....[21]....
        /*010c*/ 	.word	0x0000f170


	//   ....[22]....
        /*0110*/ 	.word	0x0000f230


	//----- nvinfo : EIATTR_MAX_THREADS
	.align		4
.L_691:
        /*0114*/ 	.byte	0x04, 0x05
        /*0116*/ 	.short	(.L_693 - .L_692)
.L_692:
        /*0118*/ 	.word	0x00000080
        /*011c*/ 	.word	0x00000001
        /*0120*/ 	.word	0x00000001


	//----- nvinfo : EIATTR_CRS_STACK_SIZE
	.align		4
.L_693:
        /*0124*/ 	.byte	0x04, 0x1e
        /*0126*/ 	.short	(.L_695 - .L_694)
.L_694:
        /*0128*/ 	.word	0x00000000


	//----- nvinfo : EIATTR_CBANK_PARAM_SIZE
	.align		4
.L_695:
        /*012c*/ 	.byte	0x03, 0x19
        /*012e*/ 	.short	0x002c


	//----- nvinfo : EIATTR_PARAM_CBANK
	.align		4
        /*0130*/ 	.byte	0x04, 0x0a
        /*0132*/ 	.short	(.L_697 - .L_696)
	.align		4
.L_696:
        /*0134*/ 	.word	index@(.nv.constant0._ZN2at6native27unrolled_elementwise_kernelIZZZNS0_17atanh_kernel_cudaERNS_18TensorIteratorBaseEENKUlvE0_clEvENKUlvE_clEvEUldE_St5arrayIPcLm2EELi4E23TrivialOffsetCalculatorILi1EjESB_NS0_6memory12LoadWithCastILi1EEENSC_13StoreWithCastILi1EEEEEviT_T0_T2_T3_T4_T5_)
        /*0138*/ 	.short	0x0380
        /*013a*/ 	.short	0x002c


	//----- nvinfo : EIATTR_SW_WAR
	.align		4
.L_697:
        /*013c*/ 	.byte	0x04, 0x36
        /*013e*/ 	.short	(.L_699 - .L_698)
.L_698:
        /*0140*/ 	.word	0x00000008
.L_699:


//--------------------- .nv.info._ZN2at6native18elementwise_kernelILi128ELi2EZNS0_22gpu_kernel_impl_nocastIZZZNS0_17atanh_kernel_cudaERNS_18TensorIteratorBaseEENKUlvE0_clEvENKUlvE_clEvEUldE_EEvS4_RKT_EUliE_EEviT1_ --------------------------
	.section	.nv.info._ZN2at6native18elementwise_kernelILi128ELi2EZNS0_22gpu_kernel_impl_nocastIZZZNS0_17atanh_kernel_cudaERNS_18TensorIteratorBaseEENKUlvE0_clEvENKUlvE_clEvEUldE_EEvS4_RKT_EUliE_EEviT1_,"",@"SHT_CUDA_INFO"
	.sectionflags	@""
	.align	4


	//----- nvinfo : EIATTR_CUDA_API_VERSION
	.align		4
        /*0000*/ 	.byte	0x04, 0x37
        /*0002*/ 	.short	(.L_701 - .L_700)
.L_700:
        /*0004*/ 	.word	0x00000082


	//----- nvinfo : EIATTR_KPARAM_INFO
	.align		4
.L_701:
        /*0008*/ 	.byte	0x04, 0x17
        /*000a*/ 	.short	(.L_703 - .L_702)
.L_702:
        /*000c*/ 	.word	0x00000000
        /*0010*/ 	.short	0x0001
        /*0012*/ 	.short	0x0008
        /*0014*/ 	.byte	0x00, 0xf0, 0x61, 0x08


	//----- nvinfo : EIATTR_KPARAM_INFO
	.align		4
.L_703:
        /*0018*/ 	.byte	0x04, 0x17
        /*001a*/ 	.short	(.L_705 - .L_704)
.L_704:
        /*001c*/ 	.word	0x00000000
        /*0020*/ 	.short	0x0000
        /*0022*/ 	.short	0x0000
        /*0024*/ 	.byte	0x00, 0xf0, 0x11, 0x00


	//----- nvinfo : EIATTR_SPARSE_MMA_MASK
	.align		4
.L_705:
        /*0028*/ 	.byte	0x03, 0x50
        /*002a*/ 	.short	0x0000


	//----- nvinfo : EIATTR_MAXREG_COUNT
	.align		4
        /*002c*/ 	.byte	0x03, 0x1b
        /*002e*/ 	.short	0x0080


	//----- nvinfo : EIATTR_MERCURY_ISA_VERSION
	.align		4
        /*0030*/ 	.byte	0x03, 0x5f
        /*0032*/ 	.short	0x0101


	//----- nvinfo : EIATTR_VRC_CTA_INIT_COUNT
	.align		4
        /*0034*/ 	.byte	0x02, 0x4a
	.zero		1
	.zero		1


	//----- nvinfo : EIATTR_EXIT_INSTR_OFFSETS
	.align		4
        /*0038*/ 	.byte	0x04, 0x1c
        /*003a*/ 	.short	(.L_707 - .L_706)


	//   ....[0]....
.L_706:
        /*003c*/ 	.word	0x00001a00


	//   ....[1]....
        /*0040*/ 	.word	0x00003300


	//   ....[2]....
        /*0044*/ 	.word	0x00005f90


	//   ....[3]....
        /*0048*/ 	.word	0x00008b90


	//----- nvinfo : EIATTR_MAX_THREADS
	.align		4
.L_707:
        /*004c*/ 	.byte	0x04, 0x05
        /*004e*/ 	.short	(.L_709 - .L_708)
.L_708:
        /*0050*/ 	.word	0x00000080
        /*0054*/ 	.word	0x00000001
        /*0058*/ 	.word	0x00000001


	//----- nvinfo : EIATTR_CRS_STACK_SIZE
	.align		4
.L_709:
        /*005c*/ 	.byte	0x04, 0x1e
        /*005e*/ 	.short	(.L_711 - .L_710)
.L_710:
        /*0060*/ 	.word	0x00000000


	//----- nvinfo : EIATTR_CBANK_PARAM_SIZE
	.align		4
.L_711:
        /*0064*/ 	.byte	0x03, 0x19
        /*0066*/ 	.short	0x0220


	//----- nvinfo : EIATTR_PARAM_CBANK
	.align		4
        /*0068*/ 	.byte	0x04, 0x0a
        /*006a*/ 	.short	(.L_713 - .L_712)
	.align		4
.L_712:
        /*006c*/ 	.word	index@(.nv.constant0._ZN2at6native18elementwise_kernelILi128ELi2EZNS0_22gpu_kernel_impl_nocastIZZZNS0_17atanh_kernel_cudaERNS_18TensorIteratorBaseEENKUlvE0_clEvENKUlvE_clEvEUldE_EEvS4_RKT_EUliE_EEviT1_)
        /*0070*/ 	.short	0x0380
        /*0072*/ 	.short	0x0220


	//----- nvinfo : EIATTR_SW_WAR
	.align		4
.L_713:
        /*0074*/ 	.byte	0x04, 0x36
        /*0076*/ 	.short	(.L_715 - .L_714)
.L_714:
        /*0078*/ 	.word	0x00000008
.L_715:


//--------------------- .nv.info._ZN2at6native27unrolled_elementwise_kernelIZZZNS0_17atanh_kernel_cudaERNS_18TensorIteratorBaseEENKUlvE0_clEvENKUlvE_clEvEUldE_St5arrayIPcLm2EELi4E23TrivialOffsetCalculatorILi1EjESB_NS0_6memory15LoadWithoutCastENSC_16StoreWithoutCastEEEviT_T0_T2_T3_T4_T5_ --------------------------
	.section	.nv.info._ZN2at6native27unrolled_elementwise_kernelIZZZNS0_17atanh_kernel_cudaERNS_18TensorIteratorBaseEENKUlvE0_clEvENKUlvE_clEvEUldE_St5arrayIPcLm2EELi4E23TrivialOffsetCalculatorILi1EjESB_NS0_6memory15LoadWithoutCastENSC_16StoreWithoutCastEEEviT_T0_T2_T3_T4_T5_,"",@"SHT_CUDA_INFO"
	.sectionflags	@""
	.align	4


	//----- nvinfo : EIATTR_CUDA_API_VERSION
	.align		4
        /*0000*/ 	.byte	0x04, 0x37
        /*0002*/ 	.short	(.L_717 - .L_716)
.L_716:
        /*0004*/ 	.word	0x00000082


	//----- nvinfo : EIATTR_KPARAM_INFO
	.align		4
.L_717:
        /*0008*/ 	.byte	0x04, 0x17
        /*000a*/ 	.short	(.L_719 - .L_718)
.L_718:
        /*000c*/ 	.word	0x00000000
        /*0010*/ 	.short	0x0006
        /*0012*/ 	.short	0x001b
        /*0014*/ 	.byte	0x00, 0xf0, 0x05, 0x00


	//----- nvinfo : EIATTR_KPARAM_INFO
	.align		4
.L_719:
        /*0018*/ 	.byte	0x04, 0x17
        /*001a*/ 	.short	(.L_721 - .L_720)
.L_720:
        /*001c*/ 	.word	0x00000000
        /*0020*/ 	.short	0x0005
        /*0022*/ 	.short	0x001a
        /*0024*/ 	.byte	0x00, 0xf0, 0x05, 0x00


	//----- nvinfo : EIATTR_KPARAM_INFO
	.align		4
.L_721:
        /*0028*/ 	.byte	0x04, 0x17
        /*002a*/ 	.short	(.L_723 - .L_722)
.L_722:
        /*002c*/ 	.word	0x00000000
        /*0030*/ 	.short	0x0004
        /*0032*/ 	.short	0x0019
        /*0034*/ 	.byte	0x00, 0xf0, 0x05, 0x00


	//----- nvinfo : EIATTR_KPARAM_INFO
	.align		4
.L_723:
        /*0038*/ 	.byte	0x04, 0x17
        /*003a*/ 	.short	(.L_725 - .L_724)
.L_724:
        /*003c*/ 	.word	0x00000000
        /*0040*/ 	.short	0x0003
        /*0042*/ 	.short	0x0018
        /*0044*/ 	.byte	0x00, 0xf0, 0x05, 0x00


	//----- nvinfo : EIATTR_KPARAM_INFO
	.align		4
.L_725:
        /*0048*/ 	.byte	0x04, 0x17
        /*004a*/ 	.short	(.L_727 - .L_726)
.L_726:
        /*004c*/ 	.word	0x00000000
        /*0050*/ 	.short	0x0002
        /*0052*/ 	.short	0x0008
        /*0054*/ 	.byte	0x00, 0xf0, 0x41, 0x00


	//----- nvinfo : EIATTR_KPARAM_INFO
	.align		4
.L_727:
        /*0058*/ 	.byte	0x04, 0x17
        /*005a*/ 	.short	(.L_729 - .L_728)
.L_728:
        /*005c*/ 	.word	0x00000000
        /*0060*/ 	.short	0x0001
        /*0062*/ 	.short	0x0004
        /*0064*/ 	.byte	0x00, 0xf0, 0x05, 0x00


	//----- nvinfo : EIATTR_KPARAM_INFO
	.align		4
.L_729:
        /*0068*/ 	.byte	0x04, 0x17
        /*006a*/ 	.short	(.L_731 - .L_730)
.L_730:
        /*006c*/ 	.word	0x00000000
        /*0070*/ 	.short	0x0000
        /*0072*/ 	.short	0x0000
        /*0074*/ 	.byte	0x00, 0xf0, 0x11, 0x00


	//----- nvinfo : EIATTR_SPARSE_MMA_MASK
	.align		4
.L_731:
        /*0078*/ 	.byte	0x03, 0x50
        /*007a*/ 	.short	0x0000


	//----- nvinfo : EIATTR_MAXREG_COUNT
	.align		4
        /*007c*/ 	.byte	0x03, 0x1b
        /*007e*/ 	.short	0x00ff


	//----- nvinfo : EIATTR_MERCURY_ISA_VERSION
	.align		4
        /*0080*/ 	.byte	0x03, 0x5f
        /*0082*/ 	.short	0x0101


	//----- nvinfo : EIATTR_VRC_CTA_INIT_COUNT
	.align		4
        /*0084*/ 	.byte	0x02, 0x4a
	.zero		1
	.zero		1


	//----- nvinfo : EIATTR_EXIT_INSTR_OFFSETS
	.align		4
        /*0088*/ 	.byte	0x04, 0x1c
        /*008a*/ 	.short	(.L_733 - .L_732)


	//   ....[0]....
.L_732:
        /*008c*/ 	.word	0x00006720


	//   ....[1]....
        /*0090*/ 	.word	0x00006770


	//----- nvinfo : EIATTR_MAX_THREADS
	.align		4
.L_733:
        /*0094*/ 	.byte	0x04, 0x05
        /*0096*/ 	.short	(.L_735 - .L_734)
.L_734:
        /*0098*/ 	.word	0x00000080
        /*009c*/ 	.word	0x00000001
        /*00a0*/ 	.word	0x00000001


	//----- nvinfo : EIATTR_CRS_STACK_SIZE
	.align		4
.L_735:
        /*00a4*/ 	.byte	0x04, 0x1e
        /*00a6*/ 	.short	(.L_737 - .L_736)
.L_736:
        /*00a8*/ 	.word	0x00000000


	//----- nvinfo : EIATTR_CBANK_PARAM_SIZE
	.align		4
.L_737:
        /*00ac*/ 	.byte	0x03, 0x19
        /*00ae*/ 	.short	0x001c


	//----- nvinfo : EIATTR_PARAM_CBANK
	.align		4
        /*00b0*/ 	.byte	0x04, 0x0a
        /*00b2*/ 	.short	(.L_739 - .L_738)
	.align		4
.L_738:
        /*00b4*/ 	.word	index@(.nv.constant0._ZN2at6native27unrolled_elementwise_kernelIZZZNS0_17atanh_kernel_cudaERNS_18TensorIteratorBaseEENKUlvE0_clEvENKUlvE_clEvEUldE_St5arrayIPcLm2EELi4E23TrivialOffsetCalculatorILi1EjESB_NS0_6memory15LoadWithoutCastENSC_16StoreWithoutCastEEEviT_T0_T2_T3_T4_T5_)
        /*00b8*/ 	.short	0x0380
        /*00ba*/ 	.short	0x001c


	//----- nvinfo : EIATTR_SW_WAR
	.align		4
.L_739:
        /*00bc*/ 	.byte	0x04, 0x36
        /*00be*/ 	.short	(.L_741 - .L_740)
.L_740:
        /*00c0*/ 	.word	0x00000008
.L_741:


//--------------------- .nv.info._ZN2at6native29vectorized_elementwise_kernelILi2EZZZNS0_17atanh_kernel_cudaERNS_18TensorIteratorBaseEENKUlvE0_clEvENKUlvE_clEvEUldE_St5arrayIPcLm2EEEEviT0_T1_ --------------------------
	.section	.nv.info._ZN2at6native29vectorized_elementwise_kernelILi2EZZZNS0_17atanh_kernel_cudaERNS_18TensorIteratorBaseEENKUlvE0_clEvENKUlvE_clEvEUldE_St5arrayIPcLm2EEEEviT0_T1_,"",@"SHT_CUDA_INFO"
	.sectionflags	@""
	.align	4


	//----- nvinfo : EIATTR_CUDA_API_VERSION
	.align		4
        /*0000*/ 	.byte	0x04, 0x37
        /*0002*/ 	.short	(.L_743 - .L_742)
.L_742:
        /*0004*/ 	.word	0x00000082


	//----- nvinfo : EIATTR_KPARAM_INFO
	.align		4
.L_743:
        /*0008*/ 	.byte	0x04, 0x17
        /*000a*/ 	.short	(.L_745 - .L_744)
.L_744:
        /*000c*/ 	.word	0x00000000
        /*0010*/ 	.short	0x0002
        /*0012*/ 	.short	0x0008
        /*0014*/ 	.byte	0x00, 0xf0, 0x41, 0x00


	//----- nvinfo : EIATTR_KPARAM_INFO
	.align		4
.L_745:
        /*0018*/ 	.byte	0x04, 0x17
        /*001a*/ 	.short	(.L_747 - .L_746)
.L_746:
        /*001c*/ 	.word	0x00000000
        /*0020*/ 	.short	0x0001
        /*0022*/ 	.short	0x0004
        /*0024*/ 	.byte	0x00, 0xf0, 0x05, 0x00


	//----- nvinfo : EIATTR_KPARAM_INFO
	.align		4
.L_747:
        /*0028*/ 	.byte	0x04, 0x17
        /*002a*/ 	.short	(.L_749 - .L_748)
.L_748:
        /*002c*/ 	.word	0x00000000
        /*0030*/ 	.short	0x0000
        /*0032*/ 	.short	0x0000
        /*0034*/ 	.byte	0x00, 0xf0, 0x11, 0x00


	//----- nvinfo : EIATTR_SPARSE_MMA_MASK
	.align		4
.L_749:
        /*0038*/ 	.byte	0x03, 0x50
        /*003a*/ 	.short	0x0000


	//----- nvinfo : EIATTR_MAXREG_COUNT
	.align		4
        /*003c*/ 	.byte	0x03, 0x1b
        /*003e*/ 	.short	0x00ff


	//----- nvinfo : EIATTR_MERCURY_ISA_VERSION
	.align		4
        /*0040*/ 	.byte	0x03, 0x5f
        /*0042*/ 	.short	0x0101


	//----- nvinfo : EIATTR_VRC_CTA_INIT_COUNT
	.align		4
        /*0044*/ 	.byte	0x02, 0x4a
	.zero		1
	.zero		1


	//----- nvinfo : EIATTR_EXIT_INSTR_OFFSETS
	.align		4
        /*0048*/ 	.byte	0x04, 0x1c
        /*004a*/ 	.short	(.L_751 - .L_750)


	//   ....[0]....
.L_750:
        /*004c*/ 	.word	0x0000ce10


	//   ....[1]....
        /*0050*/ 	.word	0x0000ce60


	//   ....[2]....
        /*0054*/ 	.word	0x000194f0


	//----- nvinfo : EIATTR_MAX_THREADS
	.align		4
.L_751:
        /*0058*/ 	.byte	0x04, 0x05
        /*005a*/ 	.short	(.L_753 - .L_752)
.L_752:
        /*005c*/ 	.word	0x00000080
        /*0060*/ 	.word	0x00000001
        /*0064*/ 	.word	0x00000001


	//----- nvinfo : EIATTR_CRS_STACK_SIZE
	.align		4
.L_753:
        /*0068*/ 	.byte	0x04, 0x1e
        /*006a*/ 	.short	(.L_755 - .L_754)
.L_754:
        /*006c*/ 	.word	0x00000000


	//----- nvinfo : EIATTR_CBANK_PARAM_SIZE
	.align		4
.L_755:
        /*0070*/ 	.byte	0x03, 0x19
        /*0072*/ 	.short	0x0018


	//----- nvinfo : EIATTR_PARAM_CBANK
	.align		4
        /*0074*/ 	.byte	0x04, 0x0a
        /*0076*/ 	.short	(.L_757 - .L_756)
	.align		4
.L_756:
        /*0078*/ 	.word	index@(.nv.constant0._ZN2at6native29vectorized_elementwise_kernelILi2EZZZNS0_17atanh_kernel_cudaERNS_18TensorIteratorBaseEENKUlvE0_clEvENKUlvE_clEvEUldE_St5arrayIPcLm2EEEEviT0_T1_)
        /*007c*/ 	.short	0x0380
        /*007e*/ 	.short	0x0018


	//----- nvinfo : EIATTR_SW_WAR
	.align		4
.L_757:
        /*0080*/ 	.byte	0x04, 0x36
        /*0082*/ 	.short	(.L_759 - .L_758)
.L_758:
        /*0084*/ 	.word	0x00000008
.L_759:


//--------------------- .nv.info._ZN2at6native29vectorized_elementwise_kernelILi4EZZZNS0_17atanh_kernel_cudaERNS_18TensorIteratorBaseEENKUlvE0_clEvENKUlvE_clEvEUldE_St5arrayIPcLm2EEEEviT0_T1_ --------------------------
	.section	.nv.info._ZN2at6native29vectorized_elementwise_kernelILi4EZZZNS0_17atanh_kernel_cudaERNS_18TensorIteratorBaseEENKUlvE0_clEvENKUlvE_clEvEUldE_St5arrayIPcLm2EEEEviT0_T1_,"",@"SHT_CUDA_INFO"
	.sectionflags	@""
	.align	4


	//----- nvinfo : EIATTR_CUDA_API_VERSION
	.align		4
        /*0000*/ 	.byte	0x04, 0x37
        /*0002*/ 	.short	(.L_761 - .L_760)
.L_760:
        /*0004*/ 	.word	0x00000082


	//----- nvinfo : EIATTR_KPARAM_INFO
	.align		4
.L_761:
        /*0008*/ 	.byte	0x04, 0x17
        /*000a*/ 	.short	(.L_763 - .L_762)
.L_762:
        /*000c*/ 	.word	0x00000000
        /*0010*/ 	.short	0x0002
        /*0012*/ 	.short	0x0008
        /*0014*/ 	.byte	0x00, 0xf0, 0x41, 0x00


	//----- nvinfo : EIATTR_KPARAM_INFO
	.align		4
.L_763:
        /*0018*/ 	.byte	0x04, 0x17
        /*001a*/ 	.short	(.L_765 - .L_764)
.L_764:
        /*001c*/ 	.word	0x00000000
        /*0020*/ 	.short	0x0001
        /*0022*/ 	.short	0x0004
        /*0024*/ 	.byte	0x00, 0xf0, 0x05, 0x00


	//----- nvinfo : EIATTR_KPARAM_INFO
	.align		4
.L_765:
        /*0028*/ 	.byte	0x04, 0x17
        /*002a*/ 	.short	(.L_767 - .L_766)
.L_766:
        /*002c*/ 	.word	0x00000000
        /*0030*/ 	.short	0x0000
        /*0032*/ 	.short	0x0000
        /*0034*/ 	.byte	0x00, 0xf0, 0x11, 0x00


	//----- nvinfo : EIATTR_SPARSE_MMA_MASK
	.align		4
.L_767:
        /*0038*/ 	.byte	0x03, 0x50
        /*003a*/ 	.short	0x0000


	//----- nvinfo : EIATTR_MAXREG_COUNT
	.align		4
        /*003c*/ 	.byte	0x03, 0x1b
        /*003e*/ 	.short	0x00ff


	//----- nvinfo : EIATTR_MERCURY_ISA_VERSION
	.align		4
        /*0040*/ 	.byte	0x03, 0x5f
        /*0042*/ 	.short	0x0101


	//----- nvinfo : EIATTR_VRC_CTA_INIT_COUNT
	.align		4
        /*0044*/ 	.byte	0x02, 0x4a
	.zero		1
	.zero		1


	//----- nvinfo : EIATTR_EXIT_INSTR_OFFSETS
	.align		4
        /*0048*/ 	.byte	0x04, 0x1c
        /*004a*/ 	.short	(.L_769 - .L_768)


	//   ....[0]....
.L_768:
        /*004c*/ 	.word	0x0000ce10


	//   ....[1]....
        /*0050*/ 	.word	0x0000ce60


	//   ....[2]....
        /*0054*/ 	.word	0x000194b0


	//----- nvinfo : EIATTR_MAX_THREADS
	.align		4
.L_769:
        /*0058*/ 	.byte	0x04, 0x05
        /*005a*/ 	.short	(.L_771 - .L_770)
.L_770:
        /*005c*/ 	.word	0x00000080
        /*0060*/ 	.word	0x00000001
        /*0064*/ 	.word	0x00000001


	//----- nvinfo : EIATTR_CRS_STACK_SIZE
	.align		4
.L_771:
        /*0068*/ 	.byte	0x04, 0x1e
        /*006a*/ 	.short	(.L_773 - .L_772)
.L_772:
        /*006c*/ 	.word	0x00000000


	//----- nvinfo : EIATTR_CBANK_PARAM_SIZE
	.align		4
.L_773:
        /*0070*/ 	.byte	0x03, 0x19
        /*0072*/ 	.short	0x0018


	//----- nvinfo : EIATTR_PARAM_CBANK
	.align		4
        /*0074*/ 	.byte	0x04, 0x0a
        /*0076*/ 	.short	(.L_775 - .L_774)
	.align		4
.L_774:
        /*0078*/ 	.word	index@(.nv.constant0._ZN2at6native29vectorized_elementwise_kernelILi4EZZZNS0_17atanh_kernel_cudaERNS_18TensorIteratorBaseEENKUlvE0_clEvENKUlvE_clEvEUldE_St5arrayIPcLm2EEEEviT0_T1_)
        /*007c*/ 	.short	0x0380
        /*007e*/ 	.short	0x0018


	//----- nvinfo : EIATTR_SW_WAR
	.align		4
.L_775:
        /*0080*/ 	.byte	0x04, 0x36
        /*0082*/ 	.short	(.L_777 - .L_776)
.L_776:
        /*0084*/ 	.word	0x00000008
.L_777:


//--------------------- .nv.info._ZN2at6native29vectorized_elementwise_kernelILi8EZZZNS0_17atanh_kernel_cudaERNS_18TensorIteratorBaseEENKUlvE0_clEvENKUlvE_clEvEUldE_St5arrayIPcLm2EEEEviT0_T1_ --------------------------
	.section	.nv.info._ZN2at6native29vectorized_elementwise_kernelILi8EZZZNS0_17atanh_kernel_cudaERNS_18TensorIteratorBaseEENKUlvE0_clEvENKUlvE_clEvEUldE_St5arrayIPcLm2EEEEviT0_T1_,"",@"SHT_CUDA_INFO"
	.sectionflags	@""
	.align	4


	//----- nvinfo : EIATTR_CUDA_API_VERSION
	.align		4
        /*0000*/ 	.byte	0x04, 0x37
        /*0002*/ 	.short	(.L_779 - .L_778)
.L_778:
        /*0004*/ 	.word	0x00000082


	//----- nvinfo : EIATTR_KPARAM_INFO
	.align		4
.L_779:
        /*0008*/ 	.byte	0x04, 0x17
        /*000a*/ 	.short	(.L_781 - .L_780)
.L_780:
        /*000c*/ 	.word	0x00000000
        /*0010*/ 	.short	0x0002
        /*0012*/ 	.short	0x0008
        /*0014*/ 	.byte	0x00, 0xf0, 0x41, 0x00


	//----- nvinfo : EIATTR_KPARAM_INFO
	.align		4
.L_781:
        /*0018*/ 	.byte	0x04, 0x17
        /*001a*/ 	.short	(.L_783 - .L_782)
.L_782:
        /*001c*/ 	.word	0x00000000
        /*0020*/ 	.short	0x0001
        /*0022*/ 	.short	0x0004
        /*0024*/ 	.byte	0x00, 0xf0, 0x05, 0x00


	//----- nvinfo : EIATTR_KPARAM_INFO
	.align		4
.L_783:
        /*0028*/ 	.byte	0x04, 0x17
        /*002a*/ 	.short	(.L_785 - .L_784)
.L_784:
        /*002c*/ 	.word	0x00000000
        /*0030*/ 	.short	0x0000
        /*0032*/ 	.short	0x0000
        /*0034*/ 	.byte	0x00, 0xf0, 0x11, 0x00


	//----- nvinfo : EIATTR_SPARSE_MMA_MASK
	.align		4
.L_785:
        /*0038*/ 	.byte	0x03, 0x50
        /*003a*/ 	.short	0x0000


	//----- nvinfo : EIATTR_MAXREG_COUNT
	.align		4
        /*003c*/ 	.byte	0x03, 0x1b
        /*003e*/ 	.short	0x00ff


	//----- nvinfo : EIATTR_MERCURY_ISA_VERSION
	.align		4
        /*0040*/ 	.byte	0x03, 0x5f
        /*0042*/ 	.short	0x0101


	//----- nvinfo : EIATTR_VRC_CTA_INIT_COUNT
	.align		4
        /*0044*/ 	.byte	0x02, 0x4a
	.zero		1
	.zero		1


	//----- nvinfo : EIATTR_EXIT_INSTR_OFFSETS
	.align		4
        /*0048*/ 	.byte	0x04, 0x1c
        /*004a*/ 	.short	(.L_787 - .L_786)


	//   ....[0]....
.L_786:
        /*004c*/ 	.word	0x00000010


	//----- nvinfo : EIATTR_MAX_THREADS
	.align		4
.L_787:
        /*0050*/ 	.byte	0x04, 0x05
        /*0052*/ 	.short	(.L_789 - .L_788)
.L_788:
        /*0054*/ 	.word	0x00000080
        /*0058*/ 	.word	0x00000001
        /*005c*/ 	.word	0x00000001


	//----- nvinfo : EIATTR_CBANK_PARAM_SIZE
	.align		4
.L_789:
        /*0060*/ 	.byte	0x03, 0x19
        /*0062*/ 	.short	0x0018


	//----- nvinfo : EIATTR_PARAM_CBANK
	.align		4
        /*0064*/ 	.byte	0x04, 0x0a
        /*0066*/ 	.short	(.L_791 - .L_790)
	.align		4
.L_790:
        /*0068*/ 	.word	index@(.nv.constant0._ZN2at6native29vectorized_elementwise_kernelILi8EZZZNS0_17atanh_kernel_cudaERNS_18TensorIteratorBaseEENKUlvE0_clEvENKUlvE_clEvEUldE_St5arrayIPcLm2EEEEviT0_T1_)
        /*006c*/ 	.short	0x0380
        /*006e*/ 	.short	0x0018


	//----- nvinfo : EIATTR_SW_WAR
	.align		4
.L_791:
        /*0070*/ 	.byte	0x04, 0x36
        /*0072*/ 	.short	(.L_793 - .L_792)
.L_792:
        /*0074*/ 	.word	0x00000008
.L_793:


//--------------------- .nv.callgraph             --------------------------
	.section	.nv.callgraph,"",@"SHT_CUDA_CALLGRAPH"
	.align	4
	.sectionentsize	8
	.align		4
        /*0000*/ 	.word	0x00000000
	.align		4
        /*0004*/ 	.word	0xffffffff
	.align		4
        /*0008*/ 	.word	index@(_ZN2at6native18elementwise_kernelILi128ELi4EZNS0_15gpu_kernel_implIZZZNS0_17atanh_kernel_cudaERNS_18TensorIteratorBaseEENKUlvE0_clEvENKUlvE2_clEvEUlN3c108BFloat16EE_EEvS4_RKT_EUliE_EEviT1_)
	.align		4
        /*000c*/ 	.word	index@(__assertfail)
	.align		4
        /*0010*/ 	.word	index@(_ZN2at6native27unrolled_elementwise_kernelIZZZNS0_17atanh_kernel_cudaERNS_18TensorIteratorBaseEENKUlvE0_clEvENKUlvE2_clEvEUlN3c108BFloat16EE_St5arrayIPcLm2EELi4E23TrivialOffsetCalculatorILi1EjESD_NS0_6memory12LoadWithCastILi1EEENSE_13StoreWithCastILi1EEEEEviT_T0_T2_T3_T4_T5_)
	.align		4
        /*0014*/ 	.word	index@(__assertfail)
	.align		4
        /*0018*/ 	.word	index@(_ZN2at6native18elementwise_kernelILi128ELi4EZNS0_15gpu_kernel_implIZZZNS0_17atanh_kernel_cudaERNS_18TensorIteratorBaseEENKUlvE0_clEvENKUlvE1_clEvEUlN3c104HalfEE_EEvS4_RKT_EUliE_EEviT1_)
	.align		4
        /*001c*/ 	.word	index@(__assertfail)
	.align		4
        /*0020*/ 	.word	index@(_ZN2at6native27unrolled_elementwise_kernelIZZZNS0_17atanh_kernel_cudaERNS_18TensorIteratorBaseEENKUlvE0_clEvENKUlvE1_clEvEUlN3c104HalfEE_St5arrayIPcLm2EELi4E23TrivialOffsetCalculatorILi1EjESD_NS0_6memory12LoadWithCastILi1EEENSE_13StoreWithCastILi1EEEEEviT_T0_T2_T3_T4_T5_)
	.align		4
        /*0024*/ 	.word	index@(__assertfail)
	.align		4
        /*0028*/ 	.word	index@(_ZN2at6native18elementwise_kernelILi128ELi4EZNS0_15gpu_kernel_implIZZZNS0_17atanh_kernel_cudaERNS_18TensorIteratorBaseEENKUlvE0_clEvENKUlvE0_clEvEUlfE_EEvS4_RKT_EUliE_EEviT1_)
	.align		4
        /*002c*/ 	.word	index@(__assertfail)
	.align		4
        /*0030*/ 	.word	index@(_ZN2at6native27unrolled_elementwise_kernelIZZZNS0_17atanh_kernel_cudaERNS_18TensorIteratorBaseEENKUlvE0_clEvENKUlvE0_clEvEUlfE_St5arrayIPcLm2EELi4E23TrivialOffsetCalculatorILi1EjESB_NS0_6memory12LoadWithCastILi1EEENSC_13StoreWithCastILi1EEEEEviT_T0_T2_T3_T4_T5_)
	.align		4
        /*0034*/ 	.word	index@(__assertfail)
	.align		4
        /*0038*/ 	.word	index@(_ZN2at6native18elementwise_kernelILi128ELi4EZNS0_15gpu_kernel_implIZZZNS0_17atanh_kernel_cudaERNS_18TensorIteratorBaseEENKUlvE0_clEvENKUlvE_clEvEUldE_EEvS4_RKT_EUliE_EEviT1_)
	.align		4
        /*003c*/ 	.word	index@(__assertfail)
	.align		4
        /*0040*/ 	.word	index@(_ZN2at6native27unrolled_elementwise_kernelIZZZNS0_17atanh_kernel_cudaERNS_18TensorIteratorBaseEENKUlvE0_clEvENKUlvE_clEvEUldE_St5arrayIPcLm2EELi4E23TrivialOffsetCalculatorILi1EjESB_NS0_6memory12LoadWithCastILi1EEENSC_13StoreWithCastILi1EEEEEviT_T0_T2_T3_T4_T5_)
	.align		4
        /*0044*/ 	.word	index@(__assertfail)
	.align		4
        /*0048*/ 	.word	0x00000000
	.align		4
        /*004c*/ 	.word	0xfffffffe
	.align		4
        /*0050*/ 	.word	0x00000000
	.align		4
        /*0054*/ 	.word	0xfffffffd
	.align		4
        /*0058*/ 	.word	0x00000000
	.align		4
        /*005c*/ 	.word	0xfffffffc


//--------------------- .nv.constant4             --------------------------
	.section	.nv.constant4,"a",@progbits
	.align	8
	.align		8
.nv.constant4:
        /*0000*/ 	.dword	__assertfail
	.align		8
        /*0008*/ 	.dword	__unnamed_1
	.align		8
        /*0010*/ 	.dword	__unnamed_2
	.align		8
        /*0018*/ 	.dword	__unnamed_3
	.align		8
        /*0020*/ 	.dword	__unnamed_4
	.align		8
        /*0028*/ 	.dword	__unnamed_5
	.align		8
        /*0030*/ 	.dword	__unnamed_6
	.align		8
        /*0038*/ 	.dword	__unnamed_7
	.align		8
        /*0040*/ 	.dword	__unnamed_8
	.align		8
        /*0048*/ 	.dword	_ZN59_INTERNAL_eaf5bf6f_28_UnaryGeometricAtanhKernel_cu_8ced36954cuda3std3__45__cpo5beginE
	.align		8
        /*0050*/ 	.dword	_ZN59_INTERNAL_eaf5bf6f_28_UnaryGeometricAtanhKernel_cu_8ced36954cuda3std3__45__cpo3endE
	.align		8
        /*0058*/ 	.dword	_ZN59_INTERNAL_eaf5bf6f_28_UnaryGeometricAtanhKernel_cu_8ced36954cuda3std3__45__cpo6cbeginE
	.align		8
        /*0060*/ 	.dword	_ZN59_INTERNAL_eaf5bf6f_28_UnaryGeometricAtanhKernel_cu_8ced36954cuda3std3__45__cpo4cendE
	.align		8
        /*0068*/ 	.dword	_ZN59_INTERNAL_eaf5bf6f_28_UnaryGeometricAtanhKernel_cu_8ced36954cuda3std3__45__cpo6rbeginE
	.align		8
        /*0070*/ 	.dword	_ZN59_INTERNAL_eaf5bf6f_28_UnaryGeometricAtanhKernel_cu_8ced36954cuda3std3__45__cpo4rendE
	.align		8
        /*0078*/ 	.dword	_ZN59_INTERNAL_eaf5bf6f_28_UnaryGeometricAtanhKernel_cu_8ced36954cuda3std3__45__cpo7crbeginE
	.align		8
        /*0080*/ 	.dword	_ZN59_INTERNAL_eaf5bf6f_28_UnaryGeometricAtanhKernel_cu_8ced36954cuda3std3__45__cpo5crendE
	.align		8
        /*0088*/ 	.dword	_ZN59_INTERNAL_eaf5bf6f_28_UnaryGeometricAtanhKernel_cu_8ced36954cuda3std3__461_GLOBAL__N__eaf5bf6f_28_UnaryGeometricAtanhKernel_cu_8ced36956ignoreE
	.align		8
        /*0090*/ 	.dword	_ZN59_INTERNAL_eaf5bf6f_28_UnaryGeometricAtanhKernel_cu_8ced36954cuda3std3__419piecewise_constructE
	.align		8
        /*0098*/ 	.dword	_ZN59_INTERNAL_eaf5bf6f_28_UnaryGeometricAtanhKernel_cu_8ced36954cuda3std3__48in_placeE
	.align		8
        /*00a0*/ 	.dword	_ZN59_INTERNAL_eaf5bf6f_28_UnaryGeometricAtanhKernel_cu_8ced36954cuda3std3__420unreachable_sentinelE
	.align		8
        /*00a8*/ 	.dword	_ZN59_INTERNAL_eaf5bf6f_28_UnaryGeometricAtanhKernel_cu_8ced36954cuda3std6ranges3__45__cpo4swapE
	.align		8
        /*00b0*/ 	.dword	_ZN59_INTERNAL_eaf5bf6f_28_UnaryGeometricAtanhKernel_cu_8ced36954cuda3std6ranges3__45__cpo9iter_moveE
	.align		8
        /*00b8*/ 	.dword	_ZN59_INTERNAL_eaf5bf6f_28_UnaryGeometricAtanhKernel_cu_8ced36954cuda3std6ranges3__45__cpo5beginE
	.align		8
        /*00c0*/ 	.dword	_ZN59_INTERNAL_eaf5bf6f_28_UnaryGeometricAtanhKernel_cu_8ced36954cuda3std6ranges3__45__cpo3endE
	.align		8
        /*00c8*/ 	.dword	_ZN59_INTERNAL_eaf5bf6f_28_UnaryGeometricAtanhKernel_cu_8ced36954cuda3std6ranges3__45__cpo6cbeginE
	.align		8
        /*00d0*/ 	.dword	_ZN59_INTERNAL_eaf5bf6f_28_UnaryGeometricAtanhKernel_cu_8ced36954cuda3std6ranges3__45__cpo4cendE
	.align		8
        /*00d8*/ 	.dword	_ZN59_INTERNAL_eaf5bf6f_28_UnaryGeometricAtanhKernel_cu_8ced36954cuda3std6ranges3__45__cpo7advanceE
	.align		8
        /*00e0*/ 	.dword	_ZN59_INTERNAL_eaf5bf6f_28_UnaryGeometricAtanhKernel_cu_8ced36954cuda3std6ranges3__45__cpo9iter_swapE
	.align		8
        /*00e8*/ 	.dword	_ZN59_INTERNAL_eaf5bf6f_28_UnaryGeometricAtanhKernel_cu_8ced36954cuda3std6ranges3__45__cpo4nextE
	.align		8
        /*00f0*/ 	.dword	_ZN59_INTERNAL_eaf5bf6f_28_UnaryGeometricAtanhKernel_cu_8ced36954cuda3std6ranges3__45__cpo4prevE
	.align		8
        /*00f8*/ 	.dword	_ZN59_INTERNAL_eaf5bf6f_28_UnaryGeometricAtanhKernel_cu_8ced36954cuda3std6ranges3__45__cpo4dataE
	.align		8
        /*0100*/ 	.dword	_ZN59_INTERNAL_eaf5bf6f_28_UnaryGeometricAtanhKernel_cu_8ced36954cuda3std6ranges3__45__cpo5cdataE
	.align		8
        /*0108*/ 	.dword	_ZN59_INTERNAL_eaf5bf6f_28_UnaryGeometricAtanhKernel_cu_8ced36954cuda3std6ranges3__45__cpo4sizeE
	.align		8
        /*0110*/ 	.dword	_ZN59_INTERNAL_eaf5bf6f_28_UnaryGeometricAtanhKernel_cu_8ced36954cuda3std6ranges3__45__cpo5ssizeE
	.align		8
        /*0118*/ 	.dword	_ZN59_INTERNAL_eaf5bf6f_28_UnaryGeometricAtanhKernel_cu_8ced36954cuda3std6ranges3__45__cpo8distanceE
	.align		8
        /*0120*/ 	.dword	_ZN59_INTERNAL_eaf5bf6f_28_UnaryGeometricAtanhKernel_cu_8ced36956thrust24THRUST_300001_SM_1030_NS6system6detail10sequential3seqE
	.align		8
        /*0128*/ 	.dword	$str$6
	.align		8
        /*0130*/ 	.dword	$str$7


//--------------------- .text._ZN2at6native18elementwise_kernelILi128ELi4EZNS0_15gpu_kernel_implIZZZNS0_17atanh_kernel_cudaERNS_18TensorIteratorBaseEENKUlvE0_clEvENKUlvE2_clEvEUlN3c108BFloat16EE_EEvS4_RKT_EUliE_EEviT1_ --------------------------
	.section	.text._ZN2at6native18elementwise_kernelILi128ELi4EZNS0_15gpu_kernel_implIZZZNS0_17atanh_kernel_cudaERNS_18TensorIteratorBaseEENKUlvE0_clEvENKUlvE2_clEvEUlN3c108BFloat16EE_EEvS4_RKT_EUliE_EEviT1_,"ax",@progbits
	.align	128
        .global         _ZN2at6native18elementwise_kernelILi128ELi4EZNS0_15gpu_kernel_implIZZZNS0_17atanh_kernel_cudaERNS_18TensorIteratorBaseEENKUlvE0_clEvENKUlvE2_clEvEUlN3c108BFloat16EE_EEvS4_RKT_EUliE_EEviT1_
        .type           _ZN2at6native18elementwise_kernelILi128ELi4EZNS0_15gpu_kernel_implIZZZNS0_17atanh_kernel_cudaERNS_18TensorIteratorBaseEENKUlvE0_clEvENKUlvE2_clEvEUlN3c108BFloat16EE_EEvS4_RKT_EUliE_EEviT1_,@function
        .size           _ZN2at6native18elementwise_kernelILi128ELi4EZNS0_15gpu_kernel_implIZZZNS0_17atanh_kernel_cudaERNS_18TensorIteratorBaseEENKUlvE0_clEvENKUlvE2_clEvEUlN3c108BFloat16EE_EEvS4_RKT_EUliE_EEviT1_,(.L_x_2897 - _ZN2at6native18elementwise_kernelILi128ELi4EZNS0_15gpu_kernel_implIZZZNS0_17atanh_kernel_cudaERNS_18TensorIteratorBaseEENKUlvE0_clEvENKUlvE2_clEvEUlN3c108BFloat16EE_EEvS4_RKT_EUliE_EEviT1_)
        .other          _ZN2at6native18elementwise_kernelILi128ELi4EZNS0_15gpu_kernel_implIZZZNS0_17atanh_kernel_cudaERNS_18TensorIteratorBaseEENKUlvE0_clEvENKUlvE2_clEvEUlN3c108BFloat16EE_EEvS4_RKT_EUliE_EEviT1_,@"STO_CUDA_ENTRY STV_DEFAULT"
_ZN2at6native18elementwise_kernelILi128ELi4EZNS0_15gpu_kernel_implIZZZNS0_17atanh_kernel_cudaERNS_18TensorIteratorBaseEENKUlvE0_clEvENKUlvE2_clEvEUlN3c108BFloat16EE_EEvS4_RKT_EUliE_EEviT1_:
.text._ZN2at6native18elementwise_kernelILi128ELi4EZNS0_15gpu_kernel_implIZZZNS0_17atanh_kernel_cudaERNS_18TensorIteratorBaseEENKUlvE0_clEvENKUlvE2_clEvEUlN3c108BFloat16EE_EEvS4_RKT_EUliE_EEviT1_:
[----:B------:R-:W0:Y:S01]  /*0000*/  LDC R1, c[0x0][0x37c] ;  /* 0x0000df00ff017b82 */ /* 0x000e220000000800 */
[----:B------:R-:W1:Y:S07]  /*0010*/  S2R R17, SR_TID.X ;  /* 0x0000000000117919 */ /* 0x000e6e0000002100 */
[----:B------:R-:W2:Y:S01]  /*0020*/  S2UR UR4, SR_CTAID.X ;  /* 0x00000000000479c3 */ /* 0x000ea20000002500 */
[----:B------:R-:W3:Y:S01]  /*0030*/  LDCU UR39, c[0x0][0x388] ;  /* 0x00007100ff2777ac */ /* 0x000ee20008000800 */
[----:B------:R-:W-:Y:S01]  /*0040*/  BSSY.RECONVERGENT B6, `(.L_x_0) ;  /* 0x0000355000067945 */ /* 0x000fe20003800200 */
[----:B------:R-:W4:Y:S01]  /*0050*/  LDCU UR5, c[0x0][0x380] ;  /* 0x00007000ff0577ac */ /* 0x000f220008000800 */
[----:B------:R-:W0:Y:S01]  /*0060*/  LDCU.64 UR36, c[0x0][0x358] ;  /* 0x00006b00ff2477ac */ /* 0x000e220008000a00 */
[----:B------:R-:W0:Y:S01]  /*0070*/  LDCU.U8 UR41, c[0x0][0x592] ;  /* 0x0000b240ff2977ac */ /* 0x000e220008000000 */
[----:B------:R-:W0:Y:S01]  /*0080*/  LDCU.U8 UR42, c[0x0][0x591] ;  /* 0x0000b220ff2a77ac */ /* 0x000e220008000000 */
[----:B---3--:R-:W-:-:S02]  /*0090*/  UIADD3 UR40, UPT, UPT, UR39, -0x1, URZ ;  /* 0xffffffff27287890 */ /* 0x008fc4000fffe0ff */
[----:B--2---:R-:W-:Y:S02]  /*00a0*/  USHF.L.U32 UR4, UR4, 0x9, URZ ;  /* 0x0000000904047899 */ /* 0x004fe400080006ff */
[----:B------:R-:W-:-:S04]  /*00b0*/  UISETP.LT.U32.AND UP0, UPT, UR40, 0x18, UPT ;  /* 0x000000182800788c */ /* 0x000fc8000bf01070 */
[----:B------:R-:W-:Y:S01]  /*00c0*/  USEL UR38, UR40, 0x18, UP0 ;  /* 0x0000001828267887 */ /* 0x000fe20008000000 */
[----:B-1----:R-:W-:-:S03]  /*00d0*/  LOP3.LUT R17, R17, UR4, RZ, 0xfc, !PT ;  /* 0x0000000411117c12 */ /* 0x002fc6000f8efcff */
[----:B------:R-:W-:Y:S01]  /*00e0*/  UIADD3 UR38, UPT, UPT, UR38, 0x1, URZ ;  /* 0x0000000126267890 */ /* 0x000fe2000fffe0ff */
[----:B----4-:R-:W-:-:S13]  /*00f0*/  ISETP.GE.AND P0, PT, R17, UR5, PT ;  /* 0x0000000511007c0c */ /* 0x010fda000bf06270 */
[----:B0-----:R-:W-:Y:S05]  /*0100*/  @P0 BRA `(.L_x_1) ;  /* 0x0000003400200947 */ /* 0x001fea0003800000 */
[----:B------:R-:W-:Y:S01]  /*0110*/  UISETP.NE.AND UP0, UPT, UR39, URZ, UPT ;  /* 0x000000ff2700728c */ /* 0x000fe2000bf05270 */
[----:B------:R-:W-:Y:S02]  /*0120*/  IMAD.MOV.U32 R0, RZ, RZ, RZ ;  /* 0x000000ffff007224 */ /* 0x000fe400078e00ff */
[----:B------:R-:W-:-:S06]  /*0130*/  IMAD.MOV.U32 R16, RZ, RZ, RZ ;  /* 0x000000ffff107224 */ /* 0x000fcc00078e00ff */
[----:B------:R-:W-:Y:S05]  /*0140*/  BRA.U !UP0, `(.L_x_2) ;  /* 0x0000001108a87547 */ /* 0x000fea000b800000 */
[----:B------:R-:W0:Y:S01]  /*0150*/  LDCU.64 UR4, c[0x0][0x390] ;  /* 0x00007200ff0477ac */ /* 0x000e220008000a00 */
[----:B------:R-:W-:Y:S01]  /*0160*/  HFMA2 R16, -RZ, RZ, 0, 0 ;  /* 0x00000000ff107431 */ /* 0x000fe200000001ff */
[----:B------:R-:W1:Y:S01]  /*0170*/  LDCU UR6, c[0x0][0x38c] ;  /* 0x00007180ff0677ac */ /* 0x000e620008000800 */
[----:B------:R-:W2:Y:S01]  /*0180*/  LDCU.64 UR8, c[0x0][0x4b8] ;  /* 0x00009700ff0877ac */ /* 0x000ea20008000a00 */
[----:B------:R-:W-:Y:S02]  /*0190*/  UISETP.NE.AND UP0, UPT, UR40, URZ, UPT ;  /* 0x000000ff2800728c */ /* 0x000fe4000bf05270 */
[----:B0-----:R-:W-:-:S05]  /*01a0*/  IMAD.HI.U32 R2, R17, UR4, R16 ;  /* 0x0000000411027c27 */ /* 0x001fca000f8e0010 */
[----:B------:R-:W-:-:S05]  /*01b0*/  SHF.R.U32.HI R3, RZ, UR5, R2 ;  /* 0x00000005ff037c19 */ /* 0x000fca0008011602 */
[----:B------:R-:W-:-:S04]  /*01c0*/  IMAD.MOV R0, RZ, RZ, -R3 ;  /* 0x000000ffff007224 */ /* 0x000fc800078e0a03 */
[----:B-1----:R-:W-:-:S04]  /*01d0*/  IMAD R0, R0, UR6, R17 ;  /* 0x0000000600007c24 */ /* 0x002fc8000f8e0211 */
[C---:B--2---:R-:W-:Y:S02]  /*01e0*/  IMAD R16, R0.reuse, UR8, RZ ;  /* 0x0000000800107c24 */ /* 0x044fe4000f8e02ff */
[----:B------:R-:W-:Y:S01]  /*01f0*/  IMAD R0, R0, UR9, RZ ;  /* 0x0000000900007c24 */ /* 0x000fe2000f8e02ff */
[----:B------:R-:W-:Y:S06]  /*0200*/  BRA.U !UP0, `(.L_x_2) ;  /* 0x0000001108787547 */ /* 0x000fec000b800000 */
[----:B------:R-:W0:Y:S01]  /*0210*/  LDCU.64 UR6, c[0x0][0x398] ;  /* 0x00007300ff0677ac */ /* 0x000e220008000a00 */
[----:B------:R-:W-:Y:S01]  /*0220*/  IMAD.MOV.U32 R2, RZ, RZ, RZ ;  /* 0x000000ffff027224 */ /* 0x000fe200078e00ff */
[----:B------:R-:W1:Y:S01]  /*0230*/  LDCU UR4, c[0x0][0x3a0] ;  /* 0x00007400ff0477ac */ /* 0x000e620008000800 */
[----:B------:R-:W2:Y:S01]  /*0240*/  LDCU.64 UR8, c[0x0][0x4c0] ;  /* 0x00009800ff0877ac */ /* 0x000ea20008000a00 */
[----:B------:R-:W-:Y:S01]  /*0250*/  UISETP.NE.AND UP0, UPT, UR38, 0x2, UPT ;  /* 0x000000022600788c */ /* 0x000fe2000bf05270 */
[----:B0-----:R-:W-:-:S05]  /*0260*/  IMAD.HI.U32 R4, R3, UR7, R2 ;  /* 0x0000000703047c27 */ /* 0x001fca000f8e0002 */
[----:B-1----:R-:W-:-:S04]  /*0270*/  SHF.R.U32.HI R5, RZ, UR4, R4 ;  /* 0x00000004ff057c19 */ /* 0x002fc80008011604 */
[----:B------:R-:W-:-:S05]  /*0280*/  IADD3 R2, PT, PT, -R5, RZ, RZ ;  /* 0x000000ff05027210 */ /* 0x000fca0007ffe1ff */
[----:B------:R-:W-:-:S04]  /*0290*/  IMAD R3, R2, UR6, R3 ;  /* 0x0000000602037c24 */ /* 0x000fc8000f8e0203 */
[C---:B--2---:R-:W-:Y:S02]  /*02a0*/  IMAD R16, R3.reuse, UR8, R16 ;  /* 0x0000000803107c24 */ /* 0x044fe4000f8e0210 */
[----:B------:R-:W-:Y:S01]  /*02b0*/  IMAD R0, R3, UR9, R0 ;  /* 0x0000000903007c24 */ /* 0x000fe2000f8e0200 */
[----:B------:R-:W-:Y:S06]  /*02c0*/  BRA.U !UP0, `(.L_x_2) ;  /* 0x0000001108487547 */ /* 0x000fec000b800000 */
[----:B------:R-:W0:Y:S01]  /*02d0*/  LDCU.64 UR4, c[0x0][0x3a8] ;  /* 0x00007500ff0477ac */ /* 0x000e220008000a00 */
[----:B------:R-:W-:Y:S01]  /*02e0*/  IMAD.MOV.U32 R4, RZ, RZ, RZ ;  /* 0x000000ffff047224 */ /* 0x000fe200078e00ff */
[----:B------:R-:W1:Y:S01]  /*02f0*/  LDCU UR6, c[0x0][0x3a4] ;  /* 0x00007480ff0677ac */ /* 0x000e620008000800 */
[----:B------:R-:W2:Y:S01]  /*0300*/  LDCU.64 UR8, c[0x0][0x4c8] ;  /* 0x00009900ff0877ac */ /* 0x000ea20008000a00 */
[----:B------:R-:W-:Y:S01]  /*0310*/  UISETP.NE.AND UP0, UPT, UR38, 0x3, UPT ;  /* 0x000000032600788c */ /* 0x000fe2000bf05270 */
[----:B0-----:R-:W-:-:S05]  /*0320*/  IMAD.HI.U32 R2, R5, UR4, R4 ;  /* 0x0000000405027c27 */ /* 0x001fca000f8e0004 */
[----:B------:R-:W-:-:S05]  /*0330*/  SHF.R.U32.HI R3, RZ, UR5, R2 ;  /* 0x00000005ff037c19 */ /* 0x000fca0008011602 */
[----:B------:R-:W-:-:S04]  /*0340*/  IMAD.MOV R4, RZ, RZ, -R3 ;  /* 0x000000ffff047224 */ /* 0x000fc800078e0a03 */
[----:B-1----:R-:W-:-:S04]  /*0350*/  IMAD R5, R4, UR6, R5 ;  /* 0x0000000604057c24 */ /* 0x002fc8000f8e0205 */
[C---:B--2---:R-:W-:Y:S02]  /*0360*/  IMAD R16, R5.reuse, UR8, R16 ;  /* 0x0000000805107c24 */ /* 0x044fe4000f8e0210 */
[----:B------:R-:W-:Y:S01]  /*0370*/  IMAD R0, R5, UR9, R0 ;  /* 0x0000000905007c24 */ /* 0x000fe2000f8e0200 */
[----:B------:R-:W-:Y:S06]  /*0380*/  BRA.U !UP0, `(.L_x_2) ;  /* 0x0000001108187547 */ /* 0x000fec000b800000 */
[----:B------:R-:W0:Y:S01]  /*0390*/  LDCU.64 UR6, c[0x0][0x3b0] ;  /* 0x00007600ff0677ac */ /* 0x000e220008000a00 */
[----:B------:R-:W-:Y:S01]  /*03a0*/  MOV R2, RZ ;  /* 0x000000ff00027202 */ /* 0x000fe20000000f00 */
[----:B------:R-:W1:Y:S01]  /*03b0*/  LDCU UR4, c[0x0][0x3b8] ;  /* 0x00007700ff0477ac */ /* 0x000e620008000800 */
[----:B------:R-:W2:Y:S01]  /*03c0*/  LDCU.64 UR8, c[0x0][0x4d0] ;  /* 0x00009a00ff0877ac */ /* 0x000ea20008000a00 */
[----:B------:R-:W-:Y:S02]  /*03d0*/  UISETP.NE.AND UP0, UPT, UR38, 0x4, UPT ;  /* 0x000000042600788c */ /* 0x000fe4000bf05270 */
[----:B0-----:R-:W-:-:S05]  /*03e0*/  IMAD.HI.U32 R4, R3, UR7, R2 ;  /* 0x0000000703047c27 */ /* 0x001fca000f8e0002 */
[----:B-1----:R-:W-:-:S05]  /*03f0*/  SHF.R.U32.HI R5, RZ, UR4, R4 ;  /* 0x00000004ff057c19 */ /* 0x002fca0008011604 */
[----:B------:R-:W-:-:S04]  /*0400*/  IMAD.MOV R2, RZ, RZ, -R5 ;  /* 0x000000ffff027224 */ /* 0x000fc800078e0a05 */
        /* <DEDUP_REMOVED lines=10> */
[----:B------:R-:W-:-:S04]  /*04b0*/  SHF.R.U32.HI R3, RZ, UR5, R2 ;  /* 0x00000005ff037c19 */ /* 0x000fc80008011602 */
[----:B------:R-:W-:-:S05]  /*04c0*/  IADD3 R4, PT, PT, -R3, RZ, RZ ;  /* 0x000000ff03047210 */ /* 0x000fca0007ffe1ff */
[----:B-1----:R-:W-:-:S04]  /*04d0*/  IMAD R5, R4, UR6, R5 ;  /* 0x0000000604057c24 */ /* 0x002fc8000f8e0205 */
        /* <DEDUP_REMOVED lines=16> */
[----:B------:R-:W-:Y:S01]  /*05e0*/  HFMA2 R4, -RZ, RZ, 0, 0 ;  /* 0x00000000ff047431 */ /* 0x000fe200000001ff */
[----:B------:R-:W1:Y:S01]  /*05f0*/  LDCU UR6, c[0x0][0x3d4] ;  /* 0x00007a80ff0677ac */ /* 0x000e620008000800 */
[----:B------:R-:W2:Y:S01]  /*0600*/  LDCU.64 UR8, c[0x0][0x4e8] ;  /* 0x00009d00ff0877ac */ /* 0x000ea20008000a00 */
[----:B------:R-:W-:Y:S02]  /*0610*/  UISETP.NE.AND UP0, UPT, UR38, 0x7, UPT ;  /* 0x000000072600788c */ /* 0x000fe4000bf05270 */
        /* <DEDUP_REMOVED lines=214> */
[----:B------:R-:W2:Y:S03]  /*1380*/  LDCU.64 UR8, c[0x0][0x578] ;  /* 0x0000af00ff0877ac */ /* 0x000ea60008000a00 */
[----:B0-----:R-:W-:-:S05]  /*1390*/  IMAD.HI.U32 R2, R5, UR4, R4 ;  /* 0x0000000405027c27 */ /* 0x001fca000f8e0004 */
[----:B------:R-:W-:-:S05]  /*13a0*/  SHF.R.U32.HI R2, RZ, UR5, R2 ;  /* 0x00000005ff027c19 */ /* 0x000fca0008011602 */
[----:B------:R-:W-:-:S04]  /*13b0*/  IMAD.MOV R3, RZ, RZ, -R2 ;  /* 0x000000ffff037224 */ /* 0x000fc800078e0a02 */
[----:B-1----:R-:W-:-:S04]  /*13c0*/  IMAD R5, R3, UR6, R5 ;  /* 0x0000000603057c24 */ /* 0x002fc8000f8e0205 */
[C---:B--2---:R-:W-:Y:S02]  /*13d0*/  IMAD R16, R5.reuse, UR8, R16 ;  /* 0x0000000805107c24 */ /* 0x044fe4000f8e0210 */
[----:B------:R-:W-:-:S07]  /*13e0*/  IMAD R0, R5, UR9, R0 ;  /* 0x0000000905007c24 */ /* 0x000fce000f8e0200 */
.L_x_2:
[----:B------:R-:W0:Y:S01]  /*13f0*/  LDCU.64 UR6, c[0x0][0x588] ;  /* 0x0000b100ff0677ac */ /* 0x000e220008000a00 */
[----:B------:R-:W-:-:S04]  /*1400*/  UPRMT UR4, UR41, 0x9910, URZ ;  /* 0x0000991029047896 */ /* 0x000fc800080000ff */
[----:B------:R-:W-:Y:S01]  /*1410*/  UISETP.GT.AND UP0, UPT, UR4, 0x9, UPT ;  /* 0x000000090400788c */ /* 0x000fe2000bf04270 */
[----:B0-----:R-:W-:-:S05]  /*1420*/  IADD3 R2, P0, PT, R0, UR6, RZ ;  /* 0x0000000600027c10 */ /* 0x001fca000ff1e0ff */
[----:B------:R-:W-:-:S03]  /*1430*/  IMAD.X R3, RZ, RZ, UR7, P0 ;  /* 0x00000007ff037e24 */ /* 0x000fc600080e06ff */
[----:B------:R-:W-:Y:S05]  /*1440*/  BRA.U UP0, `(.L_x_3) ;  /* 0x0000000500207547 */ /* 0x000fea000b800000 */
[----:B------:R-:W-:-:S09]  /*1450*/  UISETP.GT.AND UP0, UPT, UR4, 0x4, UPT ;  /* 0x000000040400788c */ /* 0x000fd2000bf04270 */
[----:B------:R-:W-:Y:S05]  /*1460*/  BRA.U UP0, `(.L_x_4) ;  /* 0x0000000100807547 */ /* 0x000fea000b800000 */
[----:B------:R-:W-:-:S09]  /*1470*/  UISETP.GT.AND UP0, UPT, UR4, 0x1, UPT ;  /* 0x000000010400788c */ /* 0x000fd2000bf04270 */
[----:B------:R-:W-:Y:S05]  /*1480*/  BRA.U UP0, `(.L_x_5) ;  /* 0x0000000100307547 */ /* 0x000fea000b800000 */
[----:B------:R-:W-:-:S09]  /*1490*/  UISETP.NE.AND UP0, UPT, UR41, URZ, UPT ;  /* 0x000000ff2900728c */ /* 0x000fd2000bf05270 */
[----:B------:R-:W-:Y:S05]  /*14a0*/  BRA.U !UP0, `(.L_x_6) ;  /* 0x0000000108187547 */ /* 0x000fea000b800000 */
[----:B------:R-:W-:-:S09]  /*14b0*/  UISETP.NE.AND UP0, UPT, UR4, 0x1, UPT ;  /* 0x000000010400788c */ /* 0x000fd2000bf05270 */
[----:B------:R-:W-:Y:S05]  /*14c0*/  BRA.U UP0, `(.L_x_7) ;  /* 0x0000000d00347547 */ /* 0x000fea000b800000 */
[----:B------:R-:W2:Y:S02]  /*14d0*/  LDG.E.S8 R2, desc[UR36][R2.64] ;  /* 0x0000002402027981 */ /* 0x000ea4000c1e1300 */
[----:B--2---:R-:W0:Y:S02]  /*14e0*/  I2F.S16 R0, R2 ;  /* 0x0000000200007306 */ /* 0x004e240000101400 */
[----:B0-----:R-:W-:Y:S01]  /*14f0*/  F2FP.BF16.F32.PACK_AB R0, RZ, R0 ;  /* 0x00000000ff00723e */ /* 0x001fe200000010ff */
[----:B------:R-:W-:Y:S06]  /*1500*/  BRA `(.L_x_8) ;  /* 0x0000000c00b47947 */ /* 0x000fec0003800000 */
.L_x_6:
[----:B------:R-:W2:Y:S02]  /*1510*/  LDG.E.U8 R2, desc[UR36][R2.64] ;  /* 0x0000002402027981 */ /* 0x000ea4000c1e1100 */
[----:B--2---:R-:W-:-:S04]  /*1520*/  I2FP.F32.U32 R0, R2 ;  /* 0x0000000200007245 */ /* 0x004fc80000201000 */
[----:B------:R-:W-:Y:S01]  /*1530*/  F2FP.BF16.F32.PACK_AB R0, RZ, R0 ;  /* 0x00000000ff00723e */ /* 0x000fe200000010ff */
[----:B------:R-:W-:Y:S06]  /*1540*/  BRA `(.L_x_8) ;  /* 0x0000000c00a47947 */ /* 0x000fec0003800000 */
.L_x_5:
[----:B------:R-:W-:-:S09]  /*1550*/  UISETP.NE.AND UP0, UPT, UR4, 0x2, UPT ;  /* 0x000000020400788c */ /* 0x000fd2000bf05270 */
[----:B------:R-:W-:Y:S05]  /*1560*/  BRA.U !UP0, `(.L_x_9) ;  /* 0x0000000108307547 */ /* 0x000fea000b800000 */
[----:B------:R-:W-:-:S09]  /*1570*/  UISETP.NE.AND UP0, UPT, UR4, 0x3, UPT ;  /* 0x000000030400788c */ /* 0x000fd2000bf05270 */
[----:B------:R-:W-:Y:S05]  /*1580*/  BRA.U !UP0, `(.L_x_10) ;  /* 0x0000000108187547 */ /* 0x000fea000b800000 */
[----:B------:R-:W-:-:S09]  /*1590*/  UISETP.NE.AND UP0, UPT, UR4, 0x4, UPT ;  /* 0x000000040400788c */ /* 0x000fd2000bf05270 */
[----:B------:R-:W-:Y:S05]  /*15a0*/  BRA.U UP0, `(.L_x_7) ;  /* 0x0000000900fc7547 */ /* 0x000fea000b800000 */
[----:B------:R-:W2:Y:S02]  /*15b0*/  LDG.E.64 R2, desc[UR36][R2.64] ;  /* 0x0000002402027981 */ /* 0x000ea4000c1e1b00 */
[----:B--2---:R-:W0:Y:S02]  /*15c0*/  I2F.S64 R0, R2 ;  /* 0x0000000200007312 */ /* 0x004e240000301400 */
[----:B0-----:R-:W-:Y:S01]  /*15d0*/  F2FP.BF16.F32.PACK_AB R0, RZ, R0 ;  /* 0x00000000ff00723e */ /* 0x001fe200000010ff */
[----:B------:R-:W-:Y:S06]  /*15e0*/  BRA `(.L_x_8) ;  /* 0x0000000c007c7947 */ /* 0x000fec0003800000 */
.L_x_10:
[----:B------:R-:W2:Y:S02]  /*15f0*/  LDG.E R2, desc[UR36][R2.64] ;  /* 0x0000002402027981 */ /* 0x000ea4000c1e1900 */
[----:B--2---:R-:W-:-:S04]  /*1600*/  I2FP.F32.S32 R0, R2 ;  /* 0x0000000200007245 */ /* 0x004fc80000201400 */
[----:B------:R-:W-:Y:S01]  /*1610*/  F2FP.BF16.F32.PACK_AB R0, RZ, R0 ;  /* 0x00000000ff00723e */ /* 0x000fe200000010ff */
[----:B------:R-:W-:Y:S06]  /*1620*/  BRA `(.L_x_8) ;  /* 0x0000000c006c7947 */ /* 0x000fec0003800000 */
.L_x_9:
[----:B------:R-:W2:Y:S02]  /*1630*/  LDG.E.U16 R2, desc[UR36][R2.64] ;  /* 0x0000002402027981 */ /* 0x000ea4000c1e1500 */
[----:B--2---:R-:W0:Y:S02]  /*1640*/  I2F.S16 R0, R2 ;  /* 0x0000000200007306 */ /* 0x004e240000101400 */
[----:B0-----:R-:W-:Y:S01]  /*1650*/  F2FP.BF16.F32.PACK_AB R0, RZ, R0 ;  /* 0x00000000ff00723e */ /* 0x001fe200000010ff */
[----:B------:R-:W-:Y:S06]  /*1660*/  BRA `(.L_x_8) ;  /* 0x0000000c005c7947 */ /* 0x000fec0003800000 */
.L_x_4:
[----:B------:R-:W-:-:S09]  /*1670*/  UISETP.GT.AND UP0, UPT, UR4, 0x6, UPT ;  /* 0x000000060400788c */ /* 0x000fd2000bf04270 */
[----:B------:R-:W-:Y:S05]  /*1680*/  BRA.U UP0, `(.L_x_11) ;  /* 0x00000001002c7547 */ /* 0x000fea000b800000 */
[----:B------:R-:W-:-:S09]  /*1690*/  UISETP.NE.AND UP0, UPT, UR4, 0x5, UPT ;  /* 0x000000050400788c */ /* 0x000fd2000bf05270 */
[----:B------:R-:W-:Y:S05]  /*16a0*/  BRA.U !UP0, `(.L_x_12) ;  /* 0x0000000108147547 */ /* 0x000fea000b800000 */
[----:B------:R-:W-:-:S09]  /*16b0*/  UISETP.NE.AND UP0, UPT, UR4, 0x6, UPT ;  /* 0x000000060400788c */ /* 0x000fd2000bf05270 */
[----:B------:R-:W-:Y:S05]  /*16c0*/  BRA.U UP0, `(.L_x_7) ;  /* 0x0000000900b47547 */ /* 0x000fea000b800000 */
[----:B------:R-:W2:Y:S02]  /*16d0*/  LDG.E R2, desc[UR36][R2.64] ;  /* 0x0000002402027981 */ /* 0x000ea4000c1e1900 */
[----:B--2---:R-:W-:Y:S01]  /*16e0*/  F2FP.BF16.F32.PACK_AB R0, RZ, R2 ;  /* 0x00000002ff00723e */ /* 0x004fe200000010ff */
[----:B------:R-:W-:Y:S06]  /*16f0*/  BRA `(.L_x_8) ;  /* 0x0000000c00387947 */ /* 0x000fec0003800000 */
.L_x_12:
[----:B------:R-:W2:Y:S02]  /*1700*/  LDG.E.U16 R0, desc[UR36][R2.64] ;  /* 0x0000002402007981 */ /* 0x000ea4000c1e1500 */
[----:B--2---:R-:W-:-:S05]  /*1710*/  HADD2.F32 R0, -RZ, R0.H0_H0 ;  /* 0x20000000ff007230 */ /* 0x004fca0000004100 */
[----:B------:R-:W-:Y:S01]  /*1720*/  F2FP.BF16.F32.PACK_AB R0, RZ, R0 ;  /* 0x00000000ff00723e */ /* 0x000fe200000010ff */
[----:B------:R-:W-:Y:S06]  /*1730*/  BRA `(.L_x_8) ;  /* 0x0000000c00287947 */ /* 0x000fec0003800000 */
.L_x_11:
[----:B------:R-:W-:-:S09]  /*1740*/  UISETP.NE.AND UP0, UPT, UR4, 0x7, UPT ;  /* 0x000000070400788c */ /* 0x000fd2000bf05270 */
[----:B------:R-:W-:Y:S05]  /*1750*/  BRA.U !UP0, `(.L_x_13) ;  /* 0x00000001082c7547 */ /* 0x000fea000b800000 */
[----:B------:R-:W-:-:S09]  /*1760*/  UISETP.NE.AND UP0, UPT, UR4, 0x8, UPT ;  /* 0x000000080400788c */ /* 0x000fd2000bf05270 */
[----:B------:R-:W-:Y:S05]  /*1770*/  BRA.U !UP0, `(.L_x_14) ;  /* 0x0000000108147547 */ /* 0x000fea000b800000 */
[----:B------:R-:W-:-:S09]  /*1780*/  UISETP.NE.AND UP0, UPT, UR4, 0x9, UPT ;  /* 0x000000090400788c */ /* 0x000fd2000bf05270 */
[----:B------:R-:W-:Y:S05]  /*1790*/  BRA.U UP0, `(.L_x_7) ;  /* 0x0000000900807547 */ /* 0x000fea000b800000 */
[----:B------:R-:W2:Y:S02]  /*17a0*/  LDG.E R2, desc[UR36][R2.64] ;  /* 0x0000002402027981 */ /* 0x000ea4000c1e1900 */
[----:B--2---:R-:W-:Y:S01]  /*17b0*/  F2FP.BF16.F32.PACK_AB R0, RZ, R2 ;  /* 0x00000002ff00723e */ /* 0x004fe200000010ff */
[----:B------:R-:W-:Y:S06]  /*17c0*/  BRA `(.L_x_8) ;  /* 0x0000000c00047947 */ /* 0x000fec0003800000 */
.L_x_14:
[----:B------:R-:W2:Y:S02]  /*17d0*/  LDG.E.U16 R2, desc[UR36][R2.64] ;  /* 0x0000002402027981 */ /* 0x000ea4000c1e1500 */
[----:B--2---:R-:W-:-:S05]  /*17e0*/  HADD2.F32 R0, -RZ, R2.H0_H0 ;  /* 0x20000002ff007230 */ /* 0x004fca0000004100 */
[----:B------:R-:W-:Y:S01]  /*17f0*/  F2FP.BF16.F32.PACK_AB R0, RZ, R0 ;  /* 0x00000000ff00723e */ /* 0x000fe200000010ff */
[----:B------:R-:W-:Y:S06]  /*1800*/  BRA `(.L_x_8) ;  /* 0x0000000800f47947 */ /* 0x000fec0003800000 */
.L_x_13:
[----:B------:R-:W2:Y:S01]  /*1810*/  LDG.E.64 R2, desc[UR36][R2.64] ;  /* 0x0000002402027981 */ /* 0x000ea2000c1e1b00 */
[----:B------:R-:W-:Y:S01]  /*1820*/  UMOV UR4, 0xf0000000 ;  /* 0xf000000000047882 */ /* 0x000fe20000000000 */
[----:B------:R-:W-:Y:S02]  /*1830*/  UMOV UR5, 0x380fffff ;  /* 0x380fffff00057882 */ /* 0x000fe40000000000 */
[----:B--2---:R-:W0:-:S15]  /*1840*/  DSETP.GEU.AND P0, PT, |R2|, UR4, PT ;  /* 0x0000000402007e2a */ /* 0x004e1e000bf0e200 */
[----:B------:R-:W-:-:S15]  /*1850*/  NOP ;  /* 0x0000000000007918 */ /* 0x000fde0000000000 */
[----:B------:R-:W-:-:S15]  /*1860*/  NOP ;  /* 0x0000000000007918 */ /* 0x000fde0000000000 */
[----:B------:R-:W-:-:S15]  /*1870*/  NOP ;  /* 0x0000000000007918 */ /* 0x000fde0000000000 */
[----:B------:R-:W-:-:S04]  /*1880*/  NOP ;  /* 0x0000000000007918 */ /* 0x000fc80000000000 */
[----:B------:R-:W0:Y:S02]  /*1890*/  F2F.F32.F64 R0, R2 ;  /* 0x0000000200007310 */ /* 0x000e240000301000 */
[----:B0-----:R-:W-:-:S05]  /*18a0*/  @!P0 FMUL R0, R0, 1.175494350822287508e-38 ;  /* 0x0080000000008820 */ /* 0x001fca0000400000 */
[----:B------:R-:W-:Y:S01]  /*18b0*/  F2FP.BF16.F32.PACK_AB R0, RZ, R0 ;  /* 0x00000000ff00723e */ /* 0x000fe200000010ff */
[----:B------:R-:W-:Y:S06]  /*18c0*/  BRA `(.L_x_8) ;  /* 0x0000000800c47947 */ /* 0x000fec0003800000 */
.L_x_3:
[----:B------:R-:W-:-:S09]  /*18d0*/  UISETP.GT.AND UP0, UPT, UR4, 0x18, UPT ;  /* 0x000000180400788c */ /* 0x000fd2000bf04270 */
[----:B------:R-:W-:Y:S05]  /*18e0*/  BRA.U UP0, `(.L_x_15) ;  /* 0x0000000500047547 */ /* 0x000fea000b800000 */
[----:B------:R-:W-:-:S09]  /*18f0*/  UISETP.GT.AND UP0, UPT, UR4, 0xe, UPT ;  /* 0x0000000e0400788c */ /* 0x000fd2000bf04270 */
[----:B------:R-:W-:Y:S05]  /*1900*/  BRA.U UP0, `(.L_x_16) ;  /* 0x0000000100547547 */ /* 0x000fea000b800000 */
[----:B------:R-:W-:-:S09]  /*1910*/  UISETP.NE.AND UP0, UPT, UR4, 0xa, UPT ;  /* 0x0000000a0400788c */ /* 0x000fd2000bf05270 */
[----:B------:R-:W-:Y:S05]  /*1920*/  BRA.U !UP0, `(.L_x_17) ;  /* 0x00000001081c7547 */ /* 0x000fea000b800000 */
[----:B------:R-:W-:-:S09]  /*1930*/  UISETP.NE.AND UP0, UPT, UR4, 0xb, UPT ;  /* 0x0000000b0400788c */ /* 0x000fd2000bf05270 */
[----:B------:R-:W-:Y:S05]  /*1940*/  BRA.U UP0, `(.L_x_7) ;  /* 0x0000000900147547 */ /* 0x000fea000b800000 */
[----:B------:R-:W2:Y:S02]  /*1950*/  LDG.E.U8 R2, desc[UR36][R2.64] ;  /* 0x0000002402027981 */ /* 0x000ea4000c1e1100 */
[----:B--2---:R-:W-:-:S04]  /*1960*/  ISETP.NE.AND P0, PT, R2, RZ, PT ;  /* 0x000000ff0200720c */ /* 0x004fc80003f05270 */
[----:B------:R-:W-:-:S04]  /*1970*/  FSEL R0, RZ, 1, !P0 ;  /* 0x3f800000ff007808 */ /* 0x000fc80004000000 */
[----:B------:R-:W-:Y:S01]  /*1980*/  F2FP.BF16.F32.PACK_AB R0, RZ, R0 ;  /* 0x00000000ff00723e */ /* 0x000fe200000010ff */
[----:B------:R-:W-:Y:S06]  /*1990*/  BRA `(.L_x_8) ;  /* 0x0000000800907947 */ /* 0x000fec0003800000 */
.L_x_17:
        /* <DEDUP_REMOVED lines=12> */
.L_x_16:
[----:B------:R-:W-:-:S09]  /*1a60*/  UISETP.NE.AND UP0, UPT, UR4, 0xf, UPT ;  /* 0x0000000f0400788c */ /* 0x000fd2000bf05270 */
[----:B------:R-:W-:Y:S05]  /*1a70*/  BRA.U !UP0, `(.L_x_18) ;  /* 0x0000000108987547 */ /* 0x000fea000b800000 */
[----:B------:R-:W-:-:S09]  /*1a80*/  UISETP.NE.AND UP0, UPT, UR4, 0x17, UPT ;  /* 0x000000170400788c */ /* 0x000fd2000bf05270 */
[----:B------:R-:W-:Y:S05]  /*1a90*/  BRA.U !UP0, `(.L_x_19) ;  /* 0x00000001085c7547 */ /* 0x000fea000b800000 */
[----:B------:R-:W-:-:S09]  /*1aa0*/  UISETP.NE.AND UP0, UPT, UR4, 0x18, UPT ;  /* 0x000000180400788c */ /* 0x000fd2000bf05270 */
[----:B------:R-:W-:Y:S05]  /*1ab0*/  BRA.U UP0, `(.L_x_7) ;  /* 0x0000000500b87547 */ /* 0x000fea000b800000 */
[----:B------:R-:W2:Y:S01]  /*1ac0*/  LDG.E.U8 R0, desc[UR36][R2.64] ;  /* 0x0000002402007981 */ /* 0x000ea2000c1e1100 */
[----:B------:R-:W-:Y:S01]  /*1ad0*/  IMAD.MOV.U32 R6, RZ, RZ, 0x1f ;  /* 0x0000001fff067424 */ /* 0x000fe200078e00ff */
[----:B--2---:R-:W-:-:S04]  /*1ae0*/  SHF.L.U32 R0, R0, 0x18, RZ ;  /* 0x0000001800007819 */ /* 0x004fc800000006ff */
[C---:B------:R-:W-:Y:S02]  /*1af0*/  LOP3.LUT R4, R0.reuse, 0x7f000000, RZ, 0xc0, !PT ;  /* 0x7f00000000047812 */ /* 0x040fe400078ec0ff */
[----:B------:R-:W-:Y:S02]  /*1b00*/  LOP3.LUT P0, RZ, R0, 0x7f000000, RZ, 0xc0, !PT ;  /* 0x7f00000000ff7812 */ /* 0x000fe4000780c0ff */
[----:B------:R-:W0:Y:S02]  /*1b10*/  FLO.U32 R5, R4 ;  /* 0x0000000400057300 */ /* 0x000e2400000e0000 */
[----:B0-----:R-:W-:-:S05]  /*1b20*/  IMAD.MOV R5, RZ, RZ, -R5 ;  /* 0x000000ffff057224 */ /* 0x001fca00078e0a05 */
[----:B------:R-:W-:-:S04]  /*1b30*/  VIADDMNMX.U32 R5, R5, R6, 0x4, !PT ;  /* 0x0000000405057446 */ /* 0x000fc80007800006 */
[----:B------:R-:W-:-:S04]  /*1b40*/  IADD3 R5, PT, PT, R5, -0x4, RZ ;  /* 0xfffffffc05057810 */ /* 0x000fc80007ffe0ff */
[C---:B------:R-:W-:Y:S01]  /*1b50*/  SHF.L.U32 R6, R4.reuse, R5, RZ ;  /* 0x0000000504067219 */ /* 0x040fe200000006ff */
[----:B------:R-:W-:Y:S02]  /*1b60*/  IMAD.SHL.U32 R7, R5, 0x800000, RZ ;  /* 0x0080000005077824 */ /* 0x000fe400078e00ff */
[----:B------:R-:W-:-:S03]  /*1b70*/  VIADD R5, R4, 0x1000000 ;  /* 0x0100000004057836 */ /* 0x000fc60000000000 */
[----:B------:R-:W-:Y:S02]  /*1b80*/  LEA.HI R6, R6, -R7, RZ, 0x1c ;  /* 0x8000000706067211 */ /* 0x000fe400078fe0ff */
[----:B------:R-:W-:Y:S02]  /*1b90*/  SHF.R.S32.HI R5, RZ, 0x8, R5 ;  /* 0x00000008ff057819 */ /* 0x000fe40000011405 */
[----:B------:R-:W-:-:S04]  /*1ba0*/  IADD3 R6, PT, PT, R6, 0x3c000000, RZ ;  /* 0x3c00000006067810 */ /* 0x000fc80007ffe0ff */
[----:B------:R-:W-:-:S04]  /*1bb0*/  LOP3.LUT R5, R6, 0x7f800000, R5, 0xf8, !PT ;  /* 0x7f80000006057812 */ /* 0x000fc800078ef805 */
[----:B------:R-:W-:-:S04]  /*1bc0*/  SEL R5, R5, RZ, P0 ;  /* 0x000000ff05057207 */ /* 0x000fc80000000000 */
[----:B------:R-:W-:-:S04]  /*1bd0*/  LOP3.LUT R5, R5, 0x80000000, R0, 0xf8, !PT ;  /* 0x8000000005057812 */ /* 0x000fc800078ef800 */
[----:B------:R-:W-:-:S04]  /*1be0*/  F2FP.BF16.F32.PACK_AB R5, RZ, R5 ;  /* 0x00000005ff05723e */ /* 0x000fc800000010ff */
[----:B------:R-:W-:Y:S01]  /*1bf0*/  PRMT R0, R5, 0x7610, R0 ;  /* 0x0000761005007816 */ /* 0x000fe20000000000 */
[----:B------:R-:W-:Y:S06]  /*1c00*/  BRA `(.L_x_8) ;  /* 0x0000000400f47947 */ /* 0x000fec0003800000 */
.L_x_19:
[----:B------:R-:W2:Y:S02]  /*1c10*/  LDG.E.U8 R2, desc[UR36][R2.64] ;  /* 0x0000002402027981 */ /* 0x000ea4000c1e1100 */
[C---:B--2---:R-:W-:Y:S02]  /*1c20*/  IMAD.SHL.U32 R4, R2.reuse, 0x2000000, RZ ;  /* 0x0200000002047824 */ /* 0x044fe400078e00ff */
[----:B------:R-:W-:-:S03]  /*1c30*/  IMAD.SHL.U32 R5, R2, 0x100, RZ ;  /* 0x0000010002057824 */ /* 0x000fc600078e00ff */
[----:B------:R-:W-:-:S13]  /*1c40*/  ISETP.GT.U32.AND P0, PT, R4, 0x7ffffff, PT ;  /* 0x07ffffff0400780c */ /* 0x000fda0003f04070 */
[C---:B------:R-:W-:Y:S02]  /*1c50*/  @!P0 LOP3.LUT R0, R5.reuse, 0x7f00, RZ, 0xc0, !PT ;  /* 0x00007f0005008812 */ /* 0x040fe400078ec0ff */
[----:B------:R-:W-:Y:S02]  /*1c60*/  @P0 LEA.HI R4, R4, 0x70000000, RZ, 0x1c ;  /* 0x7000000004040811 */ /* 0x000fe400078fe0ff */
[----:B------:R-:W-:Y:S02]  /*1c70*/  @!P0 LOP3.LUT R0, R0, 0x3f000000, RZ, 0xfc, !PT ;  /* 0x3f00000000008812 */ /* 0x000fe400078efcff */
[----:B------:R-:W-:-:S03]  /*1c80*/  PRMT R5, R5, 0x9910, RZ ;  /* 0x0000991005057816 */ /* 0x000fc600000000ff */
[----:B------:R-:W-:Y:S01]  /*1c90*/  @!P0 FADD.FTZ R0, R0, -0.5 ;  /* 0xbf00000000008421 */ /* 0x000fe20000010000 */
[----:B------:R-:W-:-:S05]  /*1ca0*/  @P0 FMUL.FTZ R0, R4, 1.9259299443872358531e-34 ;  /* 0x0780000004000820 */ /* 0x000fca0000410000 */
[----:B------:R-:W-:-:S04]  /*1cb0*/  LOP3.LUT R0, R0, 0x80000000, R5, 0xf8, !PT ;  /* 0x8000000000007812 */ /* 0x000fc800078ef805 */
[----:B------:R-:W-:Y:S01]  /*1cc0*/  F2FP.BF16.F32.PACK_AB R0, RZ, R0 ;  /* 0x00000000ff00723e */ /* 0x000fe200000010ff */
[----:B------:R-:W-:Y:S06]  /*1cd0*/  BRA `(.L_x_8) ;  /* 0x0000000400c07947 */ /* 0x000fec0003800000 */
.L_x_18:
[----:B------:R0:W5:Y:S01]  /*1ce0*/  LDG.E.U16 R0, desc[UR36][R2.64] ;  /* 0x0000002402007981 */ /* 0x000162000c1e1500 */
[----:B------:R-:W-:Y:S05]  /*1cf0*/  BRA `(.L_x_8) ;  /* 0x0000000400b87947 */ /* 0x000fea0003800000 */
.L_x_15:
[----:B------:R-:W-:-:S09]  /*1d00*/  UISETP.GT.AND UP0, UPT, UR4, 0x1b, UPT ;  /* 0x0000001b0400788c */ /* 0x000fd2000bf04270 */
[----:B------:R-:W-:Y:S05]  /*1d10*/  BRA.U UP0, `(.L_x_20) ;  /* 0x0000000500087547 */ /* 0x000fea000b800000 */
[----:B------:R-:W-:-:S09]  /*1d20*/  UISETP.NE.AND UP0, UPT, UR4, 0x19, UPT ;  /* 0x000000190400788c */ /* 0x000fd2000bf05270 */
[----:B------:R-:W-:Y:S05]  /*1d30*/  BRA.U !UP0, `(.L_x_21) ;  /* 0x0000000108907547 */ /* 0x000fea000b800000 */
[----:B------:R-:W-:-:S09]  /*1d40*/  UISETP.NE.AND UP0, UPT, UR4, 0x1a, UPT ;  /* 0x0000001a0400788c */ /* 0x000fd2000bf05270 */
[----:B------:R-:W-:Y:S05]  /*1d50*/  BRA.U !UP0, `(.L_x_22) ;  /* 0x0000000108187547 */ /* 0x000fea000b800000 */
[----:B------:R-:W-:-:S09]  /*1d60*/  UISETP.NE.AND UP0, UPT, UR4, 0x1b, UPT ;  /* 0x0000001b0400788c */ /* 0x000fd2000bf05270 */
[----:B------:R-:W-:Y:S05]  /*1d70*/  BRA.U UP0, `(.L_x_7) ;  /* 0x0000000500087547 */ /* 0x000fea000b800000 */
[----:B------:R-:W2:Y:S02]  /*1d80*/  LDG.E.U16 R0, desc[UR36][R2.64] ;  /* 0x0000002402007981 */ /* 0x000ea4000c1e1500 */
[----:B--2---:R-:W-:-:S04]  /*1d90*/  I2FP.F32.U32 R0, R0 ;  /* 0x0000000000007245 */ /* 0x004fc80000201000 */
[----:B------:R-:W-:Y:S01]  /*1da0*/  F2FP.BF16.F32.PACK_AB R0, RZ, R0 ;  /* 0x00000000ff00723e */ /* 0x000fe200000010ff */
[----:B------:R-:W-:Y:S06]  /*1db0*/  BRA `(.L_x_8) ;  /* 0x0000000400887947 */ /* 0x000fec0003800000 */
.L_x_22:
[----:B------:R-:W2:Y:S01]  /*1dc0*/  LDG.E.U8 R3, desc[UR36][R2.64] ;  /* 0x0000002402037981 */ /* 0x000ea2000c1e1100 */
[----:B------:R-:W-:Y:S01]  /*1dd0*/  BSSY.RECONVERGENT B0, `(.L_x_23) ;  /* 0x0000018000007945 */ /* 0x000fe20003800200 */
[----:B------:R-:W-:Y:S02]  /*1de0*/  MOV R0, RZ ;  /* 0x000000ff00007202 */ /* 0x000fe40000000f00 */
[----:B--2---:R-:W-:-:S13]  /*1df0*/  ISETP.NE.AND P0, PT, R3, RZ, PT ;  /* 0x000000ff0300720c */ /* 0x004fda0003f05270 */
[----:B------:R-:W-:Y:S05]  /*1e00*/  @!P0 BRA `(.L_x_24) ;  /* 0x0000000000508947 */ /* 0x000fea0003800000 */
[----:B------:R-:W-:-:S13]  /*1e10*/  ISETP.NE.AND P0, PT, R3, 0x80, PT ;  /* 0x000000800300780c */ /* 0x000fda0003f05270 */
[----:B------:R-:W-:Y:S01]  /*1e20*/  @!P0 IMAD.MOV.U32 R0, RZ, RZ, 0x7f800001 ;  /* 0x7f800001ff008424 */ /* 0x000fe200078e00ff */
[----:B------:R-:W-:Y:S06]  /*1e30*/  @!P0 BRA `(.L_x_24) ;  /* 0x0000000000448947 */ /* 0x000fec0003800000 */
[--C-:B------:R-:W-:Y:S01]  /*1e40*/  SHF.R.U32.HI R0, RZ, 0x3, R3.reuse ;  /* 0x00000003ff007819 */ /* 0x100fe20000011603 */
[----:B------:R-:W-:Y:S03]  /*1e50*/  BSSY.RECONVERGENT B1, `(.L_x_25) ;  /* 0x000000c000017945 */ /* 0x000fe60003800200 */
[----:B------:R-:W-:Y:S02]  /*1e60*/  LOP3.LUT P0, R2, R0, 0xf, RZ, 0xc0, !PT ;  /* 0x0000000f00027812 */ /* 0x000fe4000780c0ff */
[----:B------:R-:W-:-:S05]  /*1e70*/  SHF.R.U32.HI R0, RZ, 0x7, R3 ;  /* 0x00000007ff007819 */ /* 0x000fca0000011603 */
[----:B------:R-:W-:Y:S01]  /*1e80*/  IMAD.U32 R7, R0, -0x80000000, RZ ;  /* 0x8000000000077824 */ /* 0x000fe200078e00ff */
[----:B------:R-:W-:-:S05]  /*1e90*/  LOP3.LUT R0, R3, 0x7, RZ, 0xc0, !PT ;  /* 0x0000000703007812 */ /* 0x000fca00078ec0ff */
[----:B------:R-:W-:Y:S05]  /*1ea0*/  @P0 BRA `(.L_x_26) ;  /* 0x0000000000180947 */ /* 0x000fea0003800000 */
[----:B------:R-:W0:Y:S02]  /*1eb0*/  FLO.U32 R3, R0 ;  /* 0x0000000000037300 */ /* 0x000e2400000e0000 */
[----:B0-----:R-:W-:-:S04]  /*1ec0*/  IADD3 R3, PT, PT, -R3, 0x1f, RZ ;  /* 0x0000001f03037810 */ /* 0x001fc80007ffe1ff */
[----:B------:R-:W-:Y:S02]  /*1ed0*/  IADD3 R5, PT, PT, R3, -0x1c, RZ ;  /* 0xffffffe403057810 */ /* 0x000fe40007ffe0ff */
[----:B------:R-:W-:Y:S02]  /*1ee0*/  IADD3 R2, PT, PT, R2, 0x1d, -R3 ;  /* 0x0000001d02027810 */ /* 0x000fe40007ffe803 */
[----:B------:R-:W-:-:S04]  /*1ef0*/  SHF.L.U32 R5, R0, R5, RZ ;  /* 0x0000000500057219 */ /* 0x000fc800000006ff */
[----:B------:R-:W-:-:S07]  /*1f00*/  LOP3.LUT R0, R5, 0x7, RZ, 0xc0, !PT ;  /* 0x0000000705007812 */ /* 0x000fce00078ec0ff */
.L_x_26:
[----:B------:R-:W-:Y:S05]  /*1f10*/  BSYNC.RECONVERGENT B1 ;  /* 0x0000000000017941 */ /* 0x000fea0003800200 */
.L_x_25:
[----:B------:R-:W-:Y:S01]  /*1f20*/  IMAD.SHL.U32 R0, R0, 0x100000, RZ ;  /* 0x0010000000007824 */ /* 0x000fe200078e00ff */
[----:B------:R-:W-:-:S04]  /*1f30*/  LEA R2, R2, 0x3b800000, 0x17 ;  /* 0x3b80000002027811 */ /* 0x000fc800078eb8ff */
[----:B------:R-:W-:-:S07]  /*1f40*/  LOP3.LUT R0, R2, R0, R7, 0xfe, !PT ;  /* 0x0000000002007212 */ /* 0x000fce00078efe07 */
.L_x_24:
[----:B------:R-:W-:Y:S05]  /*1f50*/  BSYNC.RECONVERGENT B0 ;  /* 0x0000000000007941 */ /* 0x000fea0003800200 */
.L_x_23:
[----:B------:R-:W-:Y:S01]  /*1f60*/  F2FP.BF16.F32.PACK_AB R0, RZ, R0 ;  /* 0x00000000ff00723e */ /* 0x000fe200000010ff */
[----:B------:R-:W-:Y:S06]  /*1f70*/  BRA `(.L_x_8) ;  /* 0x0000000400187947 */ /* 0x000fec0003800000 */
.L_x_21:
[----:B------:R-:W2:Y:S01]  /*1f80*/  LDG.E.U8 R3, desc[UR36][R2.64] ;  /* 0x0000002402037981 */ /* 0x000ea2000c1e1100 */
[----:B------:R-:W-:Y:S01]  /*1f90*/  BSSY.RECONVERGENT B0, `(.L_x_27) ;  /* 0x0000018000007945 */ /* 0x000fe20003800200 */
[----:B------:R-:W-:Y:S01]  /*1fa0*/  IMAD.MOV.U32 R0, RZ, RZ, RZ ;  /* 0x000000ffff007224 */ /* 0x000fe200078e00ff */
[----:B--2---:R-:W-:-:S13]  /*1fb0*/  ISETP.NE.AND P0, PT, R3, RZ, PT ;  /* 0x000000ff0300720c */ /* 0x004fda0003f05270 */
[----:B------:R-:W-:Y:S05]  /*1fc0*/  @!P0 BRA `(.L_x_28) ;  /* 0x0000000000508947 */ /* 0x000fea0003800000 */
[----:B------:R-:W-:-:S13]  /*1fd0*/  ISETP.NE.AND P0, PT, R3, 0x80, PT ;  /* 0x000000800300780c */ /* 0x000fda0003f05270 */
[----:B------:R-:W-:Y:S01]  /*1fe0*/  @!P0 MOV R0, 0x7f800001 ;  /* 0x7f80000100008802 */ /* 0x000fe20000000f00 */
        /* <DEDUP_REMOVED lines=10> */
[----:B------:R-:W-:Y:S01]  /*2090*/  IADD3 R2, PT, PT, R2, 0x1e, -R3 ;  /* 0x0000001e02027810 */ /* 0x000fe20007ffe803 */
[----:B------:R-:W-:-:S05]  /*20a0*/  VIADD R5, R3, 0xffffffe3 ;  /* 0xffffffe303057836 */ /* 0x000fca0000000000 */
[----:B------:R-:W-:-:S04]  /*20b0*/  SHF.L.U32 R5, R0, R5, RZ ;  /* 0x0000000500057219 */ /* 0x000fc800000006ff */
[----:B------:R-:W-:-:S07]  /*20c0*/  LOP3.LUT R0, R5, 0x3, RZ, 0xc0, !PT ;  /* 0x0000000305007812 */ /* 0x000fce00078ec0ff */
.L_x_30:
[----:B------:R-:W-:Y:S05]  /*20d0*/  BSYNC.RECONVERGENT B1 ;  /* 0x0000000000017941 */ /* 0x000fea0003800200 */
.L_x_29:
[----:B------:R-:W-:Y:S02]  /*20e0*/  SHF.L.U32 R0, R0, 0x15, RZ ;  /* 0x0000001500007819 */ /* 0x000fe400000006ff */
[----:B------:R-:W-:-:S04]  /*20f0*/  LEA R2, R2, 0x37800000, 0x17 ;  /* 0x3780000002027811 */ /* 0x000fc800078eb8ff */
[----:B------:R-:W-:-:S07]  /*2100*/  LOP3.LUT R0, R2, R0, R7, 0xfe, !PT ;  /* 0x0000000002007212 */ /* 0x000fce00078efe07 */
.L_x_28:
[----:B------:R-:W-:Y:S05]  /*2110*/  BSYNC.RECONVERGENT B0 ;  /* 0x0000000000007941 */ /* 0x000fea0003800200 */
.L_x_27:
[----:B------:R-:W-:Y:S01]  /*2120*/  F2FP.BF16.F32.PACK_AB R0, RZ, R0 ;  /* 0x00000000ff00723e */ /* 0x000fe200000010ff */
[----:B------:R-:W-:Y:S06]  /*2130*/  BRA `(.L_x_8) ;  /* 0x0000000000a87947 */ /* 0x000fec0003800000 */
.L_x_20:
[----:B------:R-:W-:-:S09]  /*2140*/  UISETP.NE.AND UP0, UPT, UR4, 0x1c, UPT ;  /* 0x0000001c0400788c */ /* 0x000fd2000bf05270 */
[----:B------:R-:W-:Y:S05]  /*2150*/  BRA.U !UP0, `(.L_x_31) ;  /* 0x0000000108947547 */ /* 0x000fea000b800000 */
[----:B------:R-:W-:-:S09]  /*2160*/  UISETP.NE.AND UP0, UPT, UR4, 0x1d, UPT ;  /* 0x0000001d0400788c */ /* 0x000fd2000bf05270 */
[----:B------:R-:W-:Y:S05]  /*2170*/  BRA.U !UP0, `(.L_x_32) ;  /* 0x00000001087c7547 */ /* 0x000fea000b800000 */
[----:B------:R-:W-:-:S09]  /*2180*/  UISETP.NE.AND UP0, UPT, UR4, 0x2c, UPT ;  /* 0x0000002c0400788c */ /* 0x000fd2000bf05270 */
[----:B------:R-:W-:Y:S05]  /*2190*/  BRA.U !UP0, `(.L_x_33) ;  /* 0x0000000108487547 */ /* 0x000fea000b800000 */
.L_x_7:
[----:B------:R-:W-:Y:S01]  /*21a0*/  MOV R2, 0x0 ;  /* 0x0000000000027802 */ /* 0x000fe20000000f00 */
[----:B------:R-:W0:Y:S01]  /*21b0*/  LDCU.64 UR4, c[0x4][0x128] ;  /* 0x01002500ff0477ac */ /* 0x000e220008000a00 */
[----:B------:R-:W-:Y:S02]  /*21c0*/  HFMA2 R13, -RZ, RZ, 0, 0 ;  /* 0x00000000ff0d7431 */ /* 0x000fe400000001ff */
[----:B------:R-:W-:Y:S01]  /*21d0*/  IMAD.MOV.U32 R8, RZ, RZ, 0x4e ;  /* 0x0000004eff087424 */ /* 0x000fe200078e00ff */
[----:B------:R-:W1:Y:S01]  /*21e0*/  LDCU.64 UR6, c[0x4][0x130] ;  /* 0x01002600ff0677ac */ /* 0x000e620008000a00 */
[----:B------:R-:W2:Y:S01]  /*21f0*/  LDC.64 R2, c[0x4][R2] ;  /* 0x0100000002027b82 */ /* 0x000ea20000000a00 */
[----:B------:R-:W-:Y:S01]  /*2200*/  IMAD.MOV.U32 R12, RZ, RZ, 0x1 ;  /* 0x00000001ff0c7424 */ /* 0x000fe200078e00ff */
[----:B------:R-:W3:Y:S01]  /*2210*/  LDCU.64 UR8, c[0x4][0x38] ;  /* 0x01000700ff0877ac */ /* 0x000ee20008000a00 */
[----:B0-----:R-:W-:Y:S02]  /*2220*/  IMAD.U32 R4, RZ, RZ, UR4 ;  /* 0x00000004ff047e24 */ /* 0x001fe4000f8e00ff */
[----:B------:R-:W-:Y:S01]  /*2230*/  IMAD.U32 R5, RZ, RZ, UR5 ;  /* 0x00000005ff057e24 */ /* 0x000fe2000f8e00ff */
[----:B-1----:R-:W-:Y:S01]  /*2240*/  MOV R6, UR6 ;  /* 0x0000000600067c02 */ /* 0x002fe20008000f00 */
[----:B------:R-:W-:-:S02]  /*2250*/  IMAD.U32 R7, RZ, RZ, UR7 ;  /* 0x00000007ff077e24 */ /* 0x000fc4000f8e00ff */
[----:B---3--:R-:W-:Y:S01]  /*2260*/  IMAD.U32 R10, RZ, RZ, UR8 ;  /* 0x00000008ff0a7e24 */ /* 0x008fe2000f8e00ff */
[----:B------:R-:W-:-:S07]  /*2270*/  MOV R11, UR9 ;  /* 0x00000009000b7c02 */ /* 0x000fce0008000f00 */
[----:B------:R-:W-:-:S07]  /*2280*/  LEPC R20, `(.L_x_34) ;  /* 0x000000001014794e */ /* 0x000fce0000000000 */
[----:B--2---:R-:W-:Y:S05]  /*2290*/  CALL.ABS.NOINC R2 ;  /* 0x0000000002007343 */ /* 0x004fea0003c00000 */
.L_x_34:
[----:B------:R-:W-:Y:S01]  /*22a0*/  PRMT R0, RZ, 0x7610, R0 ;  /* 0x00007610ff007816 */ /* 0x000fe20000000000 */
[----:B------:R-:W-:Y:S06]  /*22b0*/  BRA `(.L_x_8) ;  /* 0x0000000000487947 */ /* 0x000fec0003800000 */
.L_x_33:
[----:B------:R-:W2:Y:S01]  /*22c0*/  LDG.E.U8 R2, desc[UR36][R2.64] ;  /* 0x0000002402027981 */ /* 0x000ea2000c1e1100 */
[----:B------:R-:W-:Y:S01]  /*22d0*/  BSSY.RECONVERGENT B0, `(.L_x_35) ;  /* 0x0000007000007945 */ /* 0x000fe20003800200 */
[----:B------:R-:W-:Y:S01]  /*22e0*/  IMAD.MOV.U32 R0, RZ, RZ, 0x400000 ;  /* 0x00400000ff007424 */ /* 0x000fe200078e00ff */
[----:B--2---:R-:W-:-:S13]  /*22f0*/  ISETP.NE.AND P0, PT, R2, RZ, PT ;  /* 0x000000ff0200720c */ /* 0x004fda0003f05270 */
[----:B------:R-:W-:Y:S05]  /*2300*/  @!P0 BRA `(.L_x_36) ;  /* 0x00000000000c8947 */ /* 0x000fea0003800000 */
[----:B------:R-:W-:-:S13]  /*2310*/  ISETP.NE.AND P0, PT, R2, 0xff, PT ;  /* 0x000000ff0200780c */ /* 0x000fda0003f05270 */
[----:B------:R-:W-:Y:S01]  /*2320*/  @!P0 IMAD.MOV.U32 R0, RZ, RZ, 0x7f800001 ;  /* 0x7f800001ff008424 */ /* 0x000fe200078e00ff */
[----:B------:R-:W-:-:S07]  /*2330*/  @P0 SHF.L.U32 R0, R2, 0x17, RZ ;  /* 0x0000001702000819 */ /* 0x000fce00000006ff */
.L_x_36:
[----:B------:R-:W-:Y:S05]  /*2340*/  BSYNC.RECONVERGENT B0 ;  /* 0x0000000000007941 */ /* 0x000fea0003800200 */
.L_x_35:
[----:B------:R-:W-:Y:S01]  /*2350*/  F2FP.BF16.F32.PACK_AB R0, RZ, R0 ;  /* 0x00000000ff00723e */ /* 0x000fe200000010ff */
[----:B------:R-:W-:Y:S06]  /*2360*/  BRA `(.L_x_8) ;  /* 0x00000000001c7947 */ /* 0x000fec0003800000 */
.L_x_32:
[----:B------:R-:W2:Y:S02]  /*2370*/  LDG.E.64 R2, desc[UR36][R2.64] ;  /* 0x0000002402027981 */ /* 0x000ea4000c1e1b00 */
[----:B--2---:R-:W0:Y:S02]  /*2380*/  I2F.U64 R0, R2 ;  /* 0x0000000200007312 */ /* 0x004e240000301000 */
[----:B0-----:R-:W-:Y:S01]  /*2390*/  F2FP.BF16.F32.PACK_AB R0, RZ, R0 ;  /* 0x00000000ff00723e */ /* 0x001fe200000010ff */
[----:B------:R-:W-:Y:S06]  /*23a0*/  BRA `(.L_x_8) ;  /* 0x00000000000c7947 */ /* 0x000fec0003800000 */
.L_x_31:
[----:B------:R-:W2:Y:S02]  /*23b0*/  LDG.E R2, desc[UR36][R2.64] ;  /* 0x0000002402027981 */ /* 0x000ea4000c1e1900 */
[----:B--2---:R-:W-:-:S04]  /*23c0*/  I2FP.F32.U32 R0, R2 ;  /* 0x0000000200007245 */ /* 0x004fc80000201000 */
[----:B------:R-:W-:-:S07]  /*23d0*/  F2FP.BF16.F32.PACK_AB R0, RZ, R0 ;  /* 0x00000000ff00723e */ /* 0x000fce00000010ff */
.L_x_8:
[----:B-----5:R-:W-:Y:S01]  /*23e0*/  IMAD.U32 R0, R0, 0x10000, RZ ;  /* 0x0001000000007824 */ /* 0x020fe200078e00ff */
[----:B------:R-:W-:Y:S01]  /*23f0*/  MOV R6, 0x3e800000 ;  /* 0x3e80000000067802 */ /* 0x000fe20000000f00 */
[----:B------:R-:W-:Y:S01]  /*2400*/  IMAD.MOV.U32 R7, RZ, RZ, 0x3d39bf78 ;  /* 0x3d39bf78ff077424 */ /* 0x000fe200078e00ff */
[----:B------:R-:W1:Y:S01]  /*2410*/  LDCU.64 UR6, c[0x0][0x580] ;  /* 0x0000b000ff0677ac */ /* 0x000e620008000a00 */
[C---:B0-----:R-:W-:Y:S01]  /*2420*/  FADD.FTZ R2, |R0|.reuse, -RZ ;  /* 0x800000ff00027221 */ /* 0x041fe20000010200 */
[----:B------:R-:W-:Y:S01]  /*2430*/  FSETP.GT.FTZ.AND P0, PT, |R0|, 8.50705917302346158658e+37, PT ;  /* 0x7e8000000000780b */ /* 0x000fe20003f14200 */
[----:B------:R-:W-:Y:S02]  /*2440*/  UPRMT UR4, UR42, 0x9910, URZ ;  /* 0x000099102a047896 */ /* 0x000fe400080000ff */
[----:B------:R-:W-:Y:S02]  /*2450*/  FADD.FTZ R2, -R2, 1 ;  /* 0x3f80000002027421 */ /* 0x000fe40000010100 */
[----:B------:R-:W-:-:S04]  /*2460*/  UISETP.GT.AND UP0, UPT, UR4, 0x9, UPT ;  /* 0x000000090400788c */ /* 0x000fc8000bf04270 */
[----:B------:R-:W0:Y:S02]  /*2470*/  MUFU.RCP R2, R2 ;  /* 0x0000000200027308 */ /* 0x000e240000001000 */
[----:B0-----:R-:W-:-:S04]  /*2480*/  FADD.FTZ R3, R2, R2 ;  /* 0x0000000202037221 */ /* 0x001fc80000010000 */
[----:B------:R-:W-:-:S05]  /*2490*/  FMUL.FTZ R3, |R0|, R3 ;  /* 0x0000000300037220 */ /* 0x000fca0000410200 */
[----:B------:R-:W-:-:S04]  /*24a0*/  FSEL R8, R3, -2, !P0 ;  /* 0xc000000003087808 */ /* 0x000fc80004000000 */
[C---:B------:R-:W-:Y:S01]  /*24b0*/  ISETP.GE.U32.AND P0, PT, R8.reuse, 0x7f800000, PT ;  /* 0x7f8000000800780c */ /* 0x040fe20003f06070 */
[----:B------:R-:W-:-:S03]  /*24c0*/  FADD.FTZ.RZ R3, R8, 1 ;  /* 0x3f80000008037421 */ /* 0x000fc6000001c000 */
[----:B------:R-:W-:Y:S01]  /*24d0*/  ISETP.GT.AND P1, PT, R8, -0x40800000, P0 ;  /* 0xbf8000000800780c */ /* 0x000fe20000724270 */
[----:B------:R-:W-:-:S05]  /*24e0*/  VIADD R3, R3, 0xc0c00000 ;  /* 0xc0c0000003037836 */ /* 0x000fca0000000000 */
[----:B------:R-:W-:-:S03]  /*24f0*/  LOP3.LUT R3, R3, 0xff800000, RZ, 0xc0, !PT ;  /* 0xff80000003037812 */ /* 0x000fc600078ec0ff */
[----:B------:R-:W-:Y:S02]  /*2500*/  @P0 MOV R2, 0x7f800000 ;  /* 0x7f80000000020802 */ /* 0x000fe40000000f00 */
[----:B------:R-:W-:Y:S01]  /*2510*/  IADD3 R5, PT, PT, -R3, 0x40800000, RZ ;  /* 0x4080000003057810 */ /* 0x000fe20007ffe1ff */
[----:B------:R-:W-:Y:S01]  /*2520*/  IMAD.IADD R4, R8, 0x1, -R3 ;  /* 0x0000000108047824 */ /* 0x000fe200078e0a03 */
[----:B------:R-:W-:-:S03]  /*2530*/  I2FP.F32.S32 R3, R3 ;  /* 0x0000000300037245 */ /* 0x000fc60000201400 */
[----:B------:R-:W-:Y:S02]  /*2540*/  FFMA.FTZ R5, R5, R6, -1 ;  /* 0xbf80000005057423 */ /* 0x000fe40000010006 */
[----:B------:R-:W-:Y:S02]  /*2550*/  FMUL.FTZ R3, R3, 1.1920928955078125e-07 ;  /* 0x3400000003037820 */ /* 0x000fe40000410000 */
[----:B------:R-:W-:-:S04]  /*2560*/  FADD.FTZ R4, R4, R5 ;  /* 0x0000000504047221 */ /* 0x000fc80000010000 */
[----:B------:R-:W-:-:S04]  /*2570*/  FFMA.FTZ R5, R4, -R7, 0.10546888411045074463 ;  /* 0x3dd8001204057423 */ /* 0x000fc80000010807 */
[----:B------:R-:W-:-:S04]  /*2580*/  FFMA.FTZ R5, R4, R5, -0.13229703903198242188 ;  /* 0xbe0778e004057423 */ /* 0x000fc80000010005 */
[----:B------:R-:W-:-:S04]  /*2590*/  FFMA.FTZ R5, R4, R5, 0.14491446316242218018 ;  /* 0x3e14647504057423 */ /* 0x000fc80000010005 */
[----:B------:R-:W-:-:S04]  /*25a0*/  FFMA.FTZ R5, R4, R5, -0.16641564667224884033 ;  /* 0xbe2a68dd04057423 */ /* 0x000fc80000010005 */
[----:B------:R-:W-:-:S04]  /*25b0*/  FFMA.FTZ R5, R4, R5, 0.19988867640495300293 ;  /* 0x3e4caf9e04057423 */ /* 0x000fc80000010005 */
[----:B------:R-:W-:-:S04]  /*25c0*/  FFMA.FTZ R5, R4, R5, -0.25000196695327758789 ;  /* 0xbe80004204057423 */ /* 0x000fc80000010005 */
[----:B------:R-:W-:-:S04]  /*25d0*/  FFMA.FTZ R5, R4, R5, 0.33333510160446166992 ;  /* 0x3eaaaae604057423 */ /* 0x000fc80000010005 */
[----:B------:R-:W-:-:S04]  /*25e0*/  FFMA.FTZ R5, R4, R5, -0.5 ;  /* 0xbf00000004057423 */ /* 0x000fc80000010005 */
[----:B------:R-:W-:-:S04]  /*25f0*/  FMUL.FTZ R5, R4, R5 ;  /* 0x0000000504057220 */ /* 0x000fc80000410000 */
[----:B------:R-:W-:Y:S01]  /*2600*/  FFMA.FTZ R4, R4, R5, R4 ;  /* 0x0000000504047223 */ /* 0x000fe20000010004 */
[----:B------:R-:W-:-:S03]  /*2610*/  IMAD.MOV.U32 R5, RZ, RZ, 0x3f000000 ;  /* 0x3f000000ff057424 */ /* 0x000fc600078e00ff */
[----:B------:R-:W-:Y:S01]  /*2620*/  FFMA.FTZ R3, R3, 0.69314718246459960938, R4 ;  /* 0x3f31721803037823 */ /* 0x000fe20000010004 */
[C---:B------:R-:W-:Y:S01]  /*2630*/  @P1 FFMA.FTZ R3, R8.reuse, R2, +INF ;  /* 0x7f80000008031423 */ /* 0x040fe20000010002 */
[----:B------:R-:W-:Y:S02]  /*2640*/  @P0 FSETP.NEU.FTZ.AND P1, PT, R8, RZ, PT ;  /* 0x000000ff0800020b */ /* 0x000fe40003f3d000 */
[----:B------:R-:W-:Y:S02]  /*2650*/  LOP3.LUT R0, R5, 0x80000000, R0, 0xb8, !PT ;  /* 0x8000000005007812 */ /* 0x000fe400078eb800 */
[----:B------:R-:W-:Y:S02]  /*2660*/  @P0 FSEL R3, R3, -RZ, P1 ;  /* 0x800000ff03030208 */ /* 0x000fe40000800000 */
[----:B-1----:R-:W-:-:S03]  /*2670*/  IADD3 R2, P0, PT, R16, UR6, RZ ;  /* 0x0000000610027c10 */ /* 0x002fc6000ff1e0ff */
[----:B------:R-:W-:Y:S02]  /*2680*/  FMUL.FTZ R0, R0, R3 ;  /* 0x0000000300007220 */ /* 0x000fe40000410000 */
[----:B------:R-:W-:Y:S02]  /*2690*/  IMAD.X R3, RZ, RZ, UR7, P0 ;  /* 0x00000007ff037e24 */ /* 0x000fe400080e06ff */
[----:B------:R0:W1:Y:S01]  /*26a0*/  F2F.BF16.F32 R5, R0 ;  /* 0x0000000000057304 */ /* 0x0000620000202000 */
        /* <DEDUP_REMOVED lines=9> */
[----:B01----:R-:W-:-:S04]  /*2740*/  SHF.L.U32 R0, R5, 0x10, RZ ;  /* 0x0000001005007819 */ /* 0x003fc800000006ff */
[----:B------:R-:W0:Y:S02]  /*2750*/  F2I.FTZ.TRUNC.NTZ R5, R0 ;  /* 0x0000000000057305 */ /* 0x000e24000021f100 */
[----:B0-----:R0:W-:Y:S01]  /*2760*/  STG.E.U8 desc[UR36][R2.64], R5 ;  /* 0x0000000502007986 */ /* 0x0011e2000c101124 */
[----:B------:R-:W-:Y:S05]  /*2770*/  BRA `(.L_x_42) ;  /* 0x0000000c00807947 */ /* 0x000fea0003800000 */
.L_x_40:
[----:B-1----:R-:W-:-:S06]  /*2780*/  IMAD.U32 R5, R5, 0x10000, RZ ;  /* 0x0001000005057824 */ /* 0x002fcc00078e00ff */
[----:B------:R-:W1:Y:S02]  /*2790*/  F2I.S64.TRUNC R4, R5 ;  /* 0x0000000500047311 */ /* 0x000e64000020d900 */
[----:B-1----:R4:W-:Y:S01]  /*27a0*/  STG.E.U8 desc[UR36][R2.64], R4 ;  /* 0x0000000402007986 */ /* 0x0029e2000c101124 */
[----:B------:R-:W-:Y:S05]  /*27b0*/  BRA `(.L_x_42) ;  /* 0x0000000c00707947 */ /* 0x000fea0003800000 */
.L_x_39:
[----:B------:R-:W-:-:S09]  /*27c0*/  UISETP.NE.AND UP0, UPT, UR4, 0x2, UPT ;  /* 0x000000020400788c */ /* 0x000fd2000bf05270 */
[----:B------:R-:W-:Y:S05]  /*27d0*/  BRA.U !UP0, `(.L_x_43) ;  /* 0x0000000108307547 */ /* 0x000fea000b800000 */
[----:B------:R-:W-:-:S09]  /*27e0*/  UISETP.NE.AND UP0, UPT, UR4, 0x3, UPT ;  /* 0x000000030400788c */ /* 0x000fd2000bf05270 */
[----:B------:R-:W-:Y:S05]  /*27f0*/  BRA.U !UP0, `(.L_x_44) ;  /* 0x0000000108187547 */ /* 0x000fea000b800000 */
[----:B------:R-:W-:-:S09]  /*2800*/  UISETP.NE.AND UP0, UPT, UR4, 0x4, UPT ;  /* 0x000000040400788c */ /* 0x000fd2000bf05270 */
[----:B------:R-:W-:Y:S05]  /*2810*/  BRA.U UP0, `(.L_x_41) ;  /* 0x0000000900b87547 */ /* 0x000fea000b800000 */
[----:B-1----:R-:W-:-:S06]  /*2820*/  IMAD.U32 R5, R5, 0x10000, RZ ;  /* 0x0001000005057824 */ /* 0x002fcc00078e00ff */
[----:B------:R-:W1:Y:S02]  /*2830*/  F2I.S64.TRUNC R4, R5 ;  /* 0x0000000500047311 */ /* 0x000e64000020d900 */
[----:B-1----:R1:W-:Y:S01]  /*2840*/  STG.E.64 desc[UR36][R2.64], R4 ;  /* 0x0000000402007986 */ /* 0x0023e2000c101b24 */
[----:B------:R-:W-:Y:S05]  /*2850*/  BRA `(.L_x_42) ;  /* 0x0000000c00487947 */ /* 0x000fea0003800000 */
.L_x_44:
[----:B-1----:R-:W-:-:S06]  /*2860*/  SHF.L.U32 R5, R5, 0x10, RZ ;  /* 0x0000001005057819 */ /* 0x002fcc00000006ff */
[----:B------:R-:W1:Y:S02]  /*2870*/  F2I.FTZ.TRUNC.NTZ R5, R5 ;  /* 0x0000000500057305 */ /* 0x000e64000021f100 */
[----:B-1----:R2:W-:Y:S01]  /*2880*/  STG.E desc[UR36][R2.64], R5 ;  /* 0x0000000502007986 */ /* 0x0025e2000c101924 */
[----:B------:R-:W-:Y:S05]  /*2890*/  BRA `(.L_x_42) ;  /* 0x0000000c00387947 */ /* 0x000fea0003800000 */
.L_x_43:
[----:B-1----:R-:W-:-:S06]  /*28a0*/  IMAD.U32 R5, R5, 0x10000, RZ ;  /* 0x0001000005057824 */ /* 0x002fcc00078e00ff */
[----:B------:R-:W1:Y:S02]  /*28b0*/  F2I.FTZ.TRUNC.NTZ R5, R5 ;  /* 0x0000000500057305 */ /* 0x000e64000021f100 */
[----:B-1----:R3:W-:Y:S01]  /*28c0*/  STG.E.U16 desc[UR36][R2.64], R5 ;  /* 0x0000000502007986 */ /* 0x0027e2000c101524 */
[----:B------:R-:W-:Y:S05]  /*28d0*/  BRA `(.L_x_42) ;  /* 0x0000000c00287947 */ /* 0x000fea0003800000 */
.L_x_38:
[----:B------:R-:W-:-:S09]  /*28e0*/  UISETP.GT.AND UP0, UPT, UR4, 0x6, UPT ;  /* 0x000000060400788c */ /* 0x000fd2000bf04270 */
[----:B------:R-:W-:Y:S05]  /*28f0*/  BRA.U UP0, `(.L_x_45) ;  /* 0x00000001002c7547 */ /* 0x000fea000b800000 */
[----:B------:R-:W-:-:S09]  /*2900*/  UISETP.NE.AND UP0, UPT, UR4, 0x5, UPT ;  /* 0x000000050400788c */ /* 0x000fd2000bf05270 */
[----:B------:R-:W-:Y:S05]  /*2910*/  BRA.U !UP0, `(.L_x_46) ;  /* 0x0000000108147547 */ /* 0x000fea000b800000 */
[----:B------:R-:W-:-:S09]  /*2920*/  UISETP.NE.AND UP0, UPT, UR4, 0x6, UPT ;  /* 0x000000060400788c */ /* 0x000fd2000bf05270 */
[----:B------:R-:W-:Y:S05]  /*2930*/  BRA.U UP0, `(.L_x_41) ;  /* 0x0000000900707547 */ /* 0x000fea000b800000 */
[----:B-1----:R-:W-:-:S05]  /*2940*/  IMAD.U32 R5, R5, 0x10000, RZ ;  /* 0x0001000005057824 */ /* 0x002fca00078e00ff */
[----:B------:R1:W-:Y:S01]  /*2950*/  STG.E desc[UR36][R2.64], R5 ;  /* 0x0000000502007986 */ /* 0x0003e2000c101924 */
[----:B------:R-:W-:Y:S05]  /*2960*/  BRA `(.L_x_42) ;  /* 0x0000000c00047947 */ /* 0x000fea0003800000 */
.L_x_46:
[----:B01----:R-:W-:-:S04]  /*2970*/  SHF.L.U32 R0, R5, 0x10, RZ ;  /* 0x0000001005007819 */ /* 0x003fc800000006ff */
[----:B------:R-:W-:-:S05]  /*2980*/  F2FP.F16.F32.PACK_AB R0, RZ, R0 ;  /* 0x00000000ff00723e */ /* 0x000fca00000000ff */
[----:B------:R0:W-:Y:S01]  /*2990*/  STG.E.U16 desc[UR36][R2.64], R0 ;  /* 0x0000000002007986 */ /* 0x0001e2000c101524 */
[----:B------:R-:W-:Y:S05]  /*29a0*/  BRA `(.L_x_42) ;  /* 0x0000000800f47947 */ /* 0x000fea0003800000 */
.L_x_45:
[----:B------:R-:W-:-:S09]  /*29b0*/  UISETP.NE.AND UP0, UPT, UR4, 0x7, UPT ;  /* 0x000000070400788c */ /* 0x000fd2000bf05270 */
[----:B------:R-:W-:Y:S05]  /*29c0*/  BRA.U !UP0, `(.L_x_47) ;  /* 0x0000000108347547 */ /* 0x000fea000b800000 */
[----:B------:R-:W-:-:S09]  /*29d0*/  UISETP.NE.AND UP0, UPT, UR4, 0x8, UPT ;  /* 0x000000080400788c */ /* 0x000fd2000bf05270 */
[----:B------:R-:W-:Y:S05]  /*29e0*/  BRA.U !UP0, `(.L_x_48) ;  /* 0x0000000108187547 */ /* 0x000fea000b800000 */
[----:B------:R-:W-:-:S09]  /*29f0*/  UISETP.NE.AND UP0, UPT, UR4, 0x9, UPT ;  /* 0x000000090400788c */ /* 0x000fd2000bf05270 */
[----:B------:R-:W-:Y:S05]  /*2a00*/  BRA.U UP0, `(.L_x_41) ;  /* 0x00000009003c7547 */ /* 0x000fea000b800000 */
[----:B-1----:R-:W-:Y:S02]  /*2a10*/  IMAD.U32 R4, R5, 0x10000, RZ ;  /* 0x0001000005047824 */ /* 0x002fe400078e00ff */
[----:B------:R-:W-:-:S05]  /*2a20*/  IMAD.MOV.U32 R5, RZ, RZ, RZ ;  /* 0x000000ffff057224 */ /* 0x000fca00078e00ff */
[----:B------:R1:W-:Y:S01]  /*2a30*/  STG.E.64 desc[UR36][R2.64], R4 ;  /* 0x0000000402007986 */ /* 0x0003e2000c101b24 */
[----:B------:R-:W-:Y:S05]  /*2a40*/  BRA `(.L_x_42) ;  /* 0x0000000800cc7947 */ /* 0x000fea0003800000 */
.L_x_48:
[----:B-1----:R-:W-:-:S04]  /*2a50*/  SHF.L.U32 R5, R5, 0x10, RZ ;  /* 0x0000001005057819 */ /* 0x002fc800000006ff */
[----:B------:R-:W-:-:S04]  /*2a60*/  F2FP.F16.F32.PACK_AB R5, RZ, R5 ;  /* 0x00000005ff05723e */ /* 0x000fc800000000ff */
[----:B------:R-:W-:-:S05]  /*2a70*/  PRMT R5, R5, 0x5410, RZ ;  /* 0x0000541005057816 */ /* 0x000fca00000000ff */
[----:B------:R1:W-:Y:S01]  /*2a80*/  STG.E desc[UR36][R2.64], R5 ;  /* 0x0000000502007986 */ /* 0x0003e2000c101924 */
[----:B------:R-:W-:Y:S05]  /*2a90*/  BRA `(.L_x_42) ;  /* 0x0000000800b87947 */ /* 0x000fea0003800000 */
.L_x_47:
[----:B-1----:R-:W-:-:S04]  /*2aa0*/  IMAD.U32 R4, R5, 0x10000, RZ ;  /* 0x0001000005047824 */ /* 0x002fc800078e00ff */
[----:B------:R-:W-:-:S06]  /*2ab0*/  FMUL.FTZ R4, R4, 1 ;  /* 0x3f80000004047820 */ /* 0x000fcc0000410000 */
[----:B------:R-:W1:Y:S02]  /*2ac0*/  F2F.F64.F32 R4, R4 ;  /* 0x0000000400047310 */ /* 0x000e640000201800 */
[----:B-1----:R1:W-:Y:S01]  /*2ad0*/  STG.E.64 desc[UR36][R2.64], R4 ;  /* 0x0000000402007986 */ /* 0x0023e2000c101b24 */
[----:B------:R-:W-:Y:S05]  /*2ae0*/  BRA `(.L_x_42) ;  /* 0x0000000800a47947 */ /* 0x000fea0003800000 */
.L_x_37:
        /* <DEDUP_REMOVED lines=8> */
[----:B-1----:R-:W-:-:S05]  /*2b70*/  IMAD.U32 R5, R5, 0x10000, RZ ;  /* 0x0001000005057824 */ /* 0x002fca00078e00ff */
[----:B------:R-:W-:-:S04]  /*2b80*/  FSETP.NEU.FTZ.AND P0, PT, R5, RZ, PT ;  /* 0x000000ff0500720b */ /* 0x000fc80003f1d000 */
[----:B------:R-:W-:-:S05]  /*2b90*/  SEL R5, RZ, 0x1, !P0 ;  /* 0x00000001ff057807 */ /* 0x000fca0004000000 */
[----:B------:R1:W-:Y:S01]  /*2ba0*/  STG.E.U8 desc[UR36][R2.64], R5 ;  /* 0x0000000502007986 */ /* 0x0003e2000c101124 */
[----:B------:R-:W-:Y:S05]  /*2bb0*/  BRA `(.L_x_42) ;  /* 0x0000000800707947 */ /* 0x000fea0003800000 */
.L_x_51:
[----:B-1----:R-:W-:Y:S02]  /*2bc0*/  SHF.L.U32 R5, R5, 0x10, RZ ;  /* 0x0000001005057819 */ /* 0x002fe400000006ff */
[----:B------:R-:W-:-:S03]  /*2bd0*/  CS2R R6, SRZ ;  /* 0x0000000000067805 */ /* 0x000fc6000001ff00 */
[----:B------:R-:W-:-:S06]  /*2be0*/  FMUL.FTZ R5, R5, 1 ;  /* 0x3f80000005057820 */ /* 0x000fcc0000410000 */
[----:B------:R-:W1:Y:S02]  /*2bf0*/  F2F.F64.F32 R4, R5 ;  /* 0x0000000500047310 */ /* 0x000e640000201800 */
[----:B-1----:R1:W-:Y:S01]  /*2c00*/  STG.E.128 desc[UR36][R2.64], R4 ;  /* 0x0000000402007986 */ /* 0x0023e2000c101d24 */
[----:B------:R-:W-:Y:S05]  /*2c10*/  BRA `(.L_x_42) ;  /* 0x0000000800587947 */ /* 0x000fea0003800000 */
.L_x_50:
[----:B------:R-:W-:-:S09]  /*2c20*/  UISETP.NE.AND UP0, UPT, UR4, 0xf, UPT ;  /* 0x0000000f0400788c */ /* 0x000fd2000bf05270 */
[----:B------:R-:W-:Y:S05]  /*2c30*/  BRA.U !UP0, `(.L_x_52) ;  /* 0x0000000108a07547 */ /* 0x000fea000b800000 */
[----:B------:R-:W-:-:S09]  /*2c40*/  UISETP.NE.AND UP0, UPT, UR4, 0x17, UPT ;  /* 0x000000170400788c */ /* 0x000fd2000bf05270 */
[----:B------:R-:W-:Y:S05]  /*2c50*/  BRA.U !UP0, `(.L_x_53) ;  /* 0x00000001084c7547 */ /* 0x000fea000b800000 */
[----:B------:R-:W-:-:S09]  /*2c60*/  UISETP.NE.AND UP0, UPT, UR4, 0x18, UPT ;  /* 0x000000180400788c */ /* 0x000fd2000bf05270 */
[----:B------:R-:W-:Y:S05]  /*2c70*/  BRA.U UP0, `(.L_x_41) ;  /* 0x0000000500a07547 */ /* 0x000fea000b800000 */
[----:B-1----:R-:W-:Y:S01]  /*2c80*/  IMAD.U32 R7, R5, 0x10000, RZ ;  /* 0x0001000005077824 */ /* 0x002fe200078e00ff */
[----:B------:R-:W-:Y:S01]  /*2c90*/  BSSY.RECONVERGENT B0, `(.L_x_54) ;  /* 0x000000c000007945 */ /* 0x000fe20003800200 */
[----:B0-----:R-:W-:-:S03]  /*2ca0*/  IMAD.MOV.U32 R0, RZ, RZ, 0x7f ;  /* 0x0000007fff007424 */ /* 0x001fc600078e00ff */
[----:B------:R-:W-:Y:S02]  /*2cb0*/  LOP3.LUT R6, R7, 0x7fffffff, RZ, 0xc0, !PT ;  /* 0x7fffffff07067812 */ /* 0x000fe400078ec0ff */
[----:B------:R-:W-:Y:S02]  /*2cc0*/  SHF.R.U32.HI R5, RZ, 0x18, R7 ;  /* 0x00000018ff057819 */ /* 0x000fe40000011607 */
[----:B------:R-:W-:-:S13]  /*2cd0*/  ISETP.GT.U32.AND P0, PT, R6, 0x43efffff, PT ;  /* 0x43efffff0600780c */ /* 0x000fda0003f04070 */
[----:B------:R-:W-:Y:S05]  /*2ce0*/  @P0 BRA `(.L_x_55) ;  /* 0x0000000000180947 */ /* 0x000fea0003800000 */
[----:B------:R-:W-:-:S13]  /*2cf0*/  ISETP.GT.U32.AND P0, PT, R6, 0x3c7fffff, PT ;  /* 0x3c7fffff0600780c */ /* 0x000fda0003f04070 */
[----:B------:R-:W-:-:S04]  /*2d00*/  @P0 SHF.R.U32.HI R0, RZ, 0x14, R7 ;  /* 0x00000014ff000819 */ /* 0x000fc80000011607 */
[----:B------:R-:W-:Y:S01]  /*2d10*/  @P0 LOP3.LUT R4, R0, 0x1, RZ, 0xc0, !PT ;  /* 0x0000000100040812 */ /* 0x000fe200078ec0ff */
[----:B------:R-:W-:-:S03]  /*2d20*/  @!P0 FADD.FTZ R0, R6, 16384 ;  /* 0x4680000006008421 */ /* 0x000fc60000010000 */
[----:B------:R-:W-:-:S04]  /*2d30*/  @P0 IADD3 R4, PT, PT, R7, 0x407ffff, R4 ;  /* 0x0407ffff07040810 */ /* 0x000fc80007ffe004 */
[----:B------:R-:W-:-:S07]  /*2d40*/  @P0 SHF.R.U32.HI R0, RZ, 0x14, R4 ;  /* 0x00000014ff000819 */ /* 0x000fce0000011604 */
.L_x_55:
[----:B------:R-:W-:Y:S05]  /*2d50*/  BSYNC.RECONVERGENT B0 ;  /* 0x0000000000007941 */ /* 0x000fea0003800200 */
.L_x_54:
[----:B------:R-:W-:-:S05]  /*2d60*/  LOP3.LUT R5, R0, 0x80, R5, 0xf8, !PT ;  /* 0x0000008000057812 */ /* 0x000fca00078ef805 */
[----:B------:R0:W-:Y:S01]  /*2d70*/  STG.E.U8 desc[UR36][R2.64], R5 ;  /* 0x0000000502007986 */ /* 0x0001e2000c101124 */
[----:B------:R-:W-:Y:S05]  /*2d80*/  BRA `(.L_x_42) ;  /* 0x0000000400fc7947 */ /* 0x000fea0003800000 */
.L_x_53:
[----:B-1----:R-:W-:Y:S01]  /*2d90*/  SHF.L.U32 R7, R5, 0x10, RZ ;  /* 0x0000001005077819 */ /* 0x002fe200000006ff */
[----:B------:R-:W-:Y:S03]  /*2da0*/  BSSY.RECONVERGENT B0, `(.L_x_56) ;  /* 0x000000e000007945 */ /* 0x000fe60003800200 */
[----:B------:R-:W-:Y:S02]  /*2db0*/  LOP3.LUT R6, R7, 0x7fffffff, RZ, 0xc0, !PT ;  /* 0x7fffffff07067812 */ /* 0x000fe400078ec0ff */
[----:B------:R-:W-:Y:S02]  /*2dc0*/  SHF.R.U32.HI R5, RZ, 0x18, R7 ;  /* 0x00000018ff057819 */ /* 0x000fe40000011607 */
[----:B------:R-:W-:-:S13]  /*2dd0*/  ISETP.GE.U32.AND P1, PT, R6, 0x47800000, PT ;  /* 0x478000000600780c */ /* 0x000fda0003f26070 */
[----:B0-----:R-:W-:Y:S01]  /*2de0*/  @P1 IMAD.MOV.U32 R0, RZ, RZ, 0x7f ;  /* 0x0000007fff001424 */ /* 0x001fe200078e00ff */
[----:B------:R-:W-:-:S04]  /*2df0*/  @P1 ISETP.GT.U32.AND P0, PT, R6, 0x7f800000, PT ;  /* 0x7f8000000600180c */ /* 0x000fc80003f04070 */
[----:B------:R-:W-:Y:S01]  /*2e00*/  @P1 SEL R0, R0, 0x7c, P0 ;  /* 0x0000007c00001807 */ /* 0x000fe20000000000 */
[----:B------:R-:W-:Y:S08]  /*2e10*/  @P1 BRA `(.L_x_57) ;  /* 0x0000000000181947 */ /* 0x000ff00003800000 */
[----:B------:R-:W-:-:S13]  /*2e20*/  ISETP.GT.U32.AND P0, PT, R6, 0x387fffff, PT ;  /* 0x387fffff0600780c */ /* 0x000fda0003f04070 */
[----:B------:R-:W-:-:S04]  /*2e30*/  @P0 SHF.R.U32.HI R0, RZ, 0x15, R7 ;  /* 0x00000015ff000819 */ /* 0x000fc80000011607 */
[----:B------:R-:W-:Y:S01]  /*2e40*/  @P0 LOP3.LUT R4, R0, 0x1, RZ, 0xc0, !PT ;  /* 0x0000000100040812 */ /* 0x000fe200078ec0ff */
[----:B------:R-:W-:-:S03]  /*2e50*/  @!P0 FADD.FTZ R0, R6, 128 ;  /* 0x4300000006008421 */ /* 0x000fc60000010000 */
[----:B------:R-:W-:-:S04]  /*2e60*/  @P0 IADD3 R4, PT, PT, R7, 0x80fffff, R4 ;  /* 0x080fffff07040810 */ /* 0x000fc80007ffe004 */
[----:B------:R-:W-:-:S07]  /*2e70*/  @P0 SHF.R.U32.HI R0, RZ, 0x15, R4 ;  /* 0x00000015ff000819 */ /* 0x000fce0000011604 */
.L_x_57:
[----:B------:R-:W-:Y:S05]  /*2e80*/  BSYNC.RECONVERGENT B0 ;  /* 0x0000000000007941 */ /* 0x000fea0003800200 */
.L_x_56:
[----:B------:R-:W-:-:S05]  /*2e90*/  LOP3.LUT R5, R0, 0x80, R5, 0xf8, !PT ;  /* 0x0000008000057812 */ /* 0x000fca00078ef805 */
[----:B------:R0:W-:Y:S01]  /*2ea0*/  STG.E.U8 desc[UR36][R2.64], R5 ;  /* 0x0000000502007986 */ /* 0x0001e2000c101124 */
[----:B------:R-:W-:Y:S05]  /*2eb0*/  BRA `(.L_x_42) ;  /* 0x0000000400b07947 */ /* 0x000fea0003800000 */
.L_x_52:
[----:B-1----:R1:W-:Y:S01]  /*2ec0*/  STG.E.U16 desc[UR36][R2.64], R5 ;  /* 0x0000000502007986 */ /* 0x0023e2000c101524 */
[----:B------:R-:W-:Y:S05]  /*2ed0*/  BRA `(.L_x_42) ;  /* 0x0000000400a87947 */ /* 0x000fea0003800000 */
.L_x_49:
        /* <DEDUP_REMOVED lines=8> */
[----:B-1----:R-:W-:-:S06]  /*2f60*/  IMAD.U32 R5, R5, 0x10000, RZ ;  /* 0x0001000005057824 */ /* 0x002fcc00078e00ff */
[----:B------:R-:W1:Y:S02]  /*2f70*/  F2I.FTZ.U32.TRUNC.NTZ R5, R5 ;  /* 0x0000000500057305 */ /* 0x000e64000021f000 */
[----:B-1----:R1:W-:Y:S01]  /*2f80*/  STG.E.U16 desc[UR36][R2.64], R5 ;  /* 0x0000000502007986 */ /* 0x0023e2000c101524 */
[----:B------:R-:W-:Y:S05]  /*2f90*/  BRA `(.L_x_42) ;  /* 0x0000000400787947 */ /* 0x000fea0003800000 */
.L_x_60:
[----:B-1----:R-:W-:Y:S01]  /*2fa0*/  SHF.L.U32 R5, R5, 0x10, RZ ;  /* 0x0000001005057819 */ /* 0x002fe200000006ff */
[----:B------:R-:W-:Y:S01]  /*2fb0*/  BSSY.RECONVERGENT B0, `(.L_x_61) ;  /* 0x0000014000007945 */ /* 0x000fe20003800200 */
[----:B0-----:R-:W-:Y:S02]  /*2fc0*/  IMAD.MOV.U32 R0, RZ, RZ, 0x80 ;  /* 0x00000080ff007424 */ /* 0x001fe400078e00ff */
[----:B------:R-:W-:-:S04]  /*2fd0*/  LOP3.LUT R4, R5, 0x7fffffff, RZ, 0xc0, !PT ;  /* 0x7fffffff05047812 */ /* 0x000fc800078ec0ff */
[----:B------:R-:W-:-:S13]  /*2fe0*/  ISETP.GT.U32.AND P0, PT, R4, 0x437fffff, PT ;  /* 0x437fffff0400780c */ /* 0x000fda0003f04070 */
[----:B------:R-:W-:Y:S05]  /*2ff0*/  @P0 BRA `(.L_x_62) ;  /* 0x00000000003c0947 */ /* 0x000fea0003800000 */
[----:B------:R-:W-:-:S13]  /*3000*/  ISETP.GT.U32.AND P0, PT, R4, 0x3bffffff, PT ;  /* 0x3bffffff0400780c */ /* 0x000fda0003f04070 */
[----:B------:R-:W-:Y:S05]  /*3010*/  @P0 BRA `(.L_x_63) ;  /* 0x0000000000140947 */ /* 0x000fea0003800000 */
[----:B------:R-:W-:-:S05]  /*3020*/  FADD.FTZ R0, R4, 8192 ;  /* 0x4600000004007421 */ /* 0x000fca0000010000 */
[----:B------:R-:W-:Y:S02]  /*3030*/  LOP3.LUT P0, R4, R0, 0xff, RZ, 0xc0, !PT ;  /* 0x000000ff00047812 */ /* 0x000fe4000780c0ff */
[----:B------:R-:W-:-:S11]  /*3040*/  PRMT R0, RZ, 0x7610, R0 ;  /* 0x00007610ff007816 */ /* 0x000fd60000000000 */
[----:B------:R-:W-:Y:S05]  /*3050*/  @!P0 BRA `(.L_x_62) ;  /* 0x0000000000248947 */ /* 0x000fea0003800000 */
[----:B------:R-:W-:Y:S05]  /*3060*/  BRA `(.L_x_64) ;  /* 0x0000000000147947 */ /* 0x000fea0003800000 */
.L_x_63:
[----:B------:R-:W-:-:S04]  /*3070*/  SHF.R.U32.HI R0, RZ, 0x14, R5 ;  /* 0x00000014ff007819 */ /* 0x000fc80000011605 */
[----:B------:R-:W-:-:S04]  /*3080*/  LOP3.LUT R0, R0, 0x1, RZ, 0xc0, !PT ;  /* 0x0000000100007812 */ /* 0x000fc800078ec0ff */
[----:B------:R-:W-:-:S04]  /*3090*/  IADD3 R0, PT, PT, R5, 0x487ffff, R0 ;  /* 0x0487ffff05007810 */ /* 0x000fc80007ffe000 */
[----:B------:R-:W-:-:S04]  /*30a0*/  SHF.R.U32.HI R0, RZ, 0x14, R0 ;  /* 0x00000014ff007819 */ /* 0x000fc80000011600 */
[----:B------:R-:W-:-:S07]  /*30b0*/  LOP3.LUT R4, R0, 0xff, RZ, 0xc0, !PT ;  /* 0x000000ff00047812 */ /* 0x000fce00078ec0ff */
.L_x_64:
[----:B------:R-:W-:-:S04]  /*30c0*/  SHF.R.U32.HI R5, RZ, 0x18, R5 ;  /* 0x00000018ff057819 */ /* 0x000fc80000011605 */
[----:B------:R-:W-:-:S04]  /*30d0*/  LOP3.LUT R4, R4, 0x80, R5, 0xf8, !PT ;  /* 0x0000008004047812 */ /* 0x000fc800078ef805 */
[----:B------:R-:W-:-:S07]  /*30e0*/  PRMT R0, R4, 0x7610, R0 ;  /* 0x0000761004007816 */ /* 0x000fce0000000000 */
.L_x_62:
[----:B------:R-:W-:Y:S05]  /*30f0*/  BSYNC.RECONVERGENT B0 ;  /* 0x0000000000007941 */ /* 0x000fea0003800200 */
.L_x_61:
[----:B------:R0:W-:Y:S01]  /*3100*/  STG.E.U8 desc[UR36][R2.64], R0 ;  /* 0x0000000002007986 */ /* 0x0001e2000c101124 */
[----:B------:R-:W-:Y:S05]  /*3110*/  BRA `(.L_x_42) ;  /* 0x0000000400187947 */ /* 0x000fea0003800000 */
.L_x_59:
[----:B-1----:R-:W-:Y:S01]  /*3120*/  IMAD.U32 R5, R5, 0x10000, RZ ;  /* 0x0001000005057824 */ /* 0x002fe200078e00ff */
[----:B------:R-:W-:Y:S01]  /*3130*/  BSSY.RECONVERGENT B0, `(.L_x_65) ;  /* 0x0000014000007945 */ /* 0x000fe20003800200 */
[----:B0-----:R-:W-:-:S03]  /*3140*/  MOV R0, 0x80 ;  /* 0x0000008000007802 */ /* 0x001fc60000000f00 */
        /* <DEDUP_REMOVED lines=10> */
.L_x_67:
[----:B------:R-:W-:-:S04]  /*31f0*/  SHF.R.U32.HI R0, RZ, 0x15, R5 ;  /* 0x00000015ff007819 */ /* 0x000fc80000011605 */
[----:B------:R-:W-:-:S04]  /*3200*/  LOP3.LUT R0, R0, 0x1, RZ, 0xc0, !PT ;  /* 0x0000000100007812 */ /* 0x000fc800078ec0ff */
[----:B------:R-:W-:-:S04]  /*3210*/  IADD3 R0, PT, PT, R5, 0x88fffff, R0 ;  /* 0x088fffff05007810 */ /* 0x000fc80007ffe000 */
[----:B------:R-:W-:-:S04]  /*3220*/  SHF.R.U32.HI R0, RZ, 0x15, R0 ;  /* 0x00000015ff007819 */ /* 0x000fc80000011600 */
[----:B------:R-:W-:-:S07]  /*3230*/  LOP3.LUT R4, R0, 0xff, RZ, 0xc0, !PT ;  /* 0x000000ff00047812 */ /* 0x000fce00078ec0ff */
.L_x_68:
[----:B------:R-:W-:-:S04]  /*3240*/  SHF.R.U32.HI R5, RZ, 0x18, R5 ;  /* 0x00000018ff057819 */ /* 0x000fc80000011605 */
[----:B------:R-:W-:-:S04]  /*3250*/  LOP3.LUT R4, R4, 0x80, R5, 0xf8, !PT ;  /* 0x0000008004047812 */ /* 0x000fc800078ef805 */
[----:B------:R-:W-:-:S07]  /*3260*/  PRMT R0, R4, 0x7610, R0 ;  /* 0x0000761004007816 */ /* 0x000fce0000000000 */
.L_x_66:
[----:B------:R-:W-:Y:S05]  /*3270*/  BSYNC.RECONVERGENT B0 ;  /* 0x0000000000007941 */ /* 0x000fea0003800200 */
.L_x_65:
[----:B------:R0:W-:Y:S01]  /*3280*/  STG.E.U8 desc[UR36][R2.64], R0 ;  /* 0x0000000002007986 */ /* 0x0001e2000c101124 */
[----:B------:R-:W-:Y:S05]  /*3290*/  BRA `(.L_x_42) ;  /* 0x0000000000b87947 */ /* 0x000fea0003800000 */
.L_x_58:
[----:B------:R-:W-:-:S09]  /*32a0*/  UISETP.NE.AND UP0, UPT, UR4, 0x1c, UPT ;  /* 0x0000001c0400788c */ /* 0x000fd2000bf05270 */
[----:B------:R-:W-:Y:S05]  /*32b0*/  BRA.U !UP0, `(.L_x_69) ;  /* 0x0000000108a47547 */ /* 0x000fea000b800000 */
[----:B------:R-:W-:-:S09]  /*32c0*/  UISETP.NE.AND UP0, UPT, UR4, 0x1d, UPT ;  /* 0x0000001d0400788c */ /* 0x000fd2000bf05270 */
[----:B------:R-:W-:Y:S05]  /*32d0*/  BRA.U !UP0, `(.L_x_70) ;  /* 0x00000001088c7547 */ /* 0x000fea000b800000 */
[----:B------:R-:W-:-:S09]  /*32e0*/  UISETP.NE.AND UP0, UPT, UR4, 0x2c, UPT ;  /* 0x0000002c0400788c */ /* 0x000fd2000bf05270 */
[----:B------:R-:W-:Y:S05]  /*32f0*/  BRA.U !UP0, `(.L_x_71) ;  /* 0x0000000108447547 */ /* 0x000fea000b800000 */
.L_x_41:
[----:B0-----:R-:W-:Y:S01]  /*3300*/  MOV R0, 0x0 ;  /* 0x0000000000007802 */ /* 0x001fe20000000f00 */
[----:B------:R-:W0:Y:S01]  /*3310*/  LDCU.64 UR6, c[0x4][0x128] ;  /* 0x01002500ff0677ac */ /* 0x000e220008000a00 */
[----:B------:R-:W-:Y:S02]  /*3320*/  HFMA2 R13, -RZ, RZ, 0, 0 ;  /* 0x00000000ff0d7431 */ /* 0x000fe400000001ff */
[----:B------:R-:W-:Y:S01]  /*3330*/  IMAD.MOV.U32 R8, RZ, RZ, 0x65 ;  /* 0x00000065ff087424 */ /* 0x000fe200078e00ff */
[----:B------:R2:W3:Y:S01]  /*3340*/  LDC.64 R2, c[0x4][R0] ;  /* 0x0100000000027b82 */ /* 0x0004e20000000a00 */
[----:B------:R-:W4:Y:S01]  /*3350*/  LDCU.64 UR8, c[0x4][0x130] ;  /* 0x01002600ff0877ac */ /* 0x000f220008000a00 */
[----:B------:R-:W-:Y:S01]  /*3360*/  IMAD.MOV.U32 R12, RZ, RZ, 0x1 ;  /* 0x00000001ff0c7424 */ /* 0x000fe200078e00ff */
[----:B------:R-:W5:Y:S01]  /*3370*/  LDCU.64 UR4, c[0x4][0x40] ;  /* 0x01000800ff0477ac */ /* 0x000f620008000a00 */
[----:B0-----:R-:W-:Y:S02]  /*3380*/  IMAD.U32 R4, RZ, RZ, UR6 ;  /* 0x00000006ff047e24 */ /* 0x001fe4000f8e00ff */
[----:B-1----:R-:W-:Y:S01]  /*3390*/  IMAD.U32 R5, RZ, RZ, UR7 ;  /* 0x00000007ff057e24 */ /* 0x002fe2000f8e00ff */
[----:B----4-:R-:W-:Y:S01]  /*33a0*/  MOV R6, UR8 ;  /* 0x0000000800067c02 */ /* 0x010fe20008000f00 */
[----:B------:R-:W-:-:S02]  /*33b0*/  IMAD.U32 R7, RZ, RZ, UR9 ;  /* 0x00000009ff077e24 */ /* 0x000fc4000f8e00ff */
[----:B-----5:R-:W-:Y:S01]  /*33c0*/  IMAD.U32 R10, RZ, RZ, UR4 ;  /* 0x00000004ff0a7e24 */ /* 0x020fe2000f8e00ff */
[----:B--2---:R-:W-:-:S07]  /*33d0*/  MOV R11, UR5 ;  /* 0x00000005000b7c02 */ /* 0x004fce0008000f00 */
[----:B------:R-:W-:-:S07]  /*33e0*/  LEPC R20, `(.L_x_72) ;  /* 0x000000001014794e */ /* 0x000fce0000000000 */
[----:B---3--:R-:W-:Y:S05]  /*33f0*/  CALL.ABS.NOINC R2 ;  /* 0x0000000002007343 */ /* 0x008fea0003c00000 */
.L_x_72:
[----:B------:R-:W-:Y:S05]  /*3400*/  BRA `(.L_x_42) ;  /* 0x00000000005c7947 */ /* 0x000fea0003800000 */
.L_x_71:
[----:B-1----:R-:W-:-:S05]  /*3410*/  IMAD.U32 R5, R5, 0x10000, RZ ;  /* 0x0001000005057824 */ /* 0x002fca00078e00ff */
[----:B------:R-:W-:-:S04]  /*3420*/  SHF.R.U32.HI R6, RZ, 0x17, R5 ;  /* 0x00000017ff067819 */ /* 0x000fc80000011605 */
[----:B------:R-:W-:-:S04]  /*3430*/  LOP3.LUT R4, R6, 0xff, RZ, 0xc0, !PT ;  /* 0x000000ff06047812 */ /* 0x000fc800078ec0ff */
[----:B------:R-:W-:-:S13]  /*3440*/  ISETP.NE.AND P1, PT, R4, 0xff, PT ;  /* 0x000000ff0400780c */ /* 0x000fda0003f25270 */
[--C-:B0-----:R-:W-:Y:S02]  /*3450*/  @P1 SHF.R.U32.HI R0, RZ, 0x16, R5.reuse ;  /* 0x00000016ff001819 */ /* 0x101fe40000011605 */
[----:B------:R-:W-:Y:S01]  /*3460*/  @P1 LOP3.LUT P0, RZ, R4, 0x3fffff, R5, 0xf8, !PT ;  /* 0x003fffff04ff1812 */ /* 0x000fe2000780f805 */
[----:B------:R-:W-:Y:S01]  /*3470*/  IMAD.MOV.U32 R5, RZ, RZ, 0xff ;  /* 0x000000ffff057424 */ /* 0x000fe200078e00ff */
[----:B------:R-:W-:-:S04]  /*3480*/  @P1 LOP3.LUT R0, R0, 0x1, RZ, 0xc0, !PT ;  /* 0x0000000100001812 */ /* 0x000fc800078ec0ff */
[----:B------:R-:W-:Y:S02]  /*3490*/  @P1 ISETP.EQ.U32.AND P2, PT, R0, 0x1, P0 ;  /* 0x000000010000180c */ /* 0x000fe40000742070 */
[----:B------:R-:W-:Y:S02]  /*34a0*/  PLOP3.LUT P0, PT, PT, PT, PT, 0x80, 0x8 ;  /* 0x000000000008781c */ /* 0x000fe40003f0f070 */
[----:B------:R-:W-:Y:S02]  /*34b0*/  @P1 PLOP3.LUT P0, PT, P2, PT, PT, 0x80, 0x8 ;  /* 0x000000000008181c */ /* 0x000fe4000170f070 */
[----:B------:R-:W-:-:S11]  /*34c0*/  @P1 IADD3 R0, PT, PT, R6, 0x1, RZ ;  /* 0x0000000106001810 */ /* 0x000fd60007ffe0ff */
[----:B------:R-:W-:-:S04]  /*34d0*/  @!P0 IMAD.MOV R0, RZ, RZ, R6 ;  /* 0x000000ffff008224 */ /* 0x000fc800078e0206 */
[----:B------:R-:W-:-:S05]  /*34e0*/  @P1 IMAD.MOV.U32 R5, RZ, RZ, R0 ;  /* 0x000000ffff051224 */ /* 0x000fca00078e0000 */
[----:B------:R0:W-:Y:S01]  /*34f0*/  STG.E.U8 desc[UR36][R2.64], R5 ;  /* 0x0000000502007986 */ /* 0x0001e2000c101124 */
[----:B------:R-:W-:Y:S05]  /*3500*/  BRA `(.L_x_42) ;  /* 0x00000000001c7947 */ /* 0x000fea0003800000 */
.L_x_70:
[----:B-1----:R-:W-:-:S06]  /*3510*/  SHF.L.U32 R5, R5, 0x10, RZ ;  /* 0x0000001005057819 */ /* 0x002fcc00000006ff */
[----:B------:R-:W1:Y:S02]  /*3520*/  F2I.U64.TRUNC R4, R5 ;  /* 0x0000000500047311 */ /* 0x000e64000020d800 */
[----:B-1----:R1:W-:Y:S01]  /*3530*/  STG.E.64 desc[UR36][R2.64], R4 ;  /* 0x0000000402007986 */ /* 0x0023e2000c101b24 */
[----:B------:R-:W-:Y:S05]  /*3540*/  BRA `(.L_x_42) ;  /* 0x00000000000c7947 */ /* 0x000fea0003800000 */
.L_x_69:
[----:B-1----:R-:W-:-:S06]  /*3550*/  IMAD.U32 R5, R5, 0x10000, RZ ;  /* 0x0001000005057824 */ /* 0x002fcc00078e00ff */
[----:B------:R-:W1:Y:S02]  /*3560*/  F2I.FTZ.U32.TRUNC.NTZ R5, R5 ;  /* 0x0000000500057305 */ /* 0x000e64000021f000 */
[----:B-1----:R1:W-:Y:S02]  /*3570*/  STG.E desc[UR36][R2.64], R5 ;  /* 0x0000000502007986 */ /* 0x0023e4000c101924 */
.L_x_42:
[----:B------:R-:W-:-:S07]  /*3580*/  VIADD R17, R17, 0x80 ;  /* 0x0000008011117836 */ /* 0x000fce0000000000 */
.L_x_1:
[----:B------:R-:W-:Y:S05]  /*3590*/  BSYNC.RECONVERGENT B6 ;  /* 0x0000000000067941 */ /* 0x000fea0003800200 */
.L_x_0:
[----:B------:R-:W5:Y:S01]  /*35a0*/  LDCU UR4, c[0x0][0x380] ;  /* 0x00007000ff0477ac */ /* 0x000f620008000800 */
[----:B------:R-:W-:Y:S01]  /*35b0*/  BSSY.RECONVERGENT B6, `(.L_x_73) ;  /* 0x000034b000067945 */ /* 0x000fe20003800200 */
[----:B-----5:R-:W-:-:S13]  /*35c0*/  ISETP.GE.AND P0, PT, R17, UR4, PT ;  /* 0x0000000411007c0c */ /* 0x020fda000bf06270 */
[----:B------:R-:W-:Y:S05]  /*35d0*/  @P0 BRA `(.L_x_74) ;  /* 0x0000003400200947 */ /* 0x000fea0003800000 */
[----:B------:R-:W5:Y:S01]  /*35e0*/  LDCU UR4, c[0x0][0x388] ;  /* 0x00007100ff0477ac */ /* 0x000f620008000800 */
[----:B0-----:R-:W-:Y:S02]  /*35f0*/  HFMA2 R0, -RZ, RZ, 0, 0 ;  /* 0x00000000ff007431 */ /* 0x001fe400000001ff */
[----:B------:R-:W-:Y:S01]  /*3600*/  IMAD.MOV.U32 R16, RZ, RZ, RZ ;  /* 0x000000ffff107224 */ /* 0x000fe200078e00ff */
[----:B-----5:R-:W-:-:S09]  /*3610*/  UISETP.NE.AND UP0, UPT, UR4, URZ, UPT ;  /* 0x000000ff0400728c */ /* 0x020fd2000bf05270 */
[----:B------:R-:W-:Y:S05]  /*3620*/  BRA.U !UP0, `(.L_x_75) ;  /* 0x0000001108a87547 */ /* 0x000fea000b800000 */
[----:B------:R-:W1:Y:S01]  /*3630*/  LDCU.64 UR4, c[0x0][0x390] ;  /* 0x00007200ff0477ac */ /* 0x000e620008000a00 */
[----:B------:R-:W-:Y:S01]  /*3640*/  IMAD.MOV.U32 R16, RZ, RZ, RZ ;  /* 0x000000ffff107224 */ /* 0x000fe200078e00ff */
[----:B------:R-:W0:Y:S01]  /*3650*/  LDCU UR6, c[0x0][0x38c] ;  /* 0x00007180ff0677ac */ /* 0x000e220008000800 */
[----:B------:R-:W5:Y:S01]  /*3660*/  LDCU.64 UR8, c[0x0][0x4b8] ;  /* 0x00009700ff0877ac */ /* 0x000f620008000a00 */
[----:B------:R-:W-:Y:S01]  /*3670*/  UISETP.NE.AND UP0, UPT, UR40, URZ, UPT ;  /* 0x000000ff2800728c */ /* 0x000fe2000bf05270 */
[----:B-1234-:R-:W-:-:S05]  /*3680*/  IMAD.HI.U32 R2, R17, UR4, R16 ;  /* 0x0000000411027c27 */ /* 0x01efca000f8e0010 */
[----:B------:R-:W-:-:S04]  /*3690*/  SHF.R.U32.HI R3, RZ, UR5, R2 ;  /* 0x00000005ff037c19 */ /* 0x000fc80008011602 */
[----:B------:R-:W-:-:S05]  /*36a0*/  IADD3 R0, PT, PT, -R3, RZ, RZ ;  /* 0x000000ff03007210 */ /* 0x000fca0007ffe1ff */
[----:B0-----:R-:W-:-:S04]  /*36b0*/  IMAD R0, R0, UR6, R17 ;  /* 0x0000000600007c24 */ /* 0x001fc8000f8e0211 */
[C---:B-----5:R-:W-:Y:S02]  /*36c0*/  IMAD R16, R0.reuse, UR8, RZ ;  /* 0x0000000800107c24 */ /* 0x060fe4000f8e02ff */
        /* <DEDUP_REMOVED lines=281> */
[----:B------:R-:W2:Y:S02]  /*4860*/  LDCU.64 UR8, c[0x0][0x578] ;  /* 0x0000af00ff0877ac */ /* 0x000ea40008000a00 */
[----:B0-----:R-:W-:-:S05]  /*4870*/  IMAD.HI.U32 R2, R5, UR4, R4 ;  /* 0x0000000405027c27 */ /* 0x001fca000f8e0004 */
[----:B------:R-:W-:-:S04]  /*4880*/  SHF.R.U32.HI R2, RZ, UR5, R2 ;  /* 0x00000005ff027c19 */ /* 0x000fc80008011602 */
[----:B------:R-:W-:-:S05]  /*4890*/  IADD3 R3, PT, PT, -R2, RZ, RZ ;  /* 0x000000ff02037210 */ /* 0x000fca0007ffe1ff */
[----:B-1----:R-:W-:-:S04]  /*48a0*/  IMAD R5, R3, UR6, R5 ;  /* 0x0000000603057c24 */ /* 0x002fc8000f8e0205 */
[C---:B--2---:R-:W-:Y:S02]  /*48b0*/  IMAD R16, R5.reuse, UR8, R16 ;  /* 0x0000000805107c24 */ /* 0x044fe4000f8e0210 */
[----:B------:R-:W-:-:S07]  /*48c0*/  IMAD R0, R5, UR9, R0 ;  /* 0x0000000905007c24 */ /* 0x000fce000f8e0200 */
.L_x_75:
[----:B------:R-:W1:Y:S01]  /*48d0*/  LDCU.64 UR6, c[0x0][0x588] ;  /* 0x0000b100ff0677ac */ /* 0x000e620008000a00 */
[----:B------:R-:W-:-:S04]  /*48e0*/  UPRMT UR4, UR41, 0x9910, URZ ;  /* 0x0000991029047896 */ /* 0x000fc800080000ff */
[----:B------:R-:W-:Y:S01]  /*48f0*/  UISETP.GT.AND UP0, UPT, UR4, 0x9, UPT ;  /* 0x000000090400788c */ /* 0x000fe2000bf04270 */
[----:B-1234-:R-:W-:-:S05]  /*4900*/  IADD3 R2, P0, PT, R0, UR6, RZ ;  /* 0x0000000600027c10 */ /* 0x01efca000ff1e0ff */
        /* <DEDUP_REMOVED lines=14> */
.L_x_79:
[----:B------:R-:W2:Y:S02]  /*49f0*/  LDG.E.U8 R2, desc[UR36][R2.64] ;  /* 0x0000002402027981 */ /* 0x000ea4000c1e1100 */
[----:B--2---:R-:W-:-:S04]  /*4a00*/  I2FP.F32.U32 R0, R2 ;  /* 0x0000000200007245 */ /* 0x004fc80000201000 */
[----:B------:R-:W-:Y:S01]  /*4a10*/  F2FP.BF16.F32.PACK_AB R0, RZ, R0 ;  /* 0x00000000ff00723e */ /* 0x000fe200000010ff */
[----:B------:R-:W-:Y:S06]  /*4a20*/  BRA `(.L_x_81) ;  /* 0x0000000c00a47947 */ /* 0x000fec0003800000 */
.L_x_78:
        /* <DEDUP_REMOVED lines=10> */
.L_x_83:
[----:B------:R-:W2:Y:S02]  /*4ad0*/  LDG.E R2, desc[UR36][R2.64] ;  /* 0x0000002402027981 */ /* 0x000ea4000c1e1900 */
[----:B--2---:R-:W-:-:S04]  /*4ae0*/  I2FP.F32.S32 R0, R2 ;  /* 0x0000000200007245 */ /* 0x004fc80000201400 */
[----:B------:R-:W-:Y:S01]  /*4af0*/  F2FP.BF16.F32.PACK_AB R0, RZ, R0 ;  /* 0x00000000ff00723e */ /* 0x000fe200000010ff */
[----:B------:R-:W-:Y:S06]  /*4b00*/  BRA `(.L_x_81) ;  /* 0x0000000c006c7947 */ /* 0x000fec0003800000 */
.L_x_82:
[----:B------:R-:W2:Y:S02]  /*4b10*/  LDG.E.U16 R2, desc[UR36][R2.64] ;  /* 0x0000002402027981 */ /* 0x000ea4000c1e1500 */
[----:B--2---:R-:W0:Y:S02]  /*4b20*/  I2F.S16 R0, R2 ;  /* 0x0000000200007306 */ /* 0x004e240000101400 */
[----:B0-----:R-:W-:Y:S01]  /*4b30*/  F2FP.BF16.F32.PACK_AB R0, RZ, R0 ;  /* 0x00000000ff00723e */ /* 0x001fe200000010ff */
[----:B------:R-:W-:Y:S06]  /*4b40*/  BRA `(.L_x_81) ;  /* 0x0000000c005c7947 */ /* 0x000fec0003800000 */
.L_x_77:
        /* <DEDUP_REMOVED lines=9> */
.L_x_85:
[----:B------:R-:W2:Y:S02]  /*4be0*/  LDG.E.U16 R0, desc[UR36][R2.64] ;  /* 0x0000002402007981 */ /* 0x000ea4000c1e1500 */
[----:B--2---:R-:W-:-:S05]  /*4bf0*/  HADD2.F32 R0, -RZ, R0.H0_H0 ;  /* 0x20000000ff007230 */ /* 0x004fca0000004100 */
[----:B------:R-:W-:Y:S01]  /*4c00*/  F2FP.BF16.F32.PACK_AB R0, RZ, R0 ;  /* 0x00000000ff00723e */ /* 0x000fe200000010ff */
[----:B------:R-:W-:Y:S06]  /*4c10*/  BRA `(.L_x_81) ;  /* 0x0000000c00287947 */ /* 0x000fec0003800000 */
.L_x_84:
        /* <DEDUP_REMOVED lines=9> */
.L_x_87:
[----:B------:R-:W2:Y:S02]  /*4cb0*/  LDG.E.U16 R2, desc[UR36][R2.64] ;  /* 0x0000002402027981 */ /* 0x000ea4000c1e1500 */
[----:B--2---:R-:W-:-:S05]  /*4cc0*/  HADD2.F32 R0, -RZ, R2.H0_H0 ;  /* 0x20000002ff007230 */ /* 0x004fca0000004100 */
[----:B------:R-:W-:Y:S01]  /*4cd0*/  F2FP.BF16.F32.PACK_AB R0, RZ, R0 ;  /* 0x00000000ff00723e */ /* 0x000fe200000010ff */
[----:B------:R-:W-:Y:S06]  /*4ce0*/  BRA `(.L_x_81) ;  /* 0x0000000800f47947 */ /* 0x000fec0003800000 */
.L_x_86:
        /* <DEDUP_REMOVED lines=12> */
.L_x_76:
        /* <DEDUP_REMOVED lines=13> */
.L_x_90:
        /* <DEDUP_REMOVED lines=12> */
.L_x_89:
[----:B------:R-:W-:-:S09]  /*4f40*/  UISETP.NE.AND UP0, UPT, UR4, 0xf, UPT ;  /* 0x0000000f0400788c */ /* 0x000fd2000bf05270 */
[----:B------:R-:W-:Y:S05]  /*4f50*/  BRA.U !UP0, `(.L_x_91) ;  /* 0x0000000108987547 */ /* 0x000fea000b800000 */
[----:B------:R-:W-:-:S09]  /*4f60*/  UISETP.NE.AND UP0, UPT, UR4, 0x17, UPT ;  /* 0x000000170400788c */ /* 0x000fd2000bf05270 */
[----:B------:R-:W-:Y:S05]  /*4f70*/  BRA.U !UP0, `(.L_x_92) ;  /* 0x00000001085c7547 */ /* 0x000fea000b800000 */
[----:B------:R-:W-:-:S09]  /*4f80*/  UISETP.NE.AND UP0, UPT, UR4, 0x18, UPT ;  /* 0x000000180400788c */ /* 0x000fd2000bf05270 */
[----:B------:R-:W-:Y:S05]  /*4f90*/  BRA.U UP0, `(.L_x_80) ;  /* 0x0000000500e47547 */ /* 0x000fea000b800000 */
[----:B------:R-:W2:Y:S01]  /*4fa0*/  LDG.E.U8 R0, desc[UR36][R2.64] ;  /* 0x0000002402007981 */ /* 0x000ea2000c1e1100 */
[----:B------:R-:W-:Y:S01]  /*4fb0*/  MOV R6, 0x1f ;  /* 0x0000001f00067802 */ /* 0x000fe20000000f00 */
[----:B--2---:R-:W-:-:S05]  /*4fc0*/  IMAD.SHL.U32 R0, R0, 0x1000000, RZ ;  /* 0x0100000000007824 */ /* 0x004fca00078e00ff */
[C---:B------:R-:W-:Y:S02]  /*4fd0*/  LOP3.LUT R4, R0.reuse, 0x7f000000, RZ, 0xc0, !PT ;  /* 0x7f00000000047812 */ /* 0x040fe400078ec0ff */
[----:B------:R-:W-:Y:S02]  /*4fe0*/  LOP3.LUT P0, RZ, R0, 0x7f000000, RZ, 0xc0, !PT ;  /* 0x7f00000000ff7812 */ /* 0x000fe4000780c0ff */
[----:B------:R-:W0:Y:S02]  /*4ff0*/  FLO.U32 R5, R4 ;  /* 0x0000000400057300 */ /* 0x000e2400000e0000 */
[----:B0-----:R-:W-:-:S05]  /*5000*/  IMAD.MOV R5, RZ, RZ, -R5 ;  /* 0x000000ffff057224 */ /* 0x001fca00078e0a05 */
[----:B------:R-:W-:-:S05]  /*5010*/  VIADDMNMX.U32 R5, R5, R6, 0x4, !PT ;  /* 0x0000000405057446 */ /* 0x000fca0007800006 */
[----:B------:R-:W-:-:S05]  /*5020*/  VIADD R5, R5, 0xfffffffc ;  /* 0xfffffffc05057836 */ /* 0x000fca0000000000 */
[C---:B------:R-:W-:Y:S02]  /*5030*/  SHF.L.U32 R6, R4.reuse, R5, RZ ;  /* 0x0000000504067219 */ /* 0x040fe400000006ff */
[----:B------:R-:W-:Y:S01]  /*5040*/  SHF.L.U32 R7, R5, 0x17, RZ ;  /* 0x0000001705077819 */ /* 0x000fe200000006ff */
[----:B------:R-:W-:-:S03]  /*5050*/  VIADD R5, R4, 0x1000000 ;  /* 0x0100000004057836 */ /* 0x000fc60000000000 */
[----:B------:R-:W-:Y:S02]  /*5060*/  LEA.HI R6, R6, -R7, RZ, 0x1c ;  /* 0x8000000706067211 */ /* 0x000fe400078fe0ff */
[----:B------:R-:W-:-:S03]  /*5070*/  SHF.R.S32.HI R5, RZ, 0x8, R5 ;  /* 0x00000008ff057819 */ /* 0x000fc60000011405 */
[----:B------:R-:W-:-:S05]  /*5080*/  VIADD R6, R6, 0x3c000000 ;  /* 0x3c00000006067836 */ /* 0x000fca0000000000 */
[----:B------:R-:W-:-:S04]  /*5090*/  LOP3.LUT R5, R6, 0x7f800000, R5, 0xf8, !PT ;  /* 0x7f80000006057812 */ /* 0x000fc800078ef805 */
[----:B------:R-:W-:-:S04]  /*50a0*/  SEL R5, R5, RZ, P0 ;  /* 0x000000ff05057207 */ /* 0x000fc80000000000 */
[----:B------:R-:W-:-:S04]  /*50b0*/  LOP3.LUT R5, R5, 0x80000000, R0, 0xf8, !PT ;  /* 0x8000000005057812 */ /* 0x000fc800078ef800 */
[----:B------:R-:W-:-:S04]  /*50c0*/  F2FP.BF16.F32.PACK_AB R5, RZ, R5 ;  /* 0x00000005ff05723e */ /* 0x000fc800000010ff */
[----:B------:R-:W-:Y:S01]  /*50d0*/  PRMT R0, R5, 0x7610, R0 ;  /* 0x0000761005007816 */ /* 0x000fe20000000000 */
[----:B------:R-:W-:Y:S06]  /*50e0*/  BRA `(.L_x_81) ;  /* 0x0000000400f47947 */ /* 0x000fec0003800000 */
.L_x_92:
[----:B------:R-:W2:Y:S02]  /*50f0*/  LDG.E.U8 R2, desc[UR36][R2.64] ;  /* 0x0000002402027981 */ /* 0x000ea4000c1e1100 */
[C---:B--2---:R-:W-:Y:S01]  /*5100*/  SHF.L.U32 R0, R2.reuse, 0x19, RZ ;  /* 0x0000001902007819 */ /* 0x044fe200000006ff */
[----:B------:R-:W-:-:S03]  /*5110*/  IMAD.SHL.U32 R5, R2, 0x100, RZ ;  /* 0x0000010002057824 */ /* 0x000fc600078e00ff */
[----:B------:R-:W-:-:S13]  /*5120*/  ISETP.GE.U32.AND P0, PT, R0, 0x8000000, PT ;  /* 0x080000000000780c */ /* 0x000fda0003f06070 */
[C---:B------:R-:W-:Y:S02]  /*5130*/  @!P0 LOP3.LUT R4, R5.reuse, 0x7f00, RZ, 0xc0, !PT ;  /* 0x00007f0005048812 */ /* 0x040fe400078ec0ff */
[----:B------:R-:W-:Y:S02]  /*5140*/  @P0 LEA.HI R0, R0, 0x70000000, RZ, 0x1c ;  /* 0x7000000000000811 */ /* 0x000fe400078fe0ff */
[----:B------:R-:W-:Y:S02]  /*5150*/  @!P0 LOP3.LUT R4, R4, 0x3f000000, RZ, 0xfc, !PT ;  /* 0x3f00000004048812 */ /* 0x000fe400078efcff */
[----:B------:R-:W-:Y:S01]  /*5160*/  PRMT R5, R5, 0x9910, RZ ;  /* 0x0000991005057816 */ /* 0x000fe200000000ff */
[----:B------:R-:W-:Y:S02]  /*5170*/  @P0 FMUL.FTZ R0, R0, 1.9259299443872358531e-34 ;  /* 0x0780000000000820 */ /* 0x000fe40000410000 */
[----:B------:R-:W-:-:S05]  /*5180*/  @!P0 FADD.FTZ R0, R4, -0.5 ;  /* 0xbf00000004008421 */ /* 0x000fca0000010000 */
[----:B------:R-:W-:-:S04]  /*5190*/  LOP3.LUT R0, R0, 0x80000000, R5, 0xf8, !PT ;  /* 0x8000000000007812 */ /* 0x000fc800078ef805 */
[----:B------:R-:W-:Y:S01]  /*51a0*/  F2FP.BF16.F32.PACK_AB R0, RZ, R0 ;  /* 0x00000000ff00723e */ /* 0x000fe200000010ff */
[----:B------:R-:W-:Y:S06]  /*51b0*/  BRA `(.L_x_81) ;  /* 0x0000000400c07947 */ /* 0x000fec0003800000 */
.L_x_91:
[----:B------:R0:W5:Y:S01]  /*51c0*/  LDG.E.U16 R0, desc[UR36][R2.64] ;  /* 0x0000002402007981 */ /* 0x000162000c1e1500 */
[----:B------:R-:W-:Y:S05]  /*51d0*/  BRA `(.L_x_81) ;  /* 0x0000000400b87947 */ /* 0x000fea0003800000 */
.L_x_88:
        /* <DEDUP_REMOVED lines=12> */
.L_x_95:
        /* <DEDUP_REMOVED lines=21> */
.L_x_99:
[----:B------:R-:W-:Y:S05]  /*53f0*/  BSYNC.RECONVERGENT B1 ;  /* 0x0000000000017941 */ /* 0x000fea0003800200 */
.L_x_98:
[----:B------:R-:W-:Y:S02]  /*5400*/  SHF.L.U32 R0, R0, 0x14, RZ ;  /* 0x0000001400007819 */ /* 0x000fe400000006ff */
[----:B------:R-:W-:-:S04]  /*5410*/  LEA R2, R2, 0x3b800000, 0x17 ;  /* 0x3b80000002027811 */ /* 0x000fc800078eb8ff */
[----:B------:R-:W-:-:S07]  /*5420*/  LOP3.LUT R0, R2, R0, R7, 0xfe, !PT ;  /* 0x0000000002007212 */ /* 0x000fce00078efe07 */
.L_x_97:
[----:B------:R-:W-:Y:S05]  /*5430*/  BSYNC.RECONVERGENT B0 ;  /* 0x0000000000007941 */ /* 0x000fea0003800200 */
.L_x_96:
[----:B------:R-:W-:Y:S01]  /*5440*/  F2FP.BF16.F32.PACK_AB R0, RZ, R0 ;  /* 0x00000000ff00723e */ /* 0x000fe200000010ff */
[----:B------:R-:W-:Y:S06]  /*5450*/  BRA `(.L_x_81) ;  /* 0x0000000400187947 */ /* 0x000fec0003800000 */
.L_x_94:
[----:B------:R-:W2:Y:S01]  /*5460*/  LDG.E.U8 R3, desc[UR36][R2.64] ;  /* 0x0000002402037981 */ /* 0x000ea2000c1e1100 */
[----:B------:R-:W-:Y:S01]  /*5470*/  BSSY.RECONVERGENT B0, `(.L_x_100) ;  /* 0x0000018000007945 */ /* 0x000fe20003800200 */
[----:B------:R-:W-:Y:S01]  /*5480*/  IMAD.MOV.U32 R0, RZ, RZ, RZ ;  /* 0x000000ffff007224 */ /* 0x000fe200078e00ff */
        /* <DEDUP_REMOVED lines=8> */
[----:B------:R-:W-:-:S04]  /*5510*/  SHF.R.U32.HI R0, RZ, 0x7, R3 ;  /* 0x00000007ff007819 */ /* 0x000fc80000011603 */
[----:B------:R-:W-:Y:S02]  /*5520*/  SHF.L.U32 R7, R0, 0x1f, RZ ;  /* 0x0000001f00077819 */ /* 0x000fe400000006ff */
        /* <DEDUP_REMOVED lines=8> */
.L_x_103:
[----:B------:R-:W-:Y:S05]  /*55b0*/  BSYNC.RECONVERGENT B1 ;  /* 0x0000000000017941 */ /* 0x000fea0003800200 */
.L_x_102:
[----:B------:R-:W-:Y:S01]  /*55c0*/  IMAD.SHL.U32 R0, R0, 0x200000, RZ ;  /* 0x0020000000007824 */ /* 0x000fe200078e00ff */
[----:B------:R-:W-:-:S04]  /*55d0*/  LEA R2, R2, 0x37800000, 0x17 ;  /* 0x3780000002027811 */ /* 0x000fc800078eb8ff */
[----:B------:R-:W-:-:S07]  /*55e0*/  LOP3.LUT R0, R2, R0, R7, 0xfe, !PT ;  /* 0x0000000002007212 */ /* 0x000fce00078efe07 */
.L_x_101:
[----:B------:R-:W-:Y:S05]  /*55f0*/  BSYNC.RECONVERGENT B0 ;  /* 0x0000000000007941 */ /* 0x000fea0003800200 */
.L_x_100:
[----:B------:R-:W-:Y:S01]  /*5600*/  F2FP.BF16.F32.PACK_AB R0, RZ, R0 ;  /* 0x00000000ff00723e */ /* 0x000fe200000010ff */
[----:B------:R-:W-:Y:S06]  /*5610*/  BRA `(.L_x_81) ;  /* 0x0000000000a87947 */ /* 0x000fec0003800000 */
.L_x_93:
[----:B------:R-:W-:-:S09]  /*5620*/  UISETP.NE.AND UP0, UPT, UR4, 0x1c, UPT ;  /* 0x0000001c0400788c */ /* 0x000fd2000bf05270 */
[----:B------:R-:W-:Y:S05]  /*5630*/  BRA.U !UP0, `(.L_x_104) ;  /* 0x0000000108947547 */ /* 0x000fea000b800000 */
[----:B------:R-:W-:-:S09]  /*5640*/  UISETP.NE.AND UP0, UPT, UR4, 0x1d, UPT ;  /* 0x0000001d0400788c */ /* 0x000fd2000bf05270 */
[----:B------:R-:W-:Y:S05]  /*5650*/  BRA.U !UP0, `(.L_x_105) ;  /* 0x00000001087c7547 */ /* 0x000fea000b800000 */
[----:B------:R-:W-:-:S09]  /*5660*/  UISETP.NE.AND UP0, UPT, UR4, 0x2c, UPT ;  /* 0x0000002c0400788c */ /* 0x000fd2000bf05270 */
[----:B------:R-:W-:Y:S05]  /*5670*/  BRA.U UP0, `(.L_x_80) ;  /* 0x00000001002c7547 */ /* 0x000fea000b800000 */
[----:B------:R-:W2:Y:S01]  /*5680*/  LDG.E.U8 R2, desc[UR36][R2.64] ;  /* 0x0000002402027981 */ /* 0x000ea2000c1e1100 */
[----:B------:R-:W-:Y:S01]  /*5690*/  BSSY.RECONVERGENT B0, `(.L_x_106) ;  /* 0x0000007000007945 */ /* 0x000fe20003800200 */
[----:B------:R-:W-:Y:S01]  /*56a0*/  HFMA2 R0, -RZ, RZ, 3.814697265625e-06, 0 ;  /* 0x00400000ff007431 */ /* 0x000fe200000001ff */
[----:B--2---:R-:W-:-:S13]  /*56b0*/  ISETP.NE.AND P0, PT, R2, RZ, PT ;  /* 0x000000ff0200720c */ /* 0x004fda0003f05270 */
[----:B------:R-:W-:Y:S05]  /*56c0*/  @!P0 BRA `(.L_x_107) ;  /* 0x00000000000c8947 */ /* 0x000fea0003800000 */
[----:B------:R-:W-:-:S13]  /*56d0*/  ISETP.NE.AND P0, PT, R2, 0xff, PT ;  /* 0x000000ff0200780c */ /* 0x000fda0003f05270 */
[----:B------:R-:W-:Y:S02]  /*56e0*/  @!P0 IMAD.MOV.U32 R0, RZ, RZ, 0x7f800001 ;  /* 0x7f800001ff008424 */ /* 0x000fe400078e00ff */
[----:B------:R-:W-:-:S07]  /*56f0*/  @P0 IMAD.SHL.U32 R0, R2, 0x800000, RZ ;  /* 0x0080000002000824 */ /* 0x000fce00078e00ff */
.L_x_107:
[----:B------:R-:W-:Y:S05]  /*5700*/  BSYNC.RECONVERGENT B0 ;  /* 0x0000000000007941 */ /* 0x000fea0003800200 */
.L_x_106:
[----:B------:R-:W-:Y:S01]  /*5710*/  F2FP.BF16.F32.PACK_AB R0, RZ, R0 ;  /* 0x00000000ff00723e */ /* 0x000fe200000010ff */
[----:B------:R-:W-:Y:S06]  /*5720*/  BRA `(.L_x_81) ;  /* 0x0000000000647947 */ /* 0x000fec0003800000 */
.L_x_80:
[----:B------:R-:W-:Y:S01]  /*5730*/  MOV R2, 0x0 ;  /* 0x0000000000027802 */ /* 0x000fe20000000f00 */
[----:B------:R-:W0:Y:S01]  /*5740*/  LDCU.64 UR4, c[0x4][0x128] ;  /* 0x01002500ff0477ac */ /* 0x000e220008000a00 */
[----:B------:R-:W-:Y:S02]  /*5750*/  HFMA2 R8, -RZ, RZ, 0, 4.64916229248046875e-06 ;  /* 0x0000004eff087431 */ /* 0x000fe400000001ff */
[----:B------:R-:W-:Y:S01]  /*5760*/  IMAD.MOV.U32 R12, RZ, RZ, 0x1 ;  /* 0x00000001ff0c7424 */ /* 0x000fe200078e00ff */
[----:B------:R-:W1:Y:S01]  /*5770*/  LDCU.64 UR6, c[0x4][0x130] ;  /* 0x01002600ff0677ac */ /* 0x000e620008000a00 */
[----:B------:R-:W2:Y:S01]  /*5780*/  LDC.64 R2, c[0x4][R2] ;  /* 0x0100000002027b82 */ /* 0x000ea20000000a00 */
[----:B------:R-:W-:Y:S01]  /*5790*/  IMAD.MOV.U32 R13, RZ, RZ, RZ ;  /* 0x000000ffff0d7224 */ /* 0x000fe200078e00ff */
[----:B------:R-:W3:Y:S01]  /*57a0*/  LDCU.64 UR8, c[0x4][0x38] ;  /* 0x01000700ff0877ac */ /* 0x000ee20008000a00 */
[----:B0-----:R-:W-:Y:S01]  /*57b0*/  MOV R4, UR4 ;  /* 0x0000000400047c02 */ /* 0x001fe20008000f00 */
[----:B------:R-:W-:-:S02]  /*57c0*/  IMAD.U32 R5, RZ, RZ, UR5 ;  /* 0x00000005ff057e24 */ /* 0x000fc4000f8e00ff */
[----:B-1----:R-:W-:Y:S01]  /*57d0*/  IMAD.U32 R6, RZ, RZ, UR6 ;  /* 0x00000006ff067e24 */ /* 0x002fe2000f8e00ff */
[----:B------:R-:W-:Y:S01]  /*57e0*/  MOV R7, UR7 ;  /* 0x0000000700077c02 */ /* 0x000fe20008000f00 */
[----:B---3--:R-:W-:Y:S02]  /*57f0*/  IMAD.U32 R10, RZ, RZ, UR8 ;  /* 0x00000008ff0a7e24 */ /* 0x008fe4000f8e00ff */
[----:B------:R-:W-:-:S07]  /*5800*/  IMAD.U32 R11, RZ, RZ, UR9 ;  /* 0x00000009ff0b7e24 */ /* 0x000fce000f8e00ff */
[----:B------:R-:W-:-:S07]  /*5810*/  LEPC R20, `(.L_x_108) ;  /* 0x000000001014794e */ /* 0x000fce0000000000 */
[----:B--2---:R-:W-:Y:S05]  /*5820*/  CALL.ABS.NOINC R2 ;  /* 0x0000000002007343 */ /* 0x004fea0003c00000 */
.L_x_108:
[----:B------:R-:W-:Y:S01]  /*5830*/  PRMT R0, RZ, 0x7610, R0 ;  /* 0x00007610ff007816 */ /* 0x000fe20000000000 */
[----:B------:R-:W-:Y:S06]  /*5840*/  BRA `(.L_x_81) ;  /* 0x00000000001c7947 */ /* 0x000fec0003800000 */
.L_x_105:
[----:B------:R-:W2:Y:S02]  /*5850*/  LDG.E.64 R2, desc[UR36][R2.64] ;  /* 0x0000002402027981 */ /* 0x000ea4000c1e1b00 */
[----:B--2---:R-:W0:Y:S02]  /*5860*/  I2F.U64 R0, R2 ;  /* 0x0000000200007312 */ /* 0x004e240000301000 */
[----:B0-----:R-:W-:Y:S01]  /*5870*/  F2FP.BF16.F32.PACK_AB R0, RZ, R0 ;  /* 0x00000000ff00723e */ /* 0x001fe200000010ff */
[----:B------:R-:W-:Y:S06]  /*5880*/  BRA `(.L_x_81) ;  /* 0x00000000000c7947 */ /* 0x000fec0003800000 */
.L_x_104:
[----:B------:R-:W2:Y:S02]  /*5890*/  LDG.E R2, desc[UR36][R2.64] ;  /* 0x0000002402027981 */ /* 0x000ea4000c1e1900 */
[----:B--2---:R-:W-:-:S04]  /*58a0*/  I2FP.F32.U32 R0, R2 ;  /* 0x0000000200007245 */ /* 0x004fc80000201000 */
[----:B------:R-:W-:-:S07]  /*58b0*/  F2FP.BF16.F32.PACK_AB R0, RZ, R0 ;  /* 0x00000000ff00723e */ /* 0x000fce00000010ff */
.L_x_81:
[----:B-----5:R-:W-:Y:S01]  /*58c0*/  SHF.L.U32 R0, R0, 0x10, RZ ;  /* 0x0000001000007819 */ /* 0x020fe200000006ff */
[----:B------:R-:W-:Y:S01]  /*58d0*/  IMAD.MOV.U32 R8, RZ, RZ, 0x3e800000 ;  /* 0x3e800000ff087424 */ /* 0x000fe200078e00ff */
[----:B------:R-:W1:Y:S01]  /*58e0*/  LDCU.64 UR6, c[0x0][0x580] ;  /* 0x0000b000ff0677ac */ /* 0x000e620008000a00 */
[----:B------:R-:W-:Y:S01]  /*58f0*/  IMAD.MOV.U32 R7, RZ, RZ, 0x3d39bf78 ;  /* 0x3d39bf78ff077424 */ /* 0x000fe200078e00ff */
[C---:B------:R-:W-:Y:S01]  /*5900*/  FSETP.GT.FTZ.AND P0, PT, |R0|.reuse, 8.50705917302346158658e+37, PT ;  /* 0x7e8000000000780b */ /* 0x040fe20003f14200 */
[----:B0-----:R-:W-:Y:S01]  /*5910*/  FADD.FTZ R2, |R0|, -RZ ;  /* 0x800000ff00027221 */ /* 0x001fe20000010200 */
[----:B------:R-:W-:-:S03]  /*5920*/  UPRMT UR4, UR42, 0x9910, URZ ;  /* 0x000099102a047896 */ /* 0x000fc600080000ff */
[----:B------:R-:W-:Y:S01]  /*5930*/  FADD.FTZ R2, -R2, 1 ;  /* 0x3f80000002027421 */ /* 0x000fe20000010100 */
[----:B------:R-:W-:-:S05]  /*5940*/  UISETP.GT.AND UP0, UPT, UR4, 0x9, UPT ;  /* 0x000000090400788c */ /* 0x000fca000bf04270 */
        /* <DEDUP_REMOVED lines=8> */
[----:B------:R-:W-:-:S04]  /*59d0*/  LOP3.LUT R3, R3, 0xff800000, RZ, 0xc0, !PT ;  /* 0xff80000003037812 */ /* 0x000fc800078ec0ff */
[----:B------:R-:W-:Y:S02]  /*59e0*/  IADD3 R5, PT, PT, -R3, 0x40800000, RZ ;  /* 0x4080000003057810 */ /* 0x000fe40007ffe1ff */
[-C--:B------:R-:W-:Y:S02]  /*59f0*/  IADD3 R4, PT, PT, R6, -R3.reuse, RZ ;  /* 0x8000000306047210 */ /* 0x080fe40007ffe0ff */
[----:B------:R-:W-:Y:S01]  /*5a00*/  I2FP.F32.S32 R3, R3 ;  /* 0x0000000300037245 */ /* 0x000fe20000201400 */
[----:B------:R-:W-:-:S04]  /*5a10*/  FFMA.FTZ R5, R5, R8, -1 ;  /* 0xbf80000005057423 */ /* 0x000fc80000010008 */
[----:B------:R-:W-:Y:S01]  /*5a20*/  FADD.FTZ R4, R4, R5 ;  /* 0x0000000504047221 */ /* 0x000fe20000010000 */
[----:B------:R-:W-:-:S03]  /*5a30*/  FMUL.FTZ R3, R3, 1.1920928955078125e-07 ;  /* 0x3400000003037820 */ /* 0x000fc60000410000 */
[----:B------:R-:W-:Y:S01]  /*5a40*/  FFMA.FTZ R5, R4, -R7, 0.10546888411045074463 ;  /* 0x3dd8001204057423 */ /* 0x000fe20000010807 */
[----:B------:R-:W-:-:S03]  /*5a50*/  MOV R7, 0x3f000000 ;  /* 0x3f00000000077802 */ /* 0x000fc60000000f00 */
[----:B------:R-:W-:Y:S01]  /*5a60*/  FFMA.FTZ R5, R4, R5, -0.13229703903198242188 ;  /* 0xbe0778e004057423 */ /* 0x000fe20000010005 */
[----:B------:R-:W-:-:S03]  /*5a70*/  LOP3.LUT R0, R7, 0x80000000, R0, 0xb8, !PT ;  /* 0x8000000007007812 */ /* 0x000fc600078eb800 */
        /* <DEDUP_REMOVED lines=8> */
[----:B------:R-:W-:-:S03]  /*5b00*/  @P0 IMAD.MOV.U32 R5, RZ, RZ, 0x7f800000 ;  /* 0x7f800000ff050424 */ /* 0x000fc600078e00ff */
[----:B------:R-:W-:Y:S01]  /*5b10*/  FFMA.FTZ R3, R3, 0.69314718246459960938, R4 ;  /* 0x3f31721803037823 */ /* 0x000fe20000010004 */
[C---:B------:R-:W-:Y:S01]  /*5b20*/  @P1 FFMA.FTZ R3, R6.reuse, R5, +INF ;  /* 0x7f80000006031423 */ /* 0x040fe20000010005 */
[----:B------:R-:W-:-:S04]  /*5b30*/  @P0 FSETP.NEU.FTZ.AND P1, PT, R6, RZ, PT ;  /* 0x000000ff0600020b */ /* 0x000fc80003f3d000 */
        /* <DEDUP_REMOVED lines=14> */
[----:B01----:R-:W-:-:S04]  /*5c20*/  IMAD.U32 R0, R5, 0x10000, RZ ;  /* 0x0001000005007824 */ /* 0x003fc800078e00ff */
[----:B------:R-:W0:Y:S02]  /*5c30*/  F2I.FTZ.TRUNC.NTZ R5, R0 ;  /* 0x0000000000057305 */ /* 0x000e24000021f100 */
[----:B0-----:R0:W-:Y:S01]  /*5c40*/  STG.E.U8 desc[UR36][R2.64], R5 ;  /* 0x0000000502007986 */ /* 0x0011e2000c101124 */
[----:B------:R-:W-:Y:S05]  /*5c50*/  BRA `(.L_x_114) ;  /* 0x0000000c007c7947 */ /* 0x000fea0003800000 */
.L_x_112:
[----:B-1----:R-:W-:-:S06]  /*5c60*/  SHF.L.U32 R5, R5, 0x10, RZ ;  /* 0x0000001005057819 */ /* 0x002fcc00000006ff */
[----:B------:R-:W1:Y:S02]  /*5c70*/  F2I.S64.TRUNC R4, R5 ;  /* 0x0000000500047311 */ /* 0x000e64000020d900 */
[----:B-1----:R1:W-:Y:S01]  /*5c80*/  STG.E.U8 desc[UR36][R2.64], R4 ;  /* 0x0000000402007986 */ /* 0x0023e2000c101124 */
[----:B------:R-:W-:Y:S05]  /*5c90*/  BRA `(.L_x_114) ;  /* 0x0000000c006c7947 */ /* 0x000fea0003800000 */
.L_x_111:
        /* <DEDUP_REMOVED lines=10> */
.L_x_116:
[----:B-1----:R-:W-:-:S06]  /*5d40*/  IMAD.U32 R5, R5, 0x10000, RZ ;  /* 0x0001000005057824 */ /* 0x002fcc00078e00ff */
[----:B------:R-:W1:Y:S02]  /*5d50*/  F2I.FTZ.TRUNC.NTZ R5, R5 ;  /* 0x0000000500057305 */ /* 0x000e64000021f100 */
[----:B-1----:R1:W-:Y:S01]  /*5d60*/  STG.E desc[UR36][R2.64], R5 ;  /* 0x0000000502007986 */ /* 0x0023e2000c101924 */
[----:B------:R-:W-:Y:S05]  /*5d70*/  BRA `(.L_x_114) ;  /* 0x0000000c00347947 */ /* 0x000fea0003800000 */
.L_x_115:
[----:B-1----:R-:W-:-:S06]  /*5d80*/  SHF.L.U32 R5, R5, 0x10, RZ ;  /* 0x0000001005057819 */ /* 0x002fcc00000006ff */
[----:B------:R-:W1:Y:S02]  /*5d90*/  F2I.FTZ.TRUNC.NTZ R5, R5 ;  /* 0x0000000500057305 */ /* 0x000e64000021f100 */
[----:B-1----:R1:W-:Y:S01]  /*5da0*/  STG.E.U16 desc[UR36][R2.64], R5 ;  /* 0x0000000502007986 */ /* 0x0023e2000c101524 */
[----:B------:R-:W-:Y:S05]  /*5db0*/  BRA `(.L_x_114) ;  /* 0x0000000c00247947 */ /* 0x000fea0003800000 */
.L_x_110:
        /* <DEDUP_REMOVED lines=9> */
.L_x_118:
[----:B01----:R-:W-:-:S05]  /*5e50*/  IMAD.U32 R0, R5, 0x10000, RZ ;  /* 0x0001000005007824 */ /* 0x003fca00078e00ff */
[----:B------:R-:W-:-:S05]  /*5e60*/  F2FP.F16.F32.PACK_AB R0, RZ, R0 ;  /* 0x00000000ff00723e */ /* 0x000fca00000000ff */
[----:B------:R0:W-:Y:S01]  /*5e70*/  STG.E.U16 desc[UR36][R2.64], R0 ;  /* 0x0000000002007986 */ /* 0x0001e2000c101524 */
[----:B------:R-:W-:Y:S05]  /*5e80*/  BRA `(.L_x_114) ;  /* 0x0000000800f07947 */ /* 0x000fea0003800000 */
.L_x_117:
[----:B------:R-:W-:-:S09]  /*5e90*/  UISETP.NE.AND UP0, UPT, UR4, 0x7, UPT ;  /* 0x000000070400788c */ /* 0x000fd2000bf05270 */
[----:B------:R-:W-:Y:S05]  /*5ea0*/  BRA.U !UP0, `(.L_x_119) ;  /* 0x0000000108347547 */ /* 0x000fea000b800000 */
[----:B------:R-:W-:-:S09]  /*5eb0*/  UISETP.NE.AND UP0, UPT, UR4, 0x8, UPT ;  /* 0x000000080400788c */ /* 0x000fd2000bf05270 */
[----:B------:R-:W-:Y:S05]  /*5ec0*/  BRA.U !UP0, `(.L_x_120) ;  /* 0x0000000108187547 */ /* 0x000fea000b800000 */
[----:B------:R-:W-:-:S09]  /*5ed0*/  UISETP.NE.AND UP0, UPT, UR4, 0x9, UPT ;  /* 0x000000090400788c */ /* 0x000fd2000bf05270 */
[----:B------:R-:W-:Y:S05]  /*5ee0*/  BRA.U UP0, `(.L_x_113) ;  /* 0x0000000500fc7547 */ /* 0x000fea000b800000 */
[----:B-1----:R-:W-:Y:S01]  /*5ef0*/  SHF.L.U32 R4, R5, 0x10, RZ ;  /* 0x0000001005047819 */ /* 0x002fe200000006ff */
[----:B------:R-:W-:-:S05]  /*5f00*/  IMAD.MOV.U32 R5, RZ, RZ, RZ ;  /* 0x000000ffff057224 */ /* 0x000fca00078e00ff */
[----:B------:R1:W-:Y:S01]  /*5f10*/  STG.E.64 desc[UR36][R2.64], R4 ;  /* 0x0000000402007986 */ /* 0x0003e2000c101b24 */
[----:B------:R-:W-:Y:S05]  /*5f20*/  BRA `(.L_x_114) ;  /* 0x0000000800c87947 */ /* 0x000fea0003800000 */
.L_x_120:
[----:B-1----:R-:W-:-:S05]  /*5f30*/  IMAD.U32 R5, R5, 0x10000, RZ ;  /* 0x0001000005057824 */ /* 0x002fca00078e00ff */
[----:B------:R-:W-:-:S04]  /*5f40*/  F2FP.F16.F32.PACK_AB R5, RZ, R5 ;  /* 0x00000005ff05723e */ /* 0x000fc800000000ff */
[----:B------:R-:W-:-:S05]  /*5f50*/  PRMT R5, R5, 0x5410, RZ ;  /* 0x0000541005057816 */ /* 0x000fca00000000ff */
[----:B------:R1:W-:Y:S01]  /*5f60*/  STG.E desc[UR36][R2.64], R5 ;  /* 0x0000000502007986 */ /* 0x0003e2000c101924 */
[----:B------:R-:W-:Y:S05]  /*5f70*/  BRA `(.L_x_114) ;  /* 0x0000000800b47947 */ /* 0x000fea0003800000 */
.L_x_119:
[----:B-1----:R-:W-:-:S05]  /*5f80*/  SHF.L.U32 R4, R5, 0x10, RZ ;  /* 0x0000001005047819 */ /* 0x002fca00000006ff */
[----:B------:R-:W-:-:S06]  /*5f90*/  FMUL.FTZ R4, R4, 1 ;  /* 0x3f80000004047820 */ /* 0x000fcc0000410000 */
[----:B------:R-:W1:Y:S02]  /*5fa0*/  F2F.F64.F32 R4, R4 ;  /* 0x0000000400047310 */ /* 0x000e640000201800 */
[----:B-1----:R1:W-:Y:S01]  /*5fb0*/  STG.E.64 desc[UR36][R2.64], R4 ;  /* 0x0000000402007986 */ /* 0x0023e2000c101b24 */
[----:B------:R-:W-:Y:S05]  /*5fc0*/  BRA `(.L_x_114) ;  /* 0x0000000800a07947 */ /* 0x000fea0003800000 */
.L_x_109:
[----:B------:R-:W-:-:S09]  /*5fd0*/  UISETP.GT.AND UP0, UPT, UR4, 0x18, UPT ;  /* 0x000000180400788c */ /* 0x000fd2000bf04270 */
[----:B------:R-:W-:Y:S05]  /*5fe0*/  BRA.U !UP0, `(.L_x_121) ;  /* 0x0000000508607547 */ /* 0x000fea000b800000 */
        /* <DEDUP_REMOVED lines=12> */
.L_x_124:
[----:B-1----:R-:W-:Y:S01]  /*60b0*/  IMAD.U32 R5, R5, 0x10000, RZ ;  /* 0x0001000005057824 */ /* 0x002fe200078e00ff */
[----:B------:R-:W-:Y:S01]  /*60c0*/  BSSY.RECONVERGENT B0, `(.L_x_125) ;  /* 0x0000013000007945 */ /* 0x000fe20003800200 */
[----:B0-----:R-:W-:-:S03]  /*60d0*/  MOV R0, 0x80 ;  /* 0x0000008000007802 */ /* 0x001fc60000000f00 */
[----:B------:R-:W-:-:S04]  /*60e0*/  LOP3.LUT R4, R5, 0x7fffffff, RZ, 0xc0, !PT ;  /* 0x7fffffff05047812 */ /* 0x000fc800078ec0ff */
[----:B------:R-:W-:-:S13]  /*60f0*/  ISETP.GT.U32.AND P0, PT, R4, 0x437fffff, PT ;  /* 0x437fffff0400780c */ /* 0x000fda0003f04070 */
[----:B------:R-:W-:Y:S05]  /*6100*/  @P0 BRA `(.L_x_126) ;  /* 0x0000000000380947 */ /* 0x000fea0003800000 */
[----:B------:R-:W-:-:S13]  /*6110*/  ISETP.GE.U32.AND P0, PT, R4, 0x3c000000, PT ;  /* 0x3c0000000400780c */ /* 0x000fda0003f06070 */
[----:B------:R-:W-:-:S04]  /*6120*/  @P0 SHF.R.U32.HI R0, RZ, 0x14, R5 ;  /* 0x00000014ff000819 */ /* 0x000fc80000011605 */
[----:B------:R-:W-:-:S04]  /*6130*/  @P0 LOP3.LUT R0, R0, 0x1, RZ, 0xc0, !PT ;  /* 0x0000000100000812 */ /* 0x000fc800078ec0ff */
[----:B------:R-:W-:-:S04]  /*6140*/  @P0 IADD3 R0, PT, PT, R5, 0x487ffff, R0 ;  /* 0x0487ffff05000810 */ /* 0x000fc80007ffe000 */
[----:B------:R-:W-:-:S04]  /*6150*/  @P0 SHF.R.U32.HI R0, RZ, 0x14, R0 ;  /* 0x00000014ff000819 */ /* 0x000fc80000011600 */
[----:B------:R-:W-:Y:S01]  /*6160*/  @P0 LOP3.LUT R0, R0, 0xff, RZ, 0xc0, !PT ;  /* 0x000000ff00000812 */ /* 0x000fe200078ec0ff */
[----:B------:R-:W-:Y:S06]  /*6170*/  @P0 BRA `(.L_x_127) ;  /* 0x0000000000140947 */ /* 0x000fec0003800000 */
[----:B------:R-:W-:-:S05]  /*6180*/  FADD.FTZ R0, R4, 8192 ;  /* 0x4600000004007421 */ /* 0x000fca0000010000 */
[----:B------:R-:W-:Y:S02]  /*6190*/  LOP3.LUT P0, R4, R0, 0xff, RZ, 0xc0, !PT ;  /* 0x000000ff00047812 */ /* 0x000fe4000780c0ff */
[----:B------:R-:W-:-:S11]  /*61a0*/  PRMT R0, RZ, 0x7610, R0 ;  /* 0x00007610ff007816 */ /* 0x000fd60000000000 */
[----:B------:R-:W-:Y:S05]  /*61b0*/  @!P0 BRA `(.L_x_126) ;  /* 0x00000000000c8947 */ /* 0x000fea0003800000 */
[----:B------:R-:W-:-:S07]  /*61c0*/  IMAD.MOV.U32 R0, RZ, RZ, R4 ;  /* 0x000000ffff007224 */ /* 0x000fce00078e0004 */
.L_x_127:
[----:B------:R-:W-:-:S04]  /*61d0*/  SHF.R.U32.HI R5, RZ, 0x18, R5 ;  /* 0x00000018ff057819 */ /* 0x000fc80000011605 */
[----:B------:R-:W-:-:S07]  /*61e0*/  LOP3.LUT R0, R0, 0x80, R5, 0xf8, !PT ;  /* 0x0000008000007812 */ /* 0x000fce00078ef805 */
.L_x_126:
[----:B------:R-:W-:Y:S05]  /*61f0*/  BSYNC.RECONVERGENT B0 ;  /* 0x0000000000007941 */ /* 0x000fea0003800200 */
.L_x_125:
[----:B------:R0:W-:Y:S01]  /*6200*/  STG.E.U8 desc[UR36][R2.64], R0 ;  /* 0x0000000002007986 */ /* 0x0001e2000c101124 */
[----:B------:R-:W-:Y:S05]  /*6210*/  BRA `(.L_x_114) ;  /* 0x00000008000c7947 */ /* 0x000fea0003800000 */
.L_x_123:
[----:B-1----:R-:W-:Y:S01]  /*6220*/  IMAD.U32 R5, R5, 0x10000, RZ ;  /* 0x0001000005057824 */ /* 0x002fe200078e00ff */
[----:B------:R-:W-:Y:S01]  /*6230*/  BSSY.RECONVERGENT B0, `(.L_x_128) ;  /* 0x0000013000007945 */ /* 0x000fe20003800200 */
[----:B0-----:R-:W-:-:S03]  /*6240*/  HFMA2 R0, -RZ, RZ, 0, 7.62939453125e-06 ;  /* 0x00000080ff007431 */ /* 0x001fc600000001ff */
        /* <DEDUP_REMOVED lines=15> */
.L_x_130:
[----:B------:R-:W-:-:S04]  /*6340*/  SHF.R.U32.HI R5, RZ, 0x18, R5 ;  /* 0x00000018ff057819 */ /* 0x000fc80000011605 */
[----:B------:R-:W-:-:S07]  /*6350*/  LOP3.LUT R0, R0, 0x80, R5, 0xf8, !PT ;  /* 0x0000008000007812 */ /* 0x000fce00078ef805 */
.L_x_129:
[----:B------:R-:W-:Y:S05]  /*6360*/  BSYNC.RECONVERGENT B0 ;  /* 0x0000000000007941 */ /* 0x000fea0003800200 */
.L_x_128:
[----:B------:R0:W-:Y:S01]  /*6370*/  STG.E.U8 desc[UR36][R2.64], R0 ;  /* 0x0000000002007986 */ /* 0x0001e2000c101124 */
[----:B------:R-:W-:Y:S05]  /*6380*/  BRA `(.L_x_114) ;  /* 0x0000000400b07947 */ /* 0x000fea0003800000 */
.L_x_122:
[----:B------:R-:W-:-:S09]  /*6390*/  UISETP.NE.AND UP0, UPT, UR4, 0x1c, UPT ;  /* 0x0000001c0400788c */ /* 0x000fd2000bf05270 */
[----:B------:R-:W-:Y:S05]  /*63a0*/  BRA.U !UP0, `(.L_x_131) ;  /* 0x0000000108607547 */ /* 0x000fea000b800000 */
[----:B------:R-:W-:-:S09]  /*63b0*/  UISETP.NE.AND UP0, UPT, UR4, 0x1d, UPT ;  /* 0x0000001d0400788c */ /* 0x000fd2000bf05270 */
[----:B------:R-:W-:Y:S05]  /*63c0*/  BRA.U !UP0, `(.L_x_132) ;  /* 0x0000000108487547 */ /* 0x000fea000b800000 */
[----:B------:R-:W-:-:S09]  /*63d0*/  UISETP.NE.AND UP0, UPT, UR4, 0x2c, UPT ;  /* 0x0000002c0400788c */ /* 0x000fd2000bf05270 */
[----:B------:R-:W-:Y:S05]  /*63e0*/  BRA.U UP0, `(.L_x_113) ;  /* 0x0000000100bc7547 */ /* 0x000fea000b800000 */
[----:B-1----:R-:W-:-:S05]  /*63f0*/  IMAD.U32 R5, R5, 0x10000, RZ ;  /* 0x0001000005057824 */ /* 0x002fca00078e00ff */
[----:B------:R-:W-:-:S04]  /*6400*/  SHF.R.U32.HI R6, RZ, 0x17, R5 ;  /* 0x00000017ff067819 */ /* 0x000fc80000011605 */
[----:B------:R-:W-:-:S04]  /*6410*/  LOP3.LUT R4, R6, 0xff, RZ, 0xc0, !PT ;  /* 0x000000ff06047812 */ /* 0x000fc800078ec0ff */
[----:B------:R-:W-:-:S13]  /*6420*/  ISETP.NE.AND P1, PT, R4, 0xff, PT ;  /* 0x000000ff0400780c */ /* 0x000fda0003f25270 */
[--C-:B0-----:R-:W-:Y:S02]  /*6430*/  @P1 SHF.R.U32.HI R0, RZ, 0x16, R5.reuse ;  /* 0x00000016ff001819 */ /* 0x101fe40000011605 */
[----:B------:R-:W-:Y:S01]  /*6440*/  @P1 LOP3.LUT P0, RZ, R4, 0x3fffff, R5, 0xf8, !PT ;  /* 0x003fffff04ff1812 */ /* 0x000fe2000780f805 */
[----:B------:R-:W-:Y:S01]  /*6450*/  HFMA2 R5, -RZ, RZ, 0, 1.5199184417724609375e-05 ;  /* 0x000000ffff057431 */ /* 0x000fe200000001ff */
[----:B------:R-:W-:-:S04]  /*6460*/  @P1 LOP3.LUT R0, R0, 0x1, RZ, 0xc0, !PT ;  /* 0x0000000100001812 */ /* 0x000fc800078ec0ff */
[----:B------:R-:W-:Y:S01]  /*6470*/  @P1 ISETP.EQ.U32.AND P2, PT, R0, 0x1, P0 ;  /* 0x000000010000180c */ /* 0x000fe20000742070 */
[----:B------:R-:W-:Y:S01]  /*6480*/  @P1 VIADD R0, R6, 0x1 ;  /* 0x0000000106001836 */ /* 0x000fe20000000000 */
[----:B------:R-:W-:Y:S02]  /*6490*/  PLOP3.LUT P0, PT, PT, PT, PT, 0x80, 0x8 ;  /* 0x000000000008781c */ /* 0x000fe40003f0f070 */
[----:B------:R-:W-:-:S13]  /*64a0*/  @P1 PLOP3.LUT P0, PT, P2, PT, PT, 0x80, 0x8 ;  /* 0x000000000008181c */ /* 0x000fda000170f070 */
[----:B------:R-:W-:-:S05]  /*64b0*/  @!P0 IMAD.MOV R0, RZ, RZ, R6 ;  /* 0x000000ffff008224 */ /* 0x000fca00078e0206 */
[----:B------:R-:W-:-:S05]  /*64c0*/  @P1 MOV R5, R0 ;  /* 0x0000000000051202 */ /* 0x000fca0000000f00 */
[----:B------:R0:W-:Y:S01]  /*64d0*/  STG.E.U8 desc[UR36][R2.64], R5 ;  /* 0x0000000502007986 */ /* 0x0001e2000c101124 */
[----:B------:R-:W-:Y:S05]  /*64e0*/  BRA `(.L_x_114) ;  /* 0x0000000400587947 */ /* 0x000fea0003800000 */
.L_x_132:
[----:B-1----:R-:W-:-:S06]  /*64f0*/  IMAD.U32 R5, R5, 0x10000, RZ ;  /* 0x0001000005057824 */ /* 0x002fcc00078e00ff */
[----:B------:R-:W1:Y:S02]  /*6500*/  F2I.U64.TRUNC R4, R5 ;  /* 0x0000000500047311 */ /* 0x000e64000020d800 */
[----:B-1----:R1:W-:Y:S01]  /*6510*/  STG.E.64 desc[UR36][R2.64], R4 ;  /* 0x0000000402007986 */ /* 0x0023e2000c101b24 */
[----:B------:R-:W-:Y:S05]  /*6520*/  BRA `(.L_x_114) ;  /* 0x0000000400487947 */ /* 0x000fea0003800000 */
.L_x_131:
[----:B-1----:R-:W-:-:S06]  /*6530*/  IMAD.U32 R5, R5, 0x10000, RZ ;  /* 0x0001000005057824 */ /* 0x002fcc00078e00ff */
[----:B------:R-:W1:Y:S02]  /*6540*/  F2I.FTZ.U32.TRUNC.NTZ R5, R5 ;  /* 0x0000000500057305 */ /* 0x000e64000021f000 */
[----:B-1----:R1:W-:Y:S01]  /*6550*/  STG.E desc[UR36][R2.64], R5 ;  /* 0x0000000502007986 */ /* 0x0023e2000c101924 */
[----:B------:R-:W-:Y:S05]  /*6560*/  BRA `(.L_x_114) ;  /* 0x0000000400387947 */ /* 0x000fea0003800000 */
.L_x_121:
[----:B------:R-:W-:-:S09]  /*6570*/  UISETP.GT.AND UP0, UPT, UR4, 0xe, UPT ;  /* 0x0000000e0400788c */ /* 0x000fd2000bf04270 */
[----:B------:R-:W-:Y:S05]  /*6580*/  BRA.U UP0, `(.L_x_133) ;  /* 0x00000001003c7547 */ /* 0x000fea000b800000 */
[----:B------:R-:W-:-:S09]  /*6590*/  UISETP.NE.AND UP0, UPT, UR4, 0xa, UPT ;  /* 0x0000000a0400788c */ /* 0x000fd2000bf05270 */
[----:B------:R-:W-:Y:S05]  /*65a0*/  BRA.U !UP0, `(.L_x_134) ;  /* 0x00000001081c7547 */ /* 0x000fea000b800000 */
[----:B------:R-:W-:-:S09]  /*65b0*/  UISETP.NE.AND UP0, UPT, UR4, 0xb, UPT ;  /* 0x0000000b0400788c */ /* 0x000fd2000bf05270 */
[----:B------:R-:W-:Y:S05]  /*65c0*/  BRA.U UP0, `(.L_x_113) ;  /* 0x0000000100447547 */ /* 0x000fea000b800000 */
[----:B-1----:R-:W-:-:S04]  /*65d0*/  SHF.L.U32 R5, R5, 0x10, RZ ;  /* 0x0000001005057819 */ /* 0x002fc800000006ff */
[----:B------:R-:W-:-:S04]  /*65e0*/  FSETP.NEU.FTZ.AND P0, PT, R5, RZ, PT ;  /* 0x000000ff0500720b */ /* 0x000fc80003f1d000 */
[----:B------:R-:W-:-:S05]  /*65f0*/  SEL R5, RZ, 0x1, !P0 ;  /* 0x00000001ff057807 */ /* 0x000fca0004000000 */
[----:B------:R4:W-:Y:S01]  /*6600*/  STG.E.U8 desc[UR36][R2.64], R5 ;  /* 0x0000000502007986 */ /* 0x0009e2000c101124 */
[----:B------:R-:W-:Y:S05]  /*6610*/  BRA `(.L_x_114) ;  /* 0x00000004000c7947 */ /* 0x000fea0003800000 */
.L_x_134:
[----:B-1----:R-:W-:Y:S01]  /*6620*/  IMAD.U32 R5, R5, 0x10000, RZ ;  /* 0x0001000005057824 */ /* 0x002fe200078e00ff */
[----:B------:R-:W-:-:S03]  /*6630*/  CS2R R6, SRZ ;  /* 0x0000000000067805 */ /* 0x000fc6000001ff00 */
[----:B------:R-:W-:-:S06]  /*6640*/  FMUL.FTZ R5, R5, 1 ;  /* 0x3f80000005057820 */ /* 0x000fcc0000410000 */
[----:B------:R-:W1:Y:S02]  /*6650*/  F2F.F64.F32 R4, R5 ;  /* 0x0000000500047310 */ /* 0x000e640000201800 */
[----:B-1----:R1:W-:Y:S01]  /*6660*/  STG.E.128 desc[UR36][R2.64], R4 ;  /* 0x0000000402007986 */ /* 0x0023e2000c101d24 */
[----:B------:R-:W-:Y:S05]  /*6670*/  BRA `(.L_x_114) ;  /* 0x0000000000f47947 */ /* 0x000fea0003800000 */
.L_x_133:
[----:B------:R-:W-:-:S09]  /*6680*/  UISETP.NE.AND UP0, UPT, UR4, 0xf, UPT ;  /* 0x0000000f0400788c */ /* 0x000fd2000bf05270 */
[----:B------:R-:W-:Y:S05]  /*6690*/  BRA.U !UP0, `(.L_x_135) ;  /* 0x0000000108e87547 */ /* 0x000fea000b800000 */
[----:B------:R-:W-:-:S09]  /*66a0*/  UISETP.NE.AND UP0, UPT, UR4, 0x17, UPT ;  /* 0x000000170400788c */ /* 0x000fd2000bf05270 */
[----:B------:R-:W-:Y:S05]  /*66b0*/  BRA.U !UP0, `(.L_x_136) ;  /* 0x0000000108907547 */ /* 0x000fea000b800000 */
[----:B------:R-:W-:-:S09]  /*66c0*/  UISETP.NE.AND UP0, UPT, UR4, 0x18, UPT ;  /* 0x000000180400788c */ /* 0x000fd2000bf05270 */
[----:B------:R-:W-:Y:S05]  /*66d0*/  BRA.U !UP0, `(.L_x_137) ;  /* 0x0000000108447547 */ /* 0x000fea000b800000 */
.L_x_113:
[----:B0-----:R-:W-:Y:S01]  /*66e0*/  MOV R0, 0x0 ;  /* 0x0000000000007802 */ /* 0x001fe20000000f00 */
[----:B------:R-:W0:Y:S01]  /*66f0*/  LDCU.64 UR4, c[0x4][0x128] ;  /* 0x01002500ff0477ac */ /* 0x000e220008000a00 */
[----:B------:R-:W-:Y:S02]  /*6700*/  HFMA2 R12, -RZ, RZ, 0, 5.9604644775390625e-08 ;  /* 0x00000001ff0c7431 */ /* 0x000fe400000001ff */
[----:B------:R-:W-:Y:S01]  /*6710*/  IMAD.MOV.U32 R8, RZ, RZ, 0x65 ;  /* 0x00000065ff087424 */ /* 0x000fe200078e00ff */
[----:B------:R2:W3:Y:S01]  /*6720*/  LDC.64 R2, c[0x4][R0] ;  /* 0x0100000000027b82 */ /* 0x0004e20000000a00 */
[----:B------:R-:W4:Y:S01]  /*6730*/  LDCU.64 UR6, c[0x4][0x130] ;  /* 0x01002600ff0677ac */ /* 0x000f220008000a00 */
[----:B------:R-:W-:Y:S01]  /*6740*/  IMAD.MOV.U32 R13, RZ, RZ, RZ ;  /* 0x000000ffff0d7224 */ /* 0x000fe200078e00ff */
[----:B------:R-:W5:Y:S01]  /*6750*/  LDCU.64 UR8, c[0x4][0x40] ;  /* 0x01000800ff0877ac */ /* 0x000f620008000a00 */
[----:B0-----:R-:W-:Y:S01]  /*6760*/  IMAD.U32 R4, RZ, RZ, UR4 ;  /* 0x00000004ff047e24 */ /* 0x001fe2000f8e00ff */
[----:B-1----:R-:W-:Y:S01]  /*6770*/  MOV R5, UR5 ;  /* 0x0000000500057c02 */ /* 0x002fe20008000f00 */
[----:B----4-:R-:W-:-:S02]  /*6780*/  IMAD.U32 R6, RZ, RZ, UR6 ;  /* 0x00000006ff067e24 */ /* 0x010fc4000f8e00ff */
[----:B------:R-:W-:Y:S01]  /*6790*/  IMAD.U32 R7, RZ, RZ, UR7 ;  /* 0x00000007ff077e24 */ /* 0x000fe2000f8e00ff */
[----:B-----5:R-:W-:Y:S01]  /*67a0*/  MOV R10, UR8 ;  /* 0x00000008000a7c02 */ /* 0x020fe20008000f00 */
[----:B--2---:R-:W-:-:S07]  /*67b0*/  IMAD.U32 R11, RZ, RZ, UR9 ;  /* 0x00000009ff0b7e24 */ /* 0x004fce000f8e00ff */
[----:B------:R-:W-:-:S07]  /*67c0*/  LEPC R20, `(.L_x_138) ;  /* 0x000000001014794e */ /* 0x000fce0000000000 */
[----:B---3--:R-:W-:Y:S05]  /*67d0*/  CALL.ABS.NOINC R2 ;  /* 0x0000000002007343 */ /* 0x008fea0003c00000 */
.L_x_138:
[----:B------:R-:W-:Y:S05]  /*67e0*/  BRA `(.L_x_114) ;  /* 0x0000000000987947 */ /* 0x000fea0003800000 */
.L_x_137:
[----:B-1----:R-:W-:Y:S01]  /*67f0*/  IMAD.U32 R7, R5, 0x10000, RZ ;  /* 0x0001000005077824 */ /* 0x002fe200078e00ff */
[----:B------:R-:W-:Y:S01]  /*6800*/  BSSY.RECONVERGENT B0, `(.L_x_139) ;  /* 0x000000c000007945 */ /* 0x000fe20003800200 */
[----:B0-----:R-:W-:-:S03]  /*6810*/  MOV R0, 0x7f ;  /* 0x0000007f00007802 */ /* 0x001fc60000000f00 */
[----:B------:R-:W-:Y:S02]  /*6820*/  LOP3.LUT R4, R7, 0x7fffffff, RZ, 0xc0, !PT ;  /* 0x7fffffff07047812 */ /* 0x000fe400078ec0ff */
[----:B------:R-:W-:Y:S02]  /*6830*/  SHF.R.U32.HI R5, RZ, 0x18, R7 ;  /* 0x00000018ff057819 */ /* 0x000fe40000011607 */
[----:B------:R-:W-:-:S13]  /*6840*/  ISETP.GT.U32.AND P0, PT, R4, 0x43efffff, PT ;  /* 0x43efffff0400780c */ /* 0x000fda0003f04070 */
[----:B------:R-:W-:Y:S05]  /*6850*/  @P0 BRA `(.L_x_140) ;  /* 0x0000000000180947 */ /* 0x000fea0003800000 */
[----:B------:R-:W-:-:S13]  /*6860*/  ISETP.GE.U32.AND P0, PT, R4, 0x3c800000, PT ;  /* 0x3c8000000400780c */ /* 0x000fda0003f06070 */
[----:B------:R-:W-:-:S04]  /*6870*/  @P0 SHF.R.U32.HI R0, RZ, 0x14, R7 ;  /* 0x00000014ff000819 */ /* 0x000fc80000011607 */
[----:B------:R-:W-:-:S04]  /*6880*/  @P0 LOP3.LUT R0, R0, 0x1, RZ, 0xc0, !PT ;  /* 0x0000000100000812 */ /* 0x000fc800078ec0ff */
[----:B------:R-:W-:-:S04]  /*6890*/  @P0 IADD3 R0, PT, PT, R7, 0x407ffff, R0 ;  /* 0x0407ffff07000810 */ /* 0x000fc80007ffe000 */
[----:B------:R-:W-:Y:S01]  /*68a0*/  @P0 SHF.R.U32.HI R0, RZ, 0x14, R0 ;  /* 0x00000014ff000819 */ /* 0x000fe20000011600 */
[----:B------:R-:W-:-:S07]  /*68b0*/  @!P0 FADD.FTZ R0, R4, 16384 ;  /* 0x4680000004008421 */ /* 0x000fce0000010000 */
.L_x_140:
[----:B------:R-:W-:Y:S05]  /*68c0*/  BSYNC.RECONVERGENT B0 ;  /* 0x0000000000007941 */ /* 0x000fea0003800200 */
.L_x_139:
[----:B------:R-:W-:-:S05]  /*68d0*/  LOP3.LUT R5, R0, 0x80, R5, 0xf8, !PT ;  /* 0x0000008000057812 */ /* 0x000fca00078ef805 */
[----:B------:R3:W-:Y:S01]  /*68e0*/  STG.E.U8 desc[UR36][R2.64], R5 ;  /* 0x0000000502007986 */ /* 0x0007e2000c101124 */
[----:B------:R-:W-:Y:S05]  /*68f0*/  BRA `(.L_x_114) ;  /* 0x0000000000547947 */ /* 0x000fea0003800000 */
.L_x_136:
[----:B-1----:R-:W-:Y:S01]  /*6900*/  IMAD.U32 R5, R5, 0x10000, RZ ;  /* 0x0001000005057824 */ /* 0x002fe200078e00ff */
[----:B------:R-:W-:Y:S04]  /*6910*/  BSSY.RECONVERGENT B0, `(.L_x_141) ;  /* 0x000000e000007945 */ /* 0x000fe80003800200 */
[----:B------:R-:W-:-:S04]  /*6920*/  LOP3.LUT R4, R5, 0x7fffffff, RZ, 0xc0, !PT ;  /* 0x7fffffff05047812 */ /* 0x000fc800078ec0ff */
[----:B------:R-:W-:-:S13]  /*6930*/  ISETP.GT.U32.AND P0, PT, R4, 0x477fffff, PT ;  /* 0x477fffff0400780c */ /* 0x000fda0003f04070 */
[----:B------:R-:W-:Y:S05]  /*6940*/  @P0 BRA `(.L_x_142) ;  /* 0x00000000001c0947 */ /* 0x000fea0003800000 */
[----:B------:R-:W-:-:S13]  /*6950*/  ISETP.GE.U32.AND P0, PT, R4, 0x38800000, PT ;  /* 0x388000000400780c */ /* 0x000fda0003f06070 */
[----:B0-----:R-:W-:-:S04]  /*6960*/  @P0 SHF.R.U32.HI R0, RZ, 0x15, R5 ;  /* 0x00000015ff000819 */ /* 0x001fc80000011605 */
[----:B------:R-:W-:-:S04]  /*6970*/  @P0 LOP3.LUT R0, R0, 0x1, RZ, 0xc0, !PT ;  /* 0x0000000100000812 */ /* 0x000fc800078ec0ff */
[----:B------:R-:W-:-:S04]  /*6980*/  @P0 IADD3 R0, PT, PT, R5, 0x80fffff, R0 ;  /* 0x080fffff05000810 */ /* 0x000fc80007ffe000 */
[----:B------:R-:W-:Y:S01]  /*6990*/  @P0 SHF.R.U32.HI R0, RZ, 0x15, R0 ;  /* 0x00000015ff000819 */ /* 0x000fe20000011600 */
[----:B------:R-:W-:Y:S01]  /*69a0*/  @!P0 FADD.FTZ R0, R4, 128 ;  /* 0x4300000004008421 */ /* 0x000fe20000010000 */
[----:B------:R-:W-:Y:S06]  /*69b0*/  BRA `(.L_x_143) ;  /* 0x00000000000c7947 */ /* 0x000fec0003800000 */
.L_x_142:
[----:B0-----:R-:W-:Y:S01]  /*69c0*/  IMAD.MOV.U32 R0, RZ, RZ, 0x7f ;  /* 0x0000007fff007424 */ /* 0x001fe200078e00ff */
[----:B------:R-:W-:-:S04]  /*69d0*/  ISETP.GT.U32.AND P0, PT, R4, 0x7f800000, PT ;  /* 0x7f8000000400780c */ /* 0x000fc80003f04070 */
[----:B------:R-:W-:-:S09]  /*69e0*/  SEL R0, R0, 0x7c, P0 ;  /* 0x0000007c00007807 */ /* 0x000fd20000000000 */
.L_x_143:
[----:B------:R-:W-:Y:S05]  /*69f0*/  BSYNC.RECONVERGENT B0 ;  /* 0x0000000000007941 */ /* 0x000fea0003800200 */
.L_x_141:
[----:B------:R-:W-:-:S04]  /*6a00*/  SHF.R.U32.HI R5, RZ, 0x18, R5 ;  /* 0x00000018ff057819 */ /* 0x000fc80000011605 */
[----:B------:R-:W-:-:S05]  /*6a10*/  LOP3.LUT R5, R0, 0x80, R5, 0xf8, !PT ;  /* 0x0000008000057812 */ /* 0x000fca00078ef805 */
[----:B------:R2:W-:Y:S01]  /*6a20*/  STG.E.U8 desc[UR36][R2.64], R5 ;  /* 0x0000000502007986 */ /* 0x0005e2000c101124 */
[----:B------:R-:W-:Y:S05]  /*6a30*/  BRA `(.L_x_114) ;  /* 0x0000000000047947 */ /* 0x000fea0003800000 */
.L_x_135:
[----:B-1----:R1:W-:Y:S02]  /*6a40*/  STG.E.U16 desc[UR36][R2.64], R5 ;  /* 0x0000000502007986 */ /* 0x0023e4000c101524 */
.L_x_114:
[----:B------:R-:W-:-:S07]  /*6a50*/  IADD3 R17, PT, PT, R17, 0x80, RZ ;  /* 0x0000008011117810 */ /* 0x000fce0007ffe0ff */
.L_x_74:
[----:B------:R-:W-:Y:S05]  /*6a60*/  BSYNC.RECONVERGENT B6 ;  /* 0x0000000000067941 */ /* 0x000fea0003800200 */
.L_x_73:
[----:B------:R-:W5:Y:S01]  /*6a70*/  LDCU UR4, c[0x0][0x380] ;  /* 0x00007000ff0477ac */ /* 0x000f620008000800 */
[----:B------:R-:W-:Y:S01]  /*6a80*/  BSSY.RECONVERGENT B6, `(.L_x_144) ;  /* 0x000034b000067945 */ /* 0x000fe20003800200 */
[----:B-----5:R-:W-:-:S13]  /*6a90*/  ISETP.GE.AND P0, PT, R17, UR4, PT ;  /* 0x0000000411007c0c */ /* 0x020fda000bf06270 */
[----:B------:R-:W-:Y:S05]  /*6aa0*/  @P0 BRA `(.L_x_145) ;  /* 0x0000003400200947 */ /* 0x000fea0003800000 */
[----:B------:R-:W5:Y:S01]  /*6ab0*/  LDCU UR4, c[0x0][0x388] ;  /* 0x00007100ff0477ac */ /* 0x000f620008000800 */
[----:B0-----:R-:W-:Y:S02]  /*6ac0*/  IMAD.MOV.U32 R0, RZ, RZ, RZ ;  /* 0x000000ffff007224 */ /* 0x001fe400078e00ff */
[----:B------:R-:W-:Y:S01]  /*6ad0*/  IMAD.MOV.U32 R16, RZ, RZ, RZ ;  /* 0x000000ffff107224 */ /* 0x000fe200078e00ff */
[----:B-----5:R-:W-:-:S09]  /*6ae0*/  UISETP.NE.AND UP0, UPT, UR4, URZ, UPT ;  /* 0x000000ff0400728c */ /* 0x020fd2000bf05270 */
[----:B------:R-:W-:Y:S05]  /*6af0*/  BRA.U !UP0, `(.L_x_146) ;  /* 0x0000001108a87547 */ /* 0x000fea000b800000 */
[----:B------:R-:W1:Y:S01]  /*6b00*/  LDCU.64 UR4, c[0x0][0x390] ;  /* 0x00007200ff0477ac */ /* 0x000e620008000a00 */
[----:B------:R-:W-:Y:S01]  /*6b10*/  HFMA2 R16, -RZ, RZ, 0, 0 ;  /* 0x00000000ff107431 */ /* 0x000fe200000001ff */
[----:B------:R-:W0:Y:S01]  /*6b20*/  LDCU UR6, c[0x0][0x38c] ;  /* 0x00007180ff0677ac */ /* 0x000e220008000800 */
[----:B------:R-:W5:Y:S01]  /*6b30*/  LDCU.64 UR8, c[0x0][0x4b8] ;  /* 0x00009700ff0877ac */ /* 0x000f620008000a00 */
[----:B------:R-:W-:Y:S02]  /*6b40*/  UISETP.NE.AND UP0, UPT, UR40, URZ, UPT ;  /* 0x000000ff2800728c */ /* 0x000fe4000bf05270 */
[----:B-1234-:R-:W-:-:S05]  /*6b50*/  IMAD.HI.U32 R2, R17, UR4, R16 ;  /* 0x0000000411027c27 */ /* 0x01efca000f8e0010 */
[----:B------:R-:W-:-:S05]  /*6b60*/  SHF.R.U32.HI R3, RZ, UR5, R2 ;  /* 0x00000005ff037c19 */ /* 0x000fca0008011602 */
[----:B------:R-:W-:-:S04]  /*6b70*/  IMAD.MOV R0, RZ, RZ, -R3 ;  /* 0x000000ffff007224 */ /* 0x000fc800078e0a03 */
        /* <DEDUP_REMOVED lines=290> */
.L_x_146:
        /* <DEDUP_REMOVED lines=18> */
.L_x_150:
[----:B------:R-:W2:Y:S02]  /*7ec0*/  LDG.E.U8 R2, desc[UR36][R2.64] ;  /* 0x0000002402027981 */ /* 0x000ea4000c1e1100 */
[----:B--2---:R-:W-:-:S04]  /*7ed0*/  I2FP.F32.U32 R0, R2 ;  /* 0x0000000200007245 */ /* 0x004fc80000201000 */
[----:B------:R-:W-:Y:S01]  /*7ee0*/  F2FP.BF16.F32.PACK_AB R0, RZ, R0 ;  /* 0x00000000ff00723e */ /* 0x000fe200000010ff */
[----:B------:R-:W-:Y:S06]  /*7ef0*/  BRA `(.L_x_152) ;  /* 0x0000000c00a47947 */ /* 0x000fec0003800000 */
.L_x_149:
        /* <DEDUP_REMOVED lines=10> */
.L_x_154:
[----:B------:R-:W2:Y:S02]  /*7fa0*/  LDG.E R2, desc[UR36][R2.64] ;  /* 0x0000002402027981 */ /* 0x000ea4000c1e1900 */
[----:B--2---:R-:W-:-:S04]  /*7fb0*/  I2FP.F32.S32 R0, R2 ;  /* 0x0000000200007245 */ /* 0x004fc80000201400 */
[----:B------:R-:W-:Y:S01]  /*7fc0*/  F2FP.BF16.F32.PACK_AB R0, RZ, R0 ;  /* 0x00000000ff00723e */ /* 0x000fe200000010ff */
[----:B------:R-:W-:Y:S06]  /*7fd0*/  BRA `(.L_x_152) ;  /* 0x0000000c006c7947 */ /* 0x000fec0003800000 */
.L_x_153:
[----:B------:R-:W2:Y:S02]  /*7fe0*/  LDG.E.U16 R2, desc[UR36][R2.64] ;  /* 0x0000002402027981 */ /* 0x000ea4000c1e1500 */
[----:B--2---:R-:W0:Y:S02]  /*7ff0*/  I2F.S16 R0, R2 ;  /* 0x0000000200007306 */ /* 0x004e240000101400 */
[----:B0-----:R-:W-:Y:S01]  /*8000*/  F2FP.BF16.F32.PACK_AB R0, RZ, R0 ;  /* 0x00000000ff00723e */ /* 0x001fe200000010ff */
[----:B------:R-:W-:Y:S06]  /*8010*/  BRA `(.L_x_152) ;  /* 0x0000000c005c7947 */ /* 0x000fec0003800000 */
.L_x_148:
        /* <DEDUP_REMOVED lines=9> */
.L_x_156:
[----:B------:R-:W2:Y:S02]  /*80b0*/  LDG.E.U16 R0, desc[UR36][R2.64] ;  /* 0x0000002402007981 */ /* 0x000ea4000c1e1500 */
[----:B--2---:R-:W-:-:S05]  /*80c0*/  HADD2.F32 R0, -RZ, R0.H0_H0 ;  /* 0x20000000ff007230 */ /* 0x004fca0000004100 */
[----:B------:R-:W-:Y:S01]  /*80d0*/  F2FP.BF16.F32.PACK_AB R0, RZ, R0 ;  /* 0x00000000ff00723e */ /* 0x000fe200000010ff */
[----:B------:R-:W-:Y:S06]  /*80e0*/  BRA `(.L_x_152) ;  /* 0x0000000c00287947 */ /* 0x000fec0003800000 */
.L_x_155:
        /* <DEDUP_REMOVED lines=9> */
.L_x_158:
[----:B------:R-:W2:Y:S02]  /*8180*/  LDG.E.U16 R2, desc[UR36][R2.64] ;  /* 0x0000002402027981 */ /* 0x000ea4000c1e1500 */
[----:B--2---:R-:W-:-:S05]  /*8190*/  HADD2.F32 R0, -RZ, R2.H0_H0 ;  /* 0x20000002ff007230 */ /* 0x004fca0000004100 */
[----:B------:R-:W-:Y:S01]  /*81a0*/  F2FP.BF16.F32.PACK_AB R0, RZ, R0 ;  /* 0x00000000ff00723e */ /* 0x000fe200000010ff */
[----:B------:R-:W-:Y:S06]  /*81b0*/  BRA `(.L_x_152) ;  /* 0x0000000800f47947 */ /* 0x000fec0003800000 */
.L_x_157:
        /* <DEDUP_REMOVED lines=12> */
.L_x_147:
        /* <DEDUP_REMOVED lines=13> */
.L_x_161:
        /* <DEDUP_REMOVED lines=12> */
.L_x_160:
        /* <DEDUP_REMOVED lines=27> */
.L_x_163:
[----:B------:R-:W2:Y:S02]  /*85c0*/  LDG.E.U8 R2, desc[UR36][R2.64] ;  /* 0x0000002402027981 */ /* 0x000ea4000c1e1100 */
[C---:B--2---:R-:W-:Y:S02]  /*85d0*/  IMAD.SHL.U32 R0, R2.reuse, 0x2000000, RZ ;  /* 0x0200000002007824 */ /* 0x044fe400078e00ff */
        /* <DEDUP_REMOVED lines=11> */
.L_x_162:
[----:B------:R0:W5:Y:S01]  /*8690*/  LDG.E.U16 R0, desc[UR36][R2.64] ;  /* 0x0000002402007981 */ /* 0x000162000c1e1500 */
[----:B------:R-:W-:Y:S05]  /*86a0*/  BRA `(.L_x_152) ;  /* 0x0000000400b87947 */ /* 0x000fea0003800000 */
.L_x_159:
        /* <DEDUP_REMOVED lines=12> */
.L_x_166:
        /* <DEDUP_REMOVED lines=21> */
.L_x_170:
[----:B------:R-:W-:Y:S05]  /*88c0*/  BSYNC.RECONVERGENT B1 ;  /* 0x0000000000017941 */ /* 0x000fea0003800200 */
.L_x_169:
[----:B------:R-:W-:Y:S01]  /*88d0*/  IMAD.SHL.U32 R0, R0, 0x100000, RZ ;  /* 0x0010000000007824 */ /* 0x000fe200078e00ff */
[----:B------:R-:W-:-:S04]  /*88e0*/  LEA R2, R2, 0x3b800000, 0x17 ;  /* 0x3b80000002027811 */ /* 0x000fc800078eb8ff */
[----:B------:R-:W-:-:S07]  /*88f0*/  LOP3.LUT R0, R2, R0, R7, 0xfe, !PT ;  /* 0x0000000002007212 */ /* 0x000fce00078efe07 */
.L_x_168:
[----:B------:R-:W-:Y:S05]  /*8900*/  BSYNC.RECONVERGENT B0 ;  /* 0x0000000000007941 */ /* 0x000fea0003800200 */
.L_x_167:
[----:B------:R-:W-:Y:S01]  /*8910*/  F2FP.BF16.F32.PACK_AB R0, RZ, R0 ;  /* 0x00000000ff00723e */ /* 0x000fe200000010ff */
[----:B------:R-:W-:Y:S06]  /*8920*/  BRA `(.L_x_152) ;  /* 0x0000000400187947 */ /* 0x000fec0003800000 */
.L_x_165:
        /* <DEDUP_REMOVED lines=21> */
.L_x_174:
[----:B------:R-:W-:Y:S05]  /*8a80*/  BSYNC.RECONVERGENT B1 ;  /* 0x0000000000017941 */ /* 0x000fea0003800200 */
.L_x_173:
[----:B------:R-:W-:Y:S02]  /*8a90*/  SHF.L.U32 R0, R0, 0x15, RZ ;  /* 0x0000001500007819 */ /* 0x000fe400000006ff */
[----:B------:R-:W-:-:S04]  /*8aa0*/  LEA R2, R2, 0x37800000, 0x17 ;  /* 0x3780000002027811 */ /* 0x000fc800078eb8ff */
[----:B------:R-:W-:-:S07]  /*8ab0*/  LOP3.LUT R0, R2, R0, R7, 0xfe, !PT ;  /* 0x0000000002007212 */ /* 0x000fce00078efe07 */
.L_x_172:
[----:B------:R-:W-:Y:S05]  /*8ac0*/  BSYNC.RECONVERGENT B0 ;  /* 0x0000000000007941 */ /* 0x000fea0003800200 */
.L_x_171:
[----:B------:R-:W-:Y:S01]  /*8ad0*/  F2FP.BF16.F32.PACK_AB R0, RZ, R0 ;  /* 0x00000000ff00723e */ /* 0x000fe200000010ff */
[----:B------:R-:W-:Y:S06]  /*8ae0*/  BRA `(.L_x_152) ;  /* 0x0000000000a87947 */ /* 0x000fec0003800000 */
.L_x_164:
        /* <DEDUP_REMOVED lines=14> */
.L_x_178:
[----:B------:R-:W-:Y:S05]  /*8bd0*/  BSYNC.RECONVERGENT B0 ;  /* 0x0000000000007941 */ /* 0x000fea0003800200 */
.L_x_177:
[----:B------:R-:W-:Y:S01]  /*8be0*/  F2FP.BF16.F32.PACK_AB R0, RZ, R0 ;  /* 0x00000000ff00723e */ /* 0x000fe200000010ff */
[----:B------:R-:W-:Y:S06]  /*8bf0*/  BRA `(.L_x_152) ;  /* 0x0000000000647947 */ /* 0x000fec0003800000 */
.L_x_151:
        /* <DEDUP_REMOVED lines=16> */
.L_x_179:
[----:B------:R-:W-:Y:S01]  /*8d00*/  PRMT R0, RZ, 0x7610, R0 ;  /* 0x00007610ff007816 */ /* 0x000fe20000000000 */
[----:B------:R-:W-:Y:S06]  /*8d10*/  BRA `(.L_x_152) ;  /* 0x00000000001c7947 */ /* 0x000fec0003800000 */
.L_x_176:
[----:B------:R-:W2:Y:S02]  /*8d20*/  LDG.E.64 R2, desc[UR36][R2.64] ;  /* 0x0000002402027981 */ /* 0x000ea4000c1e1b00 */
[----:B--2---:R-:W0:Y:S02]  /*8d30*/  I2F.U64 R0, R2 ;  /* 0x0000000200007312 */ /* 0x004e240000301000 */
[----:B0-----:R-:W-:Y:S01]  /*8d40*/  F2FP.BF16.F32.PACK_AB R0, RZ, R0 ;  /* 0x00000000ff00723e */ /* 0x001fe200000010ff */
[----:B------:R-:W-:Y:S06]  /*8d50*/  BRA `(.L_x_152) ;  /* 0x00000000000c7947 */ /* 0x000fec0003800000 */
.L_x_175:
[----:B------:R-:W2:Y:S02]  /*8d60*/  LDG.E R2, desc[UR36][R2.64] ;  /* 0x0000002402027981 */ /* 0x000ea4000c1e1900 */
[----:B--2---:R-:W-:-:S04]  /*8d70*/  I2FP.F32.U32 R0, R2 ;  /* 0x0000000200007245 */ /* 0x004fc80000201000 */
[----:B------:R-:W-:-:S07]  /*8d80*/  F2FP.BF16.F32.PACK_AB R0, RZ, R0 ;  /* 0x00000000ff00723e */ /* 0x000fce00000010ff */
.L_x_152:
        /* <DEDUP_REMOVED lines=18> */
[----:B------:R-:W-:Y:S01]  /*8eb0*/  IADD3 R5, PT, PT, -R3, 0x40800000, RZ ;  /* 0x4080000003057810 */ /* 0x000fe20007ffe1ff */
[----:B------:R-:W-:Y:S01]  /*8ec0*/  IMAD.IADD R4, R6, 0x1, -R3 ;  /* 0x0000000106047824 */ /* 0x000fe200078e0a03 */
[----:B------:R-:W-:-:S03]  /*8ed0*/  I2FP.F32.S32 R3, R3 ;  /* 0x0000000300037245 */ /* 0x000fc60000201400 */
[----:B------:R-:W-:Y:S02]  /*8ee0*/  FFMA.FTZ R5, R5, R8, -1 ;  /* 0xbf80000005057423 */ /* 0x000fe40000010008 */
[----:B------:R-:W-:Y:S02]  /*8ef0*/  FMUL.FTZ R3, R3, 1.1920928955078125e-07 ;  /* 0x3400000003037820 */ /* 0x000fe40000410000 */
[----:B------:R-:W-:-:S04]  /*8f00*/  FADD.FTZ R4, R4, R5 ;  /* 0x0000000504047221 */ /* 0x000fc80000010000 */
[----:B------:R-:W-:Y:S01]  /*8f10*/  FFMA.FTZ R5, R4, -R7, 0.10546888411045074463 ;  /* 0x3dd8001204057423 */ /* 0x000fe20000010807 */
[----:B------:R-:W-:-:S03]  /*8f20*/  IMAD.MOV.U32 R7, RZ, RZ, 0x3f000000 ;  /* 0x3f000000ff077424 */ /* 0x000fc600078e00ff */
[C---:B------:R-:W-:Y:S02]  /*8f30*/  FFMA.FTZ R5, R4.reuse, R5, -0.13229703903198242188 ;  /* 0xbe0778e004057423 */ /* 0x040fe40000010005 */
[----:B------:R-:W-:Y:S02]  /*8f40*/  LOP3.LUT R0, R7, 0x80000000, R0, 0xb8, !PT ;  /* 0x8000000007007812 */ /* 0x000fe400078eb800 */
        /* <DEDUP_REMOVED lines=8> */
[----:B------:R-:W-:-:S03]  /*8fd0*/  @P0 MOV R5, 0x7f800000 ;  /* 0x7f80000000050802 */ /* 0x000fc60000000f00 */
[----:B------:R-:W-:Y:S02]  /*8fe0*/  FFMA.FTZ R3, R3, 0.69314718246459960938, R4 ;  /* 0x3f31721803037823 */ /* 0x000fe40000010004 */
        /* <DEDUP_REMOVED lines=20> */
.L_x_183:
[----:B-1----:R-:W-:-:S06]  /*9130*/  IMAD.U32 R5, R5, 0x10000, RZ ;  /* 0x0001000005057824 */ /* 0x002fcc00078e00ff */
[----:B------:R-:W1:Y:S02]  /*9140*/  F2I.S64.TRUNC R4, R5 ;  /* 0x0000000500047311 */ /* 0x000e64000020d900 */
[----:B-1----:R1:W-:Y:S01]  /*9150*/  STG.E.U8 desc[UR36][R2.64], R4 ;  /* 0x0000000402007986 */ /* 0x0023e2000c101124 */
[----:B------:R-:W-:Y:S05]  /*9160*/  BRA `(.L_x_185) ;  /* 0x0000000c006c7947 */ /* 0x000fea0003800000 */
.L_x_182:
        /* <DEDUP_REMOVED lines=10> */
.L_x_187:
[----:B-1----:R-:W-:-:S06]  /*9210*/  SHF.L.U32 R5, R5, 0x10, RZ ;  /* 0x0000001005057819 */ /* 0x002fcc00000006ff */
[----:B------:R-:W1:Y:S02]  /*9220*/  F2I.FTZ.TRUNC.NTZ R5, R5 ;  /* 0x0000000500057305 */ /* 0x000e64000021f100 */
[----:B-1----:R3:W-:Y:S01]  /*9230*/  STG.E desc[UR36][R2.64], R5 ;  /* 0x0000000502007986 */ /* 0x0027e2000c101924 */
[----:B------:R-:W-:Y:S05]  /*9240*/  BRA `(.L_x_185) ;  /* 0x0000000c00347947 */ /* 0x000fea0003800000 */
.L_x_186:
[----:B-1----:R-:W-:-:S06]  /*9250*/  IMAD.U32 R5, R5, 0x10000, RZ ;  /* 0x0001000005057824 */ /* 0x002fcc00078e00ff */
[----:B------:R-:W1:Y:S02]  /*9260*/  F2I.FTZ.TRUNC.NTZ R5, R5 ;  /* 0x0000000500057305 */ /* 0x000e64000021f100 */
[----:B-1----:R1:W-:Y:S01]  /*9270*/  STG.E.U16 desc[UR36][R2.64], R5 ;  /* 0x0000000502007986 */ /* 0x0023e2000c101524 */
[----:B------:R-:W-:Y:S05]  /*9280*/  BRA `(.L_x_185) ;  /* 0x0000000c00247947 */ /* 0x000fea0003800000 */
.L_x_181:
        /* <DEDUP_REMOVED lines=9> */
.L_x_189:
[----:B01----:R-:W-:-:S04]  /*9320*/  SHF.L.U32 R0, R5, 0x10, RZ ;  /* 0x0000001005007819 */ /* 0x003fc800000006ff */
[----:B------:R-:W-:-:S05]  /*9330*/  F2FP.F16.F32.PACK_AB R0, RZ, R0 ;  /* 0x00000000ff00723e */ /* 0x000fca00000000ff */
[----:B------:R0:W-:Y:S01]  /*9340*/  STG.E.U16 desc[UR36][R2.64], R0 ;  /* 0x0000000002007986 */ /* 0x0001e2000c101524 */
[----:B------:R-:W-:Y:S05]  /*9350*/  BRA `(.L_x_185) ;  /* 0x0000000800f07947 */ /* 0x000fea0003800000 */
.L_x_188:
        /* <DEDUP_REMOVED lines=10> */
.L_x_191:
[----:B-1----:R-:W-:-:S04]  /*9400*/  SHF.L.U32 R5, R5, 0x10, RZ ;  /* 0x0000001005057819 */ /* 0x002fc800000006ff */
[----:B------:R-:W-:-:S04]  /*9410*/  F2FP.F16.F32.PACK_AB R5, RZ, R5 ;  /* 0x00000005ff05723e */ /* 0x000fc800000000ff */
[----:B------:R-:W-:-:S05]  /*9420*/  PRMT R5, R5, 0x5410, RZ ;  /* 0x0000541005057816 */ /* 0x000fca00000000ff */
[----:B------:R1:W-:Y:S01]  /*9430*/  STG.E desc[UR36][R2.64], R5 ;  /* 0x0000000502007986 */ /* 0x0003e2000c101924 */
[----:B------:R-:W-:Y:S05]  /*9440*/  BRA `(.L_x_185) ;  /* 0x0000000800b47947 */ /* 0x000fea0003800000 */
.L_x_190:
[----:B-1----:R-:W-:-:S04]  /*9450*/  IMAD.U32 R4, R5, 0x10000, RZ ;  /* 0x0001000005047824 */ /* 0x002fc800078e00ff */
[----:B------:R-:W-:-:S06]  /*9460*/  FMUL.FTZ R4, R4, 1 ;  /* 0x3f80000004047820 */ /* 0x000fcc0000410000 */
[----:B------:R-:W1:Y:S02]  /*9470*/  F2F.F64.F32 R4, R4 ;  /* 0x0000000400047310 */ /* 0x000e640000201800 */
[----:B-1----:R1:W-:Y:S01]  /*9480*/  STG.E.64 desc[UR36][R2.64], R4 ;  /* 0x0000000402007986 */ /* 0x0023e2000c101b24 */
[----:B------:R-:W-:Y:S05]  /*9490*/  BRA `(.L_x_185) ;  /* 0x0000000800a07947 */ /* 0x000fea0003800000 */
.L_x_180:
        /* <DEDUP_REMOVED lines=14> */
.L_x_195:
[----:B-1----:R-:W-:Y:S01]  /*9580*/  SHF.L.U32 R5, R5, 0x10, RZ ;  /* 0x0000001005057819 */ /* 0x002fe200000006ff */
[----:B------:R-:W-:Y:S01]  /*9590*/  BSSY.RECONVERGENT B0, `(.L_x_196) ;  /* 0x0000013000007945 */ /* 0x000fe20003800200 */
[----:B0-----:R-:W-:Y:S02]  /*95a0*/  IMAD.MOV.U32 R0, RZ, RZ, 0x80 ;  /* 0x00000080ff007424 */ /* 0x001fe400078e00ff */
        /* <DEDUP_REMOVED lines=15> */
.L_x_198:
[----:B------:R-:W-:-:S04]  /*96a0*/  SHF.R.U32.HI R5, RZ, 0x18, R5 ;  /* 0x00000018ff057819 */ /* 0x000fc80000011605 */
[----:B------:R-:W-:-:S07]  /*96b0*/  LOP3.LUT R0, R0, 0x80, R5, 0xf8, !PT ;  /* 0x0000008000007812 */ /* 0x000fce00078ef805 */
.L_x_197:
[----:B------:R-:W-:Y:S05]  /*96c0*/  BSYNC.RECONVERGENT B0 ;  /* 0x0000000000007941 */ /* 0x000fea0003800200 */
.L_x_196:
[----:B------:R0:W-:Y:S01]  /*96d0*/  STG.E.U8 desc[UR36][R2.64], R0 ;  /* 0x0000000002007986 */ /* 0x0001e2000c101124 */
[----:B------:R-:W-:Y:S05]  /*96e0*/  BRA `(.L_x_185) ;  /* 0x00000008000c7947 */ /* 0x000fea0003800000 */
.L_x_194:
        /* <DEDUP_REMOVED lines=18> */
.L_x_201:
[----:B------:R-:W-:-:S04]  /*9810*/  SHF.R.U32.HI R5, RZ, 0x18, R5 ;  /* 0x00000018ff057819 */ /* 0x000fc80000011605 */
[----:B------:R-:W-:-:S07]  /*9820*/  LOP3.LUT R0, R0, 0x80, R5, 0xf8, !PT ;  /* 0x0000008000007812 */ /* 0x000fce00078ef805 */
.L_x_200:
[----:B------:R-:W-:Y:S05]  /*9830*/  BSYNC.RECONVERGENT B0 ;  /* 0x0000000000007941 */ /* 0x000fea0003800200 */
.L_x_199:
[----:B------:R0:W-:Y:S01]  /*9840*/  STG.E.U8 desc[UR36][R2.64], R0 ;  /* 0x0000000002007986 */ /* 0x0001e2000c101124 */
[----:B------:R-:W-:Y:S05]  /*9850*/  BRA `(.L_x_185) ;  /* 0x0000000400b07947 */ /* 0x000fea0003800000 */
.L_x_193:
[----:B------:R-:W-:-:S09]  /*9860*/  UISETP.NE.AND UP0, UPT, UR4, 0x1c, UPT ;  /* 0x0000001c0400788c */ /* 0x000fd2000bf05270 */
[----:B------:R-:W-:Y:S05]  /*9870*/  BRA.U !UP0, `(.L_x_202) ;  /* 0x0000000108607547 */ /* 0x000fea000b800000 */
[----:B------:R-:W-:-:S09]  /*9880*/  UISETP.NE.AND UP0, UPT, UR4, 0x1d, UPT ;  /* 0x0000001d0400788c */ /* 0x000fd2000bf05270 */
[----:B------:R-:W-:Y:S05]  /*9890*/  BRA.U !UP0, `(.L_x_203) ;  /* 0x0000000108487547 */ /* 0x000fea000b800000 */
[----:B------:R-:W-:-:S09]  /*98a0*/  UISETP.NE.AND UP0, UPT, UR4, 0x2c, UPT ;  /* 0x0000002c0400788c */ /* 0x000fd2000bf05270 */
[----:B------:R-:W-:Y:S05]  /*98b0*/  BRA.U UP0, `(.L_x_184) ;  /* 0x0000000100bc7547 */ /* 0x000fea000b800000 */
[----:B-1----:R-:W-:-:S04]  /*98c0*/  SHF.L.U32 R5, R5, 0x10, RZ ;  /* 0x0000001005057819 */ /* 0x002fc800000006ff */
[----:B------:R-:W-:-:S04]  /*98d0*/  SHF.R.U32.HI R6, RZ, 0x17, R5 ;  /* 0x00000017ff067819 */ /* 0x000fc80000011605 */
[----:B------:R-:W-:-:S04]  /*98e0*/  LOP3.LUT R4, R6, 0xff, RZ, 0xc0, !PT ;  /* 0x000000ff06047812 */ /* 0x000fc800078ec0ff */
[----:B------:R-:W-:-:S13]  /*98f0*/  ISETP.NE.AND P1, PT, R4, 0xff, PT ;  /* 0x000000ff0400780c */ /* 0x000fda0003f25270 */
[--C-:B0-----:R-:W-:Y:S02]  /*9900*/  @P1 SHF.R.U32.HI R0, RZ, 0x16, R5.reuse ;  /* 0x00000016ff001819 */ /* 0x101fe40000011605 */
[----:B------:R-:W-:Y:S01]  /*9910*/  @P1 LOP3.LUT P0, RZ, R4, 0x3fffff, R5, 0xf8, !PT ;  /* 0x003fffff04ff1812 */ /* 0x000fe2000780f805 */
[----:B------:R-:W-:Y:S01]  /*9920*/  IMAD.MOV.U32 R5, RZ, RZ, 0xff ;  /* 0x000000ffff057424 */ /* 0x000fe200078e00ff */
[----:B------:R-:W-:-:S04]  /*9930*/  @P1 LOP3.LUT R0, R0, 0x1, RZ, 0xc0, !PT ;  /* 0x0000000100001812 */ /* 0x000fc800078ec0ff */
[----:B------:R-:W-:Y:S01]  /*9940*/  @P1 ISETP.EQ.U32.AND P2, PT, R0, 0x1, P0 ;  /* 0x000000010000180c */ /* 0x000fe20000742070 */
[----:B------:R-:W-:Y:S01]  /*9950*/  @P1 VIADD R0, R6, 0x1 ;  /* 0x0000000106001836 */ /* 0x000fe20000000000 */
[----:B------:R-:W-:Y:S02]  /*9960*/  PLOP3.LUT P0, PT, PT, PT, PT, 0x80, 0x8 ;  /* 0x000000000008781c */ /* 0x000fe40003f0f070 */
[----:B------:R-:W-:-:S13]  /*9970*/  @P1 PLOP3.LUT P0, PT, P2, PT, PT, 0x80, 0x8 ;  /* 0x000000000008181c */ /* 0x000fda000170f070 */
[----:B------:R-:W-:-:S05]  /*9980*/  @!P0 IADD3 R0, PT, PT, R6, RZ, RZ ;  /* 0x000000ff06008210 */ /* 0x000fca0007ffe0ff */
[----:B------:R-:W-:-:S05]  /*9990*/  @P1 IMAD.MOV.U32 R5, RZ, RZ, R0 ;  /* 0x000000ffff051224 */ /* 0x000fca00078e0000 */
[----:B------:R0:W-:Y:S01]  /*99a0*/  STG.E.U8 desc[UR36][R2.64], R5 ;  /* 0x0000000502007986 */ /* 0x0001e2000c101124 */
[----:B------:R-:W-:Y:S05]  /*99b0*/  BRA `(.L_x_185) ;  /* 0x0000000400587947 */ /* 0x000fea0003800000 */
.L_x_203:
[----:B-1----:R-:W-:-:S06]  /*99c0*/  IMAD.U32 R5, R5, 0x10000, RZ ;  /* 0x0001000005057824 */ /* 0x002fcc00078e00ff */
[----:B------:R-:W1:Y:S02]  /*99d0*/  F2I.U64.TRUNC R4, R5 ;  /* 0x0000000500047311 */ /* 0x000e64000020d800 */
[----:B-1----:R1:W-:Y:S01]  /*99e0*/  STG.E.64 desc[UR36][R2.64], R4 ;  /* 0x0000000402007986 */ /* 0x0023e2000c101b24 */
[----:B------:R-:W-:Y:S05]  /*99f0*/  BRA `(.L_x_185) ;  /* 0x0000000400487947 */ /* 0x000fea0003800000 */
.L_x_202:
[----:B-1----:R-:W-:-:S06]  /*9a00*/  SHF.L.U32 R5, R5, 0x10, RZ ;  /* 0x0000001005057819 */ /* 0x002fcc00000006ff */
[----:B------:R-:W1:Y:S02]  /*9a10*/  F2I.FTZ.U32.TRUNC.NTZ R5, R5 ;  /* 0x0000000500057305 */ /* 0x000e64000021f000 */
[----:B-1----:R1:W-:Y:S01]  /*9a20*/  STG.E desc[UR36][R2.64], R5 ;  /* 0x0000000502007986 */ /* 0x0023e2000c101924 */
[----:B------:R-:W-:Y:S05]  /*9a30*/  BRA `(.L_x_185) ;  /* 0x0000000400387947 */ /* 0x000fea0003800000 */
.L_x_192:
        /* <DEDUP_REMOVED lines=11> */
.L_x_205:
[----:B-1----:R-:W-:Y:S01]  /*9af0*/  IMAD.U32 R5, R5, 0x10000, RZ ;  /* 0x0001000005057824 */ /* 0x002fe200078e00ff */
[----:B------:R-:W-:-:S03]  /*9b00*/  CS2R R6, SRZ ;  /* 0x0000000000067805 */ /* 0x000fc6000001ff00 */
[----:B------:R-:W-:-:S06]  /*9b10*/  FMUL.FTZ R5, R5, 1 ;  /* 0x3f80000005057820 */ /* 0x000fcc0000410000 */
[----:B------:R-:W1:Y:S02]  /*9b20*/  F2F.F64.F32 R4, R5 ;  /* 0x0000000500047310 */ /* 0x000e640000201800 */
[----:B-1----:R1:W-:Y:S01]  /*9b30*/  STG.E.128 desc[UR36][R2.64], R4 ;  /* 0x0000000402007986 */ /* 0x0023e2000c101d24 */
[----:B------:R-:W-:Y:S05]  /*9b40*/  BRA `(.L_x_185) ;  /* 0x0000000000f47947 */ /* 0x000fea0003800000 */
.L_x_204:
[----:B------:R-:W-:-:S09]  /*9b50*/  UISETP.NE.AND UP0, UPT, UR4, 0xf, UPT ;  /* 0x0000000f0400788c */ /* 0x000fd2000bf05270 */
[----:B------:R-:W-:Y:S05]  /*9b60*/  BRA.U !UP0, `(.L_x_206) ;  /* 0x0000000108e87547 */ /* 0x000fea000b800000 */
[----:B------:R-:W-:-:S09]  /*9b70*/  UISETP.NE.AND UP0, UPT, UR4, 0x17, UPT ;  /* 0x000000170400788c */ /* 0x000fd2000bf05270 */
[----:B------:R-:W-:Y:S05]  /*9b80*/  BRA.U !UP0, `(.L_x_207) ;  /* 0x0000000108907547 */ /* 0x000fea000b800000 */
[----:B------:R-:W-:-:S09]  /*9b90*/  UISETP.NE.AND UP0, UPT, UR4, 0x18, UPT ;  /* 0x000000180400788c */ /* 0x000fd2000bf05270 */
[----:B------:R-:W-:Y:S05]  /*9ba0*/  BRA.U !UP0, `(.L_x_208) ;  /* 0x0000000108447547 */ /* 0x000fea000b800000 */
.L_x_184:
[----:B0-----:R-:W-:Y:S01]  /*9bb0*/  MOV R0, 0x0 ;  /* 0x0000000000007802 */ /* 0x001fe20000000f00 */
[----:B------:R-:W0:Y:S01]  /*9bc0*/  LDCU.64 UR4, c[0x4][0x128] ;  /* 0x01002500ff0477ac */ /* 0x000e220008000a00 */
[----:B------:R-:W-:Y:S02]  /*9bd0*/  HFMA2 R8, -RZ, RZ, 0, 6.020069122314453125e-06 ;  /* 0x00000065ff087431 */ /* 0x000fe400000001ff */
[----:B------:R-:W-:Y:S01]  /*9be0*/  IMAD.MOV.U32 R12, RZ, RZ, 0x1 ;  /* 0x00000001ff0c7424 */ /* 0x000fe200078e00ff */
[----:B------:R2:W3:Y:S01]  /*9bf0*/  LDC.64 R2, c[0x4][R0] ;  /* 0x0100000000027b82 */ /* 0x0004e20000000a00 */
[----:B------:R-:W4:Y:S01]  /*9c00*/  LDCU.64 UR6, c[0x4][0x130] ;  /* 0x01002600ff0677ac */ /* 0x000f220008000a00 */
[----:B------:R-:W-:Y:S01]  /*9c10*/  IMAD.MOV.U32 R13, RZ, RZ, RZ ;  /* 0x000000ffff0d7224 */ /* 0x000fe200078e00ff */
[----:B------:R-:W5:Y:S01]  /*9c20*/  LDCU.64 UR8, c[0x4][0x40] ;  /* 0x01000800ff0877ac */ /* 0x000f620008000a00 */
[----:B0-----:R-:W-:Y:S01]  /*9c30*/  MOV R4, UR4 ;  /* 0x0000000400047c02 */ /* 0x001fe20008000f00 */
[----:B-1----:R-:W-:-:S02]  /*9c40*/  IMAD.U32 R5, RZ, RZ, UR5 ;  /* 0x00000005ff057e24 */ /* 0x002fc4000f8e00ff */
[----:B----4-:R-:W-:Y:S01]  /*9c50*/  IMAD.U32 R6, RZ, RZ, UR6 ;  /* 0x00000006ff067e24 */ /* 0x010fe2000f8e00ff */
[----:B------:R-:W-:Y:S01]  /*9c60*/  MOV R7, UR7 ;  /* 0x0000000700077c02 */ /* 0x000fe20008000f00 */
[----:B-----5:R-:W-:Y:S02]  /*9c70*/  IMAD.U32 R10, RZ, RZ, UR8 ;  /* 0x00000008ff0a7e24 */ /* 0x020fe4000f8e00ff */
[----:B--2---:R-:W-:-:S07]  /*9c80*/  IMAD.U32 R11, RZ, RZ, UR9 ;  /* 0x00000009ff0b7e24 */ /* 0x004fce000f8e00ff */
[----:B------:R-:W-:-:S07]  /*9c90*/  LEPC R20, `(.L_x_209) ;  /* 0x000000001014794e */ /* 0x000fce0000000000 */
[----:B---3--:R-:W-:Y:S05]  /*9ca0*/  CALL.ABS.NOINC R2 ;  /* 0x0000000002007343 */ /* 0x008fea0003c00000 */
.L_x_209:
[----:B------:R-:W-:Y:S05]  /*9cb0*/  BRA `(.L_x_185) ;  /* 0x0000000000987947 */ /* 0x000fea0003800000 */
.L_x_208:
[----:B-1----:R-:W-:Y:S01]  /*9cc0*/  SHF.L.U32 R7, R5, 0x10, RZ ;  /* 0x0000001005077819 */ /* 0x002fe200000006ff */
[----:B------:R-:W-:Y:S01]  /*9cd0*/  BSSY.RECONVERGENT B0, `(.L_x_210) ;  /* 0x000000c000007945 */ /* 0x000fe20003800200 */
[----:B0-----:R-:W-:Y:S02]  /*9ce0*/  IMAD.MOV.U32 R0, RZ, RZ, 0x7f ;  /* 0x0000007fff007424 */ /* 0x001fe400078e00ff */
        /* <DEDUP_REMOVED lines=10> */
.L_x_211:
[----:B------:R-:W-:Y:S05]  /*9d90*/  BSYNC.RECONVERGENT B0 ;  /* 0x0000000000007941 */ /* 0x000fea0003800200 */
.L_x_210:
[----:B------:R-:W-:-:S05]  /*9da0*/  LOP3.LUT R5, R0, 0x80, R5, 0xf8, !PT ;  /* 0x0000008000057812 */ /* 0x000fca00078ef805 */
[----:B------:R0:W-:Y:S01]  /*9db0*/  STG.E.U8 desc[UR36][R2.64], R5 ;  /* 0x0000000502007986 */ /* 0x0001e2000c101124 */
[----:B------:R-:W-:Y:S05]  /*9dc0*/  BRA `(.L_x_185) ;  /* 0x0000000000547947 */ /* 0x000fea0003800000 */
.L_x_207:
        /* <DEDUP_REMOVED lines=12> */
.L_x_213:
[----:B------:R-:W-:Y:S02]  /*9e90*/  ISETP.GT.U32.AND P0, PT, R4, 0x7f800000, PT ;  /* 0x7f8000000400780c */ /* 0x000fe40003f04070 */
[----:B0-----:R-:W-:-:S04]  /*9ea0*/  MOV R0, 0x7f ;  /* 0x0000007f00007802 */ /* 0x001fc80000000f00 */
[----:B------:R-:W-:-:S07]  /*9eb0*/  SEL R0, R0, 0x7c, P0 ;  /* 0x0000007c00007807 */ /* 0x000fce0000000000 */
.L_x_214:
[----:B------:R-:W-:Y:S05]  /*9ec0*/  BSYNC.RECONVERGENT B0 ;  /* 0x0000000000007941 */ /* 0x000fea0003800200 */
.L_x_212:
[----:B------:R-:W-:-:S04]  /*9ed0*/  SHF.R.U32.HI R5, RZ, 0x18, R5 ;  /* 0x00000018ff057819 */ /* 0x000fc80000011605 */
[----:B------:R-:W-:-:S05]  /*9ee0*/  LOP3.LUT R5, R0, 0x80, R5, 0xf8, !PT ;  /* 0x0000008000057812 */ /* 0x000fca00078ef805 */
[----:B------:R0:W-:Y:S01]  /*9ef0*/  STG.E.U8 desc[UR36][R2.64], R5 ;  /* 0x0000000502007986 */ /* 0x0001e2000c101124 */
[----:B------:R-:W-:Y:S05]  /*9f00*/  BRA `(.L_x_185) ;  /* 0x0000000000047947 */ /* 0x000fea0003800000 */
.L_x_206:
[----:B-1----:R1:W-:Y:S02]  /*9f10*/  STG.E.U16 desc[UR36][R2.64], R5 ;  /* 0x0000000502007986 */ /* 0x0023e4000c101524 */
.L_x_185:
[----:B------:R-:W-:-:S07]  /*9f20*/  VIADD R17, R17, 0x80 ;  /* 0x0000008011117836 */ /* 0x000fce0000000000 */
.L_x_145:
[----:B------:R-:W-:Y:S05]  /*9f30*/  BSYNC.RECONVERGENT B6 ;  /* 0x0000000000067941 */ /* 0x000fea0003800200 */
.L_x_144:
[----:B------:R-:W5:Y:S02]  /*9f40*/  LDCU UR4, c[0x0][0x380] ;  /* 0x00007000ff0477ac */ /* 0x000f640008000800 */
[----:B-----5:R-:W-:-:S13]  /*9f50*/  ISETP.GE.AND P0, PT, R17, UR4, PT ;  /* 0x0000000411007c0c */ /* 0x020fda000bf06270 */
[----:B------:R-:W-:Y:S05]  /*9f60*/  @P0 EXIT ;  /* 0x000000000000094d */ /* 0x000fea0003800000 */
[----:B------:R-:W5:Y:S01]  /*9f70*/  LDCU UR4, c[0x0][0x388] ;  /* 0x00007100ff0477ac */ /* 0x000f620008000800 */
[----:B------:R-:W-:Y:S02]  /*9f80*/  HFMA2 R16, -RZ, RZ, 0, 0 ;  /* 0x00000000ff107431 */ /* 0x000fe400000001ff */
[----:B0-----:R-:W-:Y:S01]  /*9f90*/  IMAD.MOV.U32 R0, RZ, RZ, RZ ;  /* 0x000000ffff007224 */ /* 0x001fe200078e00ff */
        /* <DEDUP_REMOVED lines=295> */
[----:B------:R-:W-:-:S05]  /*b210*/  SHF.R.U32.HI R2, RZ, UR5, R2 ;  /* 0x00000005ff027c19 */ /* 0x000fca0008011602 */
[----:B------:R-:W-:-:S04]  /*b220*/  IMAD.MOV R3, RZ, RZ, -R2 ;  /* 0x000000ffff037224 */ /* 0x000fc800078e0a02 */
[----:B-1----:R-:W-:-:S04]  /*b230*/  IMAD R5, R3, UR6, R5 ;  /* 0x0000000603057c24 */ /* 0x002fc8000f8e0205 */
[C---:B--2---:R-:W-:Y:S02]  /*b240*/  IMAD R16, R5.reuse, UR8, R16 ;  /* 0x0000000805107c24 */ /* 0x044fe4000f8e0210 */
[----:B------:R-:W-:-:S07]  /*b250*/  IMAD R0, R5, UR9, R0 ;  /* 0x0000000905007c24 */ /* 0x000fce000f8e0200 */
.L_x_215:
[----:B------:R-:W1:Y:S01]  /*b260*/  LDCU.128 UR8, c[0x0][0x580] ;  /* 0x0000b000ff0877ac */ /* 0x000e620008000c00 */
[----:B------:R-:W-:-:S04]  /*b270*/  UPRMT UR4, UR41, 0x9910, URZ ;  /* 0x0000991029047896 */ /* 0x000fc800080000ff */
[----:B------:R-:W-:Y:S01]  /*b280*/  UISETP.GT.AND UP0, UPT, UR4, 0x9, UPT ;  /* 0x000000090400788c */ /* 0x000fe2000bf04270 */
[----:B-1234-:R-:W-:Y:S02]  /*b290*/  IADD3 R2, P1, PT, R0, UR10, RZ ;  /* 0x0000000a00027c10 */ /* 0x01efe4000ff3e0ff */
[----:B------:R-:W-:-:S03]  /*b2a0*/  IADD3 R16, P0, PT, R16, UR8, RZ ;  /* 0x0000000810107c10 */ /* 0x000fc6000ff1e0ff */
[----:B------:R-:W-:Y:S01]  /*b2b0*/  IMAD.X R3, RZ, RZ, UR11, P1 ;  /* 0x0000000bff037e24 */ /* 0x000fe200088e06ff */
[----:B------:R-:W-:Y:S02]  /*b2c0*/  IADD3.X R17, PT, PT, RZ, UR9, RZ, P0, !PT ;  /* 0x00000009ff117c10 */ /* 0x000fe400087fe4ff */
[----:B------:R-:W-:Y:S07]  /*b2d0*/  BRA.U UP0, `(.L_x_216) ;  /* 0x0000000500207547 */ /* 0x000fee000b800000 */
        /* <DEDUP_REMOVED lines=12> */
.L_x_219:
[----:B------:R-:W2:Y:S02]  /*b3a0*/  LDG.E.U8 R2, desc[UR36][R2.64] ;  /* 0x0000002402027981 */ /* 0x000ea4000c1e1100 */
[----:B--2---:R-:W-:-:S04]  /*b3b0*/  I2FP.F32.U32 R0, R2 ;  /* 0x0000000200007245 */ /* 0x004fc80000201000 */
[----:B------:R-:W-:Y:S01]  /*b3c0*/  F2FP.BF16.F32.PACK_AB R0, RZ, R0 ;  /* 0x00000000ff00723e */ /* 0x000fe200000010ff */
[----:B------:R-:W-:Y:S06]  /*b3d0*/  BRA `(.L_x_221) ;  /* 0x0000000c00a47947 */ /* 0x000fec0003800000 */
.L_x_218:
        /* <DEDUP_REMOVED lines=10> */
.L_x_223:
[----:B------:R-:W2:Y:S02]  /*b480*/  LDG.E R2, desc[UR36][R2.64] ;  /* 0x0000002402027981 */ /* 0x000ea4000c1e1900 */
[----:B--2---:R-:W-:-:S04]  /*b490*/  I2FP.F32.S32 R0, R2 ;  /* 0x0000000200007245 */ /* 0x004fc80000201400 */
[----:B------:R-:W-:Y:S01]  /*b4a0*/  F2FP.BF16.F32.PACK_AB R0, RZ, R0 ;  /* 0x00000000ff00723e */ /* 0x000fe200000010ff */
[----:B------:R-:W-:Y:S06]  /*b4b0*/  BRA `(.L_x_221) ;  /* 0x0000000c006c7947 */ /* 0x000fec0003800000 */
.L_x_222:
[----:B------:R-:W2:Y:S02]  /*b4c0*/  LDG.E.U16 R2, desc[UR36][R2.64] ;  /* 0x0000002402027981 */ /* 0x000ea4000c1e1500 */
[----:B--2---:R-:W0:Y:S02]  /*b4d0*/  I2F.S16 R0, R2 ;  /* 0x0000000200007306 */ /* 0x004e240000101400 */
[----:B0-----:R-:W-:Y:S01]  /*b4e0*/  F2FP.BF16.F32.PACK_AB R0, RZ, R0 ;  /* 0x00000000ff00723e */ /* 0x001fe200000010ff */
[----:B------:R-:W-:Y:S06]  /*b4f0*/  BRA `(.L_x_221) ;  /* 0x0000000c005c7947 */ /* 0x000fec0003800000 */
.L_x_217:
        /* <DEDUP_REMOVED lines=9> */
.L_x_225:
[----:B------:R-:W2:Y:S02]  /*b590*/  LDG.E.U16 R0, desc[UR36][R2.64] ;  /* 0x0000002402007981 */ /* 0x000ea4000c1e1500 */
[----:B--2---:R-:W-:-:S05]  /*b5a0*/  HADD2.F32 R0, -RZ, R0.H0_H0 ;  /* 0x20000000ff007230 */ /* 0x004fca0000004100 */
[----:B------:R-:W-:Y:S01]  /*b5b0*/  F2FP.BF16.F32.PACK_AB R0, RZ, R0 ;  /* 0x00000000ff00723e */ /* 0x000fe200000010ff */
[----:B------:R-:W-:Y:S06]  /*b5c0*/  BRA `(.L_x_221) ;  /* 0x0000000c00287947 */ /* 0x000fec0003800000 */
.L_x_224:
        /* <DEDUP_REMOVED lines=9> */
.L_x_227:
[----:B------:R-:W2:Y:S02]  /*b660*/  LDG.E.U16 R2, desc[UR36][R2.64] ;  /* 0x0000002402027981 */ /* 0x000ea4000c1e1500 */
[----:B--2---:R-:W-:-:S05]  /*b670*/  HADD2.F32 R0, -RZ, R2.H0_H0 ;  /* 0x20000002ff007230 */ /* 0x004fca0000004100 */
[----:B------:R-:W-:Y:S01]  /*b680*/  F2FP.BF16.F32.PACK_AB R0, RZ, R0 ;  /* 0x00000000ff00723e */ /* 0x000fe200000010ff */
[----:B------:R-:W-:Y:S06]  /*b690*/  BRA `(.L_x_221) ;  /* 0x0000000800f47947 */ /* 0x000fec0003800000 */
.L_x_226:
        /* <DEDUP_REMOVED lines=12> */
.L_x_216:
        /* <DEDUP_REMOVED lines=13> */
.L_x_230:
        /* <DEDUP_REMOVED lines=12> */
.L_x_229:
        /* <DEDUP_REMOVED lines=13> */
[----:B------:R-:W-:-:S04]  /*b9c0*/  VIADDMNMX.U32 R5, R5, R6, 0x4, !PT ;  /* 0x0000000405057446 */ /* 0x000fc80007800006 */
[----:B------:R-:W-:-:S04]  /*b9d0*/  IADD3 R5, PT, PT, R5, -0x4, RZ ;  /* 0xfffffffc05057810 */ /* 0x000fc80007ffe0ff */
[C---:B------:R-:W-:Y:S01]  /*b9e0*/  SHF.L.U32 R6, R4.reuse, R5, RZ ;  /* 0x0000000504067219 */ /* 0x040fe200000006ff */
[----:B------:R-:W-:Y:S01]  /*b9f0*/  IMAD.SHL.U32 R7, R5, 0x800000, RZ ;  /* 0x0080000005077824 */ /* 0x000fe200078e00ff */
[----:B------:R-:W-:-:S04]  /*ba00*/  IADD3 R5, PT, PT, R4, 0x1000000, RZ ;  /* 0x0100000004057810 */ /* 0x000fc80007ffe0ff */
        /* <DEDUP_REMOVED lines=9> */
.L_x_232:
        /* <DEDUP_REMOVED lines=13> */
.L_x_231:
[----:B------:R0:W5:Y:S01]  /*bb70*/  LDG.E.U16 R0, desc[UR36][R2.64] ;  /* 0x0000002402007981 */ /* 0x000162000c1e1500 */
[----:B------:R-:W-:Y:S05]  /*bb80*/  BRA `(.L_x_221) ;  /* 0x0000000400b87947 */ /* 0x000fea0003800000 */
.L_x_228:
        /* <DEDUP_REMOVED lines=12> */
.L_x_235:
[----:B------:R-:W2:Y:S01]  /*bc50*/  LDG.E.U8 R3, desc[UR36][R2.64] ;  /* 0x0000002402037981 */ /* 0x000ea2000c1e1100 */
[----:B------:R-:W-:Y:S01]  /*bc60*/  BSSY.RECONVERGENT B0, `(.L_x_236) ;  /* 0x0000018000007945 */ /* 0x000fe20003800200 */
[----:B------:R-:W-:Y:S01]  /*bc70*/  HFMA2 R0, -RZ, RZ, 0, 0 ;  /* 0x00000000ff007431 */ /* 0x000fe200000001ff */
        /* <DEDUP_REMOVED lines=18> */
.L_x_239:
[----:B------:R-:W-:Y:S05]  /*bda0*/  BSYNC.RECONVERGENT B1 ;  /* 0x0000000000017941 */ /* 0x000fea0003800200 */
.L_x_238:
[----:B------:R-:W-:Y:S02]  /*bdb0*/  SHF.L.U32 R0, R0, 0x14, RZ ;  /* 0x0000001400007819 */ /* 0x000fe400000006ff */
[----:B------:R-:W-:-:S04]  /*bdc0*/  LEA R2, R2, 0x3b800000, 0x17 ;  /* 0x3b80000002027811 */ /* 0x000fc800078eb8ff */
[----:B------:R-:W-:-:S07]  /*bdd0*/  LOP3.LUT R0, R2, R0, R7, 0xfe, !PT ;  /* 0x0000000002007212 */ /* 0x000fce00078efe07 */
.L_x_237:
[----:B------:R-:W-:Y:S05]  /*bde0*/  BSYNC.RECONVERGENT B0 ;  /* 0x0000000000007941 */ /* 0x000fea0003800200 */
.L_x_236:
[----:B------:R-:W-:Y:S01]  /*bdf0*/  F2FP.BF16.F32.PACK_AB R0, RZ, R0 ;  /* 0x00000000ff00723e */ /* 0x000fe200000010ff */
[----:B------:R-:W-:Y:S06]  /*be00*/  BRA `(.L_x_221) ;  /* 0x0000000400187947 */ /* 0x000fec0003800000 */
.L_x_234:
        /* <DEDUP_REMOVED lines=21> */
.L_x_243:
[----:B------:R-:W-:Y:S05]  /*bf60*/  BSYNC.RECONVERGENT B1 ;  /* 0x0000000000017941 */ /* 0x000fea0003800200 */
.L_x_242:
[----:B------:R-:W-:Y:S01]  /*bf70*/  IMAD.SHL.U32 R0, R0, 0x200000, RZ ;  /* 0x0020000000007824 */ /* 0x000fe200078e00ff */
[----:B------:R-:W-:-:S04]  /*bf80*/  LEA R2, R2, 0x37800000, 0x17 ;  /* 0x3780000002027811 */ /* 0x000fc800078eb8ff */
[----:B------:R-:W-:-:S07]  /*bf90*/  LOP3.LUT R0, R2, R0, R7, 0xfe, !PT ;  /* 0x0000000002007212 */ /* 0x000fce00078efe07 */
.L_x_241:
[----:B------:R-:W-:Y:S05]  /*bfa0*/  BSYNC.RECONVERGENT B0 ;  /* 0x0000000000007941 */ /* 0x000fea0003800200 */
.L_x_240:
[----:B------:R-:W-:Y:S01]  /*bfb0*/  F2FP.BF16.F32.PACK_AB R0, RZ, R0 ;  /* 0x00000000ff00723e */ /* 0x000fe200000010ff */
[----:B------:R-:W-:Y:S06]  /*bfc0*/  BRA `(.L_x_221) ;  /* 0x0000000000a87947 */ /* 0x000fec0003800000 */
.L_x_233:
        /* <DEDUP_REMOVED lines=12> */
[----:B------:R-:W-:Y:S01]  /*c090*/  @!P0 IMAD.MOV.U32 R0, RZ, RZ, 0x7f800001 ;  /* 0x7f800001ff008424 */ /* 0x000fe200078e00ff */
[----:B------:R-:W-:-:S07]  /*c0a0*/  @P0 SHF.L.U32 R0, R2, 0x17, RZ ;  /* 0x0000001702000819 */ /* 0x000fce00000006ff */
.L_x_247:
[----:B------:R-:W-:Y:S05]  /*c0b0*/  BSYNC.RECONVERGENT B0 ;  /* 0x0000000000007941 */ /* 0x000fea0003800200 */
.L_x_246:
[----:B------:R-:W-:Y:S01]  /*c0c0*/  F2FP.BF16.F32.PACK_AB R0, RZ, R0 ;  /* 0x00000000ff00723e */ /* 0x000fe200000010ff */
[----:B------:R-:W-:Y:S06]  /*c0d0*/  BRA `(.L_x_221) ;  /* 0x0000000000647947 */ /* 0x000fec0003800000 */
.L_x_220:
[----:B------:R-:W-:Y:S01]  /*c0e0*/  MOV R0, 0x0 ;  /* 0x0000000000007802 */ /* 0x000fe20000000f00 */
[----:B------:R-:W0:Y:S01]  /*c0f0*/  LDCU.64 UR4, c[0x4][0x128] ;  /* 0x01002500ff0477ac */ /* 0x000e220008000a00 */
[----:B------:R-:W-:Y:S02]  /*c100*/  HFMA2 R12, -RZ, RZ, 0, 5.9604644775390625e-08 ;  /* 0x00000001ff0c7431 */ /* 0x000fe400000001ff */
[----:B------:R-:W-:Y:S01]  /*c110*/  IMAD.MOV.U32 R8, RZ, RZ, 0x4e ;  /* 0x0000004eff087424 */ /* 0x000fe200078e00ff */
[----:B------:R1:W2:Y:S01]  /*c120*/  LDC.64 R2, c[0x4][R0] ;  /* 0x0100000000027b82 */ /* 0x0002a20000000a00 */
[----:B------:R-:W3:Y:S01]  /*c130*/  LDCU.64 UR6, c[0x4][0x130] ;  /* 0x01002600ff0677ac */ /* 0x000ee20008000a00 */
[----:B------:R-:W-:Y:S01]  /*c140*/  IMAD.MOV.U32 R13, RZ, RZ, RZ ;  /* 0x000000ffff0d7224 */ /* 0x000fe200078e00ff */
[----:B------:R-:W4:Y:S01]  /*c150*/  LDCU.64 UR8, c[0x4][0x38] ;  /* 0x01000700ff0877ac */ /* 0x000f220008000a00 */
[----:B0-----:R-:W-:Y:S01]  /*c160*/  IMAD.U32 R4, RZ, RZ, UR4 ;  /* 0x00000004ff047e24 */ /* 0x001fe2000f8e00ff */
[----:B------:R-:W-:Y:S01]  /*c170*/  MOV R5, UR5 ;  /* 0x0000000500057c02 */ /* 0x000fe20008000f00 */
[----:B---3--:R-:W-:Y:S01]  /*c180*/  IMAD.U32 R6, RZ, RZ, UR6 ;  /* 0x00000006ff067e24 */ /* 0x008fe2000f8e00ff */
[----:B------:R-:W-:Y:S01]  /*c190*/  MOV R7, UR7 ;  /* 0x0000000700077c02 */ /* 0x000fe20008000f00 */
[----:B----4-:R-:W-:Y:S01]  /*c1a0*/  IMAD.U32 R10, RZ, RZ, UR8 ;  /* 0x00000008ff0a7e24 */ /* 0x010fe2000f8e00ff */
[----:B-1----:R-:W-:-:S07]  /*c1b0*/  MOV R11, UR9 ;  /* 0x00000009000b7c02 */ /* 0x002fce0008000f00 */
[----:B------:R-:W-:-:S07]  /*c1c0*/  LEPC R20, `(.L_x_248) ;  /* 0x000000001014794e */ /* 0x000fce0000000000 */
[----:B--2---:R-:W-:Y:S05]  /*c1d0*/  CALL.ABS.NOINC R2 ;  /* 0x0000000002007343 */ /* 0x004fea0003c00000 */
.L_x_248:
[----:B------:R-:W-:Y:S01]  /*c1e0*/  PRMT R0, RZ, 0x7610, R0 ;  /* 0x00007610ff007816 */ /* 0x000fe20000000000 */
[----:B------:R-:W-:Y:S06]  /*c1f0*/  BRA `(.L_x_221) ;  /* 0x00000000001c7947 */ /* 0x000fec0003800000 */
.L_x_245:
[----:B------:R-:W2:Y:S02]  /*c200*/  LDG.E.64 R2, desc[UR36][R2.64] ;  /* 0x0000002402027981 */ /* 0x000ea4000c1e1b00 */
[----:B--2---:R-:W0:Y:S02]  /*c210*/  I2F.U64 R0, R2 ;  /* 0x0000000200007312 */ /* 0x004e240000301000 */
[----:B0-----:R-:W-:Y:S01]  /*c220*/  F2FP.BF16.F32.PACK_AB R0, RZ, R0 ;  /* 0x00000000ff00723e */ /* 0x001fe200000010ff */
[----:B------:R-:W-:Y:S06]  /*c230*/  BRA `(.L_x_221) ;  /* 0x00000000000c7947 */ /* 0x000fec0003800000 */
.L_x_244:
[----:B------:R-:W2:Y:S02]  /*c240*/  LDG.E R2, desc[UR36][R2.64] ;  /* 0x0000002402027981 */ /* 0x000ea4000c1e1900 */
[----:B--2---:R-:W-:-:S04]  /*c250*/  I2FP.F32.U32 R0, R2 ;  /* 0x0000000200007245 */ /* 0x004fc80000201000 */
[----:B------:R-:W-:-:S07]  /*c260*/  F2FP.BF16.F32.PACK_AB R0, RZ, R0 ;  /* 0x00000000ff00723e */ /* 0x000fce00000010ff */
.L_x_221:
[----:B-----5:R-:W-:Y:S01]  /*c270*/  SHF.L.U32 R0, R0, 0x10, RZ ;  /* 0x0000001000007819 */ /* 0x020fe200000006ff */
[----:B------:R-:W-:Y:S01]  /*c280*/  UPRMT UR4, UR42, 0x9910, URZ ;  /* 0x000099102a047896 */ /* 0x000fe200080000ff */
[----:B------:R-:W-:Y:S02]  /*c290*/  MOV R8, 0x3e800000 ;  /* 0x3e80000000087802 */ /* 0x000fe40000000f00 */
[C---:B------:R-:W-:Y:S01]  /*c2a0*/  FSETP.GT.FTZ.AND P0, PT, |R0|.reuse, 8.50705917302346158658e+37, PT ;  /* 0x7e8000000000780b */ /* 0x040fe20003f14200 */
[----:B0-----:R-:W-:Y:S01]  /*c2b0*/  FADD.FTZ R2, |R0|, -RZ ;  /* 0x800000ff00027221 */ /* 0x001fe20000010200 */
[----:B------:R-:W-:Y:S01]  /*c2c0*/  MOV R7, 0x3d39bf78 ;  /* 0x3d39bf7800077802 */ /* 0x000fe20000000f00 */
[----:B------:R-:W-:Y:S02]  /*c2d0*/  UISETP.GT.AND UP0, UPT, UR4, 0x9, UPT ;  /* 0x000000090400788c */ /* 0x000fe4000bf04270 */
[----:B------:R-:W-:-:S06]  /*c2e0*/  FADD.FTZ R2, -R2, 1 ;  /* 0x3f80000002027421 */ /* 0x000fcc0000010100 */
        /* <DEDUP_REMOVED lines=31> */
[----:B------:R-:W-:-:S05]  /*c4e0*/  @P0 FSEL R3, R3, -RZ, P1 ;  /* 0x800000ff03030208 */ /* 0x000fca0000800000 */
[----:B------:R-:W-:-:S04]  /*c4f0*/  FMUL.FTZ R0, R0, R3 ;  /* 0x0000000300007220 */ /* 0x000fc80000410000 */
        /* <DEDUP_REMOVED lines=12> */
[----:B0-----:R-:W-:Y:S01]  /*c5c0*/  STG.E.U8 desc[UR36][R16.64], R3 ;  /* 0x0000000310007986 */ /* 0x001fe2000c101124 */
[----:B------:R-:W-:Y:S05]  /*c5d0*/  EXIT ;  /* 0x000000000000794d */ /* 0x000fea0003800000 */
.L_x_252:
[----:B-1----:R-:W-:-:S06]  /*c5e0*/  SHF.L.U32 R3, R3, 0x10, RZ ;  /* 0x0000001003037819 */ /* 0x002fcc00000006ff */
[----:B------:R-:W1:Y:S02]  /*c5f0*/  F2I.S64.TRUNC R2, R3 ;  /* 0x0000000300027311 */ /* 0x000e64000020d900 */
[----:B-1----:R-:W-:Y:S01]  /*c600*/  STG.E.U8 desc[UR36][R16.64], R2 ;  /* 0x0000000210007986 */ /* 0x002fe2000c101124 */
[----:B------:R-:W-:Y:S05]  /*c610*/  EXIT ;  /* 0x000000000000794d */ /* 0x000fea0003800000 */
.L_x_251:
        /* <DEDUP_REMOVED lines=8> */
[----:B-1----:R-:W-:Y:S01]  /*c6a0*/  STG.E.64 desc[UR36][R16.64], R2 ;  /* 0x0000000210007986 */ /* 0x002fe2000c101b24 */
[----:B------:R-:W-:Y:S05]  /*c6b0*/  EXIT ;  /* 0x000000000000794d */ /* 0x000fea0003800000 */
.L_x_255:
[----:B-1----:R-:W-:-:S06]  /*c6c0*/  SHF.L.U32 R3, R3, 0x10, RZ ;  /* 0x0000001003037819 */ /* 0x002fcc00000006ff */
[----:B------:R-:W1:Y:S02]  /*c6d0*/  F2I.FTZ.TRUNC.NTZ R3, R3 ;  /* 0x0000000300037305 */ /* 0x000e64000021f100 */
[----:B-1----:R-:W-:Y:S01]  /*c6e0*/  STG.E desc[UR36][R16.64], R3 ;  /* 0x0000000310007986 */ /* 0x002fe2000c101924 */
[----:B------:R-:W-:Y:S05]  /*c6f0*/  EXIT ;  /* 0x000000000000794d */ /* 0x000fea0003800000 */
.L_x_254:
[----:B-1----:R-:W-:-:S06]  /*c700*/  IMAD.U32 R3, R3, 0x10000, RZ ;  /* 0x0001000003037824 */ /* 0x002fcc00078e00ff */
[----:B------:R-:W1:Y:S02]  /*c710*/  F2I.FTZ.TRUNC.NTZ R3, R3 ;  /* 0x0000000300037305 */ /* 0x000e64000021f100 */
[----:B-1----:R-:W-:Y:S01]  /*c720*/  STG.E.U16 desc[UR36][R16.64], R3 ;  /* 0x0000000310007986 */ /* 0x002fe2000c101524 */
[----:B------:R-:W-:Y:S05]  /*c730*/  EXIT ;  /* 0x000000000000794d */ /* 0x000fea0003800000 */
.L_x_250:
[----:B------:R-:W-:-:S09]  /*c740*/  UISETP.GT.AND UP0, UPT, UR4, 0x6, UPT ;  /* 0x000000060400788c */ /* 0x000fd2000bf04270 */
[----:B------:R-:W-:Y:S05]  /*c750*/  BRA.U UP0, `(.L_x_256) ;  /* 0x00000001002c7547 */ /* 0x000fea000b800000 */
[----:B------:R-:W-:-:S09]  /*c760*/  UISETP.NE.AND UP0, UPT, UR4, 0x5, UPT ;  /* 0x000000050400788c */ /* 0x000fd2000bf05270 */
[----:B------:R-:W-:Y:S05]  /*c770*/  BRA.U !UP0, `(.L_x_257) ;  /* 0x0000000108147547 */ /* 0x000fea000b800000 */
[----:B------:R-:W-:-:S09]  /*c780*/  UISETP.NE.AND UP0, UPT, UR4, 0x6, UPT ;  /* 0x000000060400788c */ /* 0x000fd2000bf05270 */
[----:B------:R-:W-:Y:S05]  /*c790*/  BRA.U UP0, `(.L_x_253) ;  /* 0x0000000900307547 */ /* 0x000fea000b800000 */
[----:B-1----:R-:W-:-:S05]  /*c7a0*/  SHF.L.U32 R3, R3, 0x10, RZ ;  /* 0x0000001003037819 */ /* 0x002fca00000006ff */
[----:B------:R-:W-:Y:S01]  /*c7b0*/  STG.E desc[UR36][R16.64], R3 ;  /* 0x0000000310007986 */ /* 0x000fe2000c101924 */
[----:B------:R-:W-:Y:S05]  /*c7c0*/  EXIT ;  /* 0x000000000000794d */ /* 0x000fea0003800000 */
.L_x_257:
[----:B01----:R-:W-:-:S05]  /*c7d0*/  IMAD.U32 R0, R3, 0x10000, RZ ;  /* 0x0001000003007824 */ /* 0x003fca00078e00ff */
[----:B------:R-:W-:-:S05]  /*c7e0*/  F2FP.F16.F32.PACK_AB R0, RZ, R0 ;  /* 0x00000000ff00723e */ /* 0x000fca00000000ff */
[----:B------:R-:W-:Y:S01]  /*c7f0*/  STG.E.U16 desc[UR36][R16.64], R0 ;  /* 0x0000000010007986 */ /* 0x000fe2000c101524 */
[----:B------:R-:W-:Y:S05]  /*c800*/  EXIT ;  /* 0x000000000000794d */ /* 0x000fea0003800000 */
.L_x_256:
        /* <DEDUP_REMOVED lines=8> */
[----:B------:R-:W-:Y:S01]  /*c890*/  STG.E.64 desc[UR36][R16.64], R2 ;  /* 0x0000000210007986 */ /* 0x000fe2000c101b24 */
[----:B------:R-:W-:Y:S05]  /*c8a0*/  EXIT ;  /* 0x000000000000794d */ /* 0x000fea0003800000 */
.L_x_259:
[----:B-1----:R-:W-:-:S04]  /*c8b0*/  SHF.L.U32 R3, R3, 0x10, RZ ;  /* 0x0000001003037819 */ /* 0x002fc800000006ff */
[----:B------:R-:W-:-:S04]  /*c8c0*/  F2FP.F16.F32.PACK_AB R3, RZ, R3 ;  /* 0x00000003ff03723e */ /* 0x000fc800000000ff */
[----:B------:R-:W-:-:S05]  /*c8d0*/  PRMT R3, R3, 0x5410, RZ ;  /* 0x0000541003037816 */ /* 0x000fca00000000ff */
[----:B------:R-:W-:Y:S01]  /*c8e0*/  STG.E desc[UR36][R16.64], R3 ;  /* 0x0000000310007986 */ /* 0x000fe2000c101924 */
[----:B------:R-:W-:Y:S05]  /*c8f0*/  EXIT ;  /* 0x000000000000794d */ /* 0x000fea0003800000 */
.L_x_258:
[----:B-1----:R-:W-:-:S04]  /*c900*/  IMAD.U32 R2, R3, 0x10000, RZ ;  /* 0x0001000003027824 */ /* 0x002fc800078e00ff */
[----:B------:R-:W-:-:S06]  /*c910*/  FMUL.FTZ R2, R2, 1 ;  /* 0x3f80000002027820 */ /* 0x000fcc0000410000 */
[----:B------:R-:W1:Y:S02]  /*c920*/  F2F.F64.F32 R2, R2 ;  /* 0x0000000200027310 */ /* 0x000e640000201800 */
[----:B-1----:R-:W-:Y:S01]  /*c930*/  STG.E.64 desc[UR36][R16.64], R2 ;  /* 0x0000000210007986 */ /* 0x002fe2000c101b24 */
[----:B------:R-:W-:Y:S05]  /*c940*/  EXIT ;  /* 0x000000000000794d */ /* 0x000fea0003800000 */
.L_x_249:
        /* <DEDUP_REMOVED lines=10> */
[----:B-1----:R-:W-:-:S06]  /*c9f0*/  SHF.L.U32 R3, R3, 0x10, RZ ;  /* 0x0000001003037819 */ /* 0x002fcc00000006ff */
[----:B------:R-:W1:Y:S02]  /*ca00*/  F2I.FTZ.U32.TRUNC.NTZ R3, R3 ;  /* 0x0000000300037305 */ /* 0x000e64000021f000 */
[----:B-1----:R-:W-:Y:S01]  /*ca10*/  STG.E.U16 desc[UR36][R16.64], R3 ;  /* 0x0000000310007986 */ /* 0x002fe2000c101524 */
[----:B------:R-:W-:Y:S05]  /*ca20*/  EXIT ;  /* 0x000000000000794d */ /* 0x000fea0003800000 */
.L_x_263:
[----:B-1----:R-:W-:Y:S01]  /*ca30*/  IMAD.U32 R3, R3, 0x10000, RZ ;  /* 0x0001000003037824 */ /* 0x002fe200078e00ff */
[----:B------:R-:W-:Y:S01]  /*ca40*/  BSSY.RECONVERGENT B0, `(.L_x_264) ;  /* 0x0000013000007945 */ /* 0x000fe20003800200 */
[----:B------:R-:W-:-:S03]  /*ca50*/  MOV R8, 0x80 ;  /* 0x0000008000087802 */ /* 0x000fc60000000f00 */
[----:B------:R-:W-:-:S04]  /*ca60*/  LOP3.LUT R2, R3, 0x7fffffff, RZ, 0xc0, !PT ;  /* 0x7fffffff03027812 */ /* 0x000fc800078ec0ff */
[----:B------:R-:W-:-:S13]  /*ca70*/  ISETP.GT.U32.AND P0, PT, R2, 0x437fffff, PT ;  /* 0x437fffff0200780c */ /* 0x000fda0003f04070 */
[----:B------:R-:W-:Y:S05]  /*ca80*/  @P0 BRA `(.L_x_265) ;  /* 0x0000000000380947 */ /* 0x000fea0003800000 */
[----:B------:R-:W-:-:S13]  /*ca90*/  ISETP.GE.U32.AND P0, PT, R2, 0x3c000000, PT ;  /* 0x3c0000000200780c */ /* 0x000fda0003f06070 */
[----:B0-----:R-:W-:-:S04]  /*caa0*/  @P0 SHF.R.U32.HI R0, RZ, 0x14, R3 ;  /* 0x00000014ff000819 */ /* 0x001fc80000011603 */
[----:B------:R-:W-:-:S04]  /*cab0*/  @P0 LOP3.LUT R0, R0, 0x1, RZ, 0xc0, !PT ;  /* 0x0000000100000812 */ /* 0x000fc800078ec0ff */
[----:B------:R-:W-:-:S04]  /*cac0*/  @P0 IADD3 R0, PT, PT, R3, 0x487ffff, R0 ;  /* 0x0487ffff03000810 */ /* 0x000fc80007ffe000 */
[----:B------:R-:W-:-:S04]  /*cad0*/  @P0 SHF.R.U32.HI R0, RZ, 0x14, R0 ;  /* 0x00000014ff000819 */ /* 0x000fc80000011600 */
[----:B------:R-:W-:Y:S01]  /*cae0*/  @P0 LOP3.LUT R0, R0, 0xff, RZ, 0xc0, !PT ;  /* 0x000000ff00000812 */ /* 0x000fe200078ec0ff */
[----:B------:R-:W-:Y:S06]  /*caf0*/  @P0 BRA `(.L_x_266) ;  /* 0x0000000000100947 */ /* 0x000fec0003800000 */
[----:B------:R-:W-:Y:S01]  /*cb00*/  FADD.FTZ R0, R2, 8192 ;  /* 0x4600000002007421 */ /* 0x000fe20000010000 */
[----:B------:R-:W-:-:S04]  /*cb10*/  PRMT R8, RZ, 0x7610, R8 ;  /* 0x00007610ff087816 */ /* 0x000fc80000000008 */
[----:B------:R-:W-:-:S13]  /*cb20*/  LOP3.LUT P0, R0, R0, 0xff, RZ, 0xc0, !PT ;  /* 0x000000ff00007812 */ /* 0x000fda000780c0ff */
[----:B------:R-:W-:Y:S05]  /*cb30*/  @!P0 BRA `(.L_x_265) ;  /* 0x00000000000c8947 */ /* 0x000fea0003800000 */
.L_x_266:
[----:B------:R-:W-:-:S04]  /*cb40*/  SHF.R.U32.HI R3, RZ, 0x18, R3 ;  /* 0x00000018ff037819 */ /* 0x000fc80000011603 */
[----:B------:R-:W-:-:S04]  /*cb50*/  LOP3.LUT R0, R0, 0x80, R3, 0xf8, !PT ;  /* 0x0000008000007812 */ /* 0x000fc800078ef803 */
[----:B------:R-:W-:-:S07]  /*cb60*/  PRMT R8, R0, 0x7610, R8 ;  /* 0x0000761000087816 */ /* 0x000fce0000000008 */
.L_x_265:
[----:B------:R-:W-:Y:S05]  /*cb70*/  BSYNC.RECONVERGENT B0 ;  /* 0x0000000000007941 */ /* 0x000fea0003800200 */
.L_x_264:
[----:B------:R-:W-:Y:S01]  /*cb80*/  STG.E.U8 desc[UR36][R16.64], R8 ;  /* 0x0000000810007986 */ /* 0x000fe2000c101124 */
[----:B------:R-:W-:Y:S05]  /*cb90*/  EXIT ;  /* 0x000000000000794d */ /* 0x000fea0003800000 */
.L_x_262:
[----:B-1----:R-:W-:Y:S01]  /*cba0*/  IMAD.U32 R3, R3, 0x10000, RZ ;  /* 0x0001000003037824 */ /* 0x002fe200078e00ff */
[----:B------:R-:W-:Y:S01]  /*cbb0*/  BSSY.RECONVERGENT B0, `(.L_x_267) ;  /* 0x0000013000007945 */ /* 0x000fe20003800200 */
[----:B------:R-:W-:-:S03]  /*cbc0*/  HFMA2 R8, -RZ, RZ, 0, 7.62939453125e-06 ;  /* 0x00000080ff087431 */ /* 0x000fc600000001ff */
        /* <DEDUP_REMOVED lines=14> */
.L_x_269:
[----:B------:R-:W-:-:S04]  /*ccb0*/  SHF.R.U32.HI R3, RZ, 0x18, R3 ;  /* 0x00000018ff037819 */ /* 0x000fc80000011603 */
[----:B------:R-:W-:-:S04]  /*ccc0*/  LOP3.LUT R0, R0, 0x80, R3, 0xf8, !PT ;  /* 0x0000008000007812 */ /* 0x000fc800078ef803 */
[----:B------:R-:W-:-:S07]  /*ccd0*/  PRMT R8, R0, 0x7610, R8 ;  /* 0x0000761000087816 */ /* 0x000fce0000000008 */
.L_x_268:
[----:B------:R-:W-:Y:S05]  /*cce0*/  BSYNC.RECONVERGENT B0 ;  /* 0x0000000000007941 */ /* 0x000fea0003800200 */
.L_x_267:
[----:B------:R-:W-:Y:S01]  /*ccf0*/  STG.E.U8 desc[UR36][R16.64], R8 ;  /* 0x0000000810007986 */ /* 0x000fe2000c101124 */
[----:B------:R-:W-:Y:S05]  /*cd00*/  EXIT ;  /* 0x000000000000794d */ /* 0x000fea0003800000 */
.L_x_261:
        /* <DEDUP_REMOVED lines=18> */
[----:B------:R-:W-:-:S05]  /*ce30*/  @!P0 IADD3 R0, PT, PT, R4, RZ, RZ ;  /* 0x000000ff04008210 */ /* 0x000fca0007ffe0ff */
[----:B------:R-:W-:-:S05]  /*ce40*/  @P1 IMAD.MOV.U32 R3, RZ, RZ, R0 ;  /* 0x000000ffff031224 */ /* 0x000fca00078e0000 */
[----:B------:R-:W-:Y:S01]  /*ce50*/  STG.E.U8 desc[UR36][R16.64], R3 ;  /* 0x0000000310007986 */ /* 0x000fe2000c101124 */
[----:B------:R-:W-:Y:S05]  /*ce60*/  EXIT ;  /* 0x000000000000794d */ /* 0x000fea0003800000 */
.L_x_271:
[----:B-1----:R-:W-:-:S06]  /*ce70*/  SHF.L.U32 R3, R3, 0x10, RZ ;  /* 0x0000001003037819 */ /* 0x002fcc00000006ff */
[----:B------:R-:W1:Y:S02]  /*ce80*/  F2I.U64.TRUNC R2, R3 ;  /* 0x0000000300027311 */ /* 0x000e64000020d800 */
[----:B-1----:R-:W-:Y:S01]  /*ce90*/  STG.E.64 desc[UR36][R16.64], R2 ;  /* 0x0000000210007986 */ /* 0x002fe2000c101b24 */
[----:B------:R-:W-:Y:S05]  /*cea0*/  EXIT ;  /* 0x000000000000794d */ /* 0x000fea0003800000 */
.L_x_270:
[----:B-1----:R-:W-:-:S06]  /*ceb0*/  IMAD.U32 R3, R3, 0x10000, RZ ;  /* 0x0001000003037824 */ /* 0x002fcc00078e00ff */
[----:B------:R-:W1:Y:S02]  /*cec0*/  F2I.FTZ.U32.TRUNC.NTZ R3, R3 ;  /* 0x0000000300037305 */ /* 0x000e64000021f000 */
[----:B-1----:R-:W-:Y:S01]  /*ced0*/  STG.E desc[UR36][R16.64], R3 ;  /* 0x0000000310007986 */ /* 0x002fe2000c101924 */
[----:B------:R-:W-:Y:S05]  /*cee0*/  EXIT ;  /* 0x000000000000794d */ /* 0x000fea0003800000 */
.L_x_260:
        /* <DEDUP_REMOVED lines=9> */
[----:B------:R-:W-:Y:S01]  /*cf80*/  STG.E.U8 desc[UR36][R16.64], R3 ;  /* 0x0000000310007986 */ /* 0x000fe2000c101124 */
[----:B------:R-:W-:Y:S05]  /*cf90*/  EXIT ;  /* 0x000000000000794d */ /* 0x000fea0003800000 */
.L_x_273:
[----:B-1----:R-:W-:Y:S01]  /*cfa0*/  IMAD.U32 R3, R3, 0x10000, RZ ;  /* 0x0001000003037824 */ /* 0x002fe200078e00ff */
[----:B------:R-:W-:-:S03]  /*cfb0*/  CS2R R6, SRZ ;  /* 0x0000000000067805 */ /* 0x000fc6000001ff00 */
[----:B------:R-:W-:-:S04]  /*cfc0*/  FMUL.FTZ R3, R3, 1 ;  /* 0x3f80000003037820 */ /* 0x000fc80000410000 */
[----:B------:R-:W1:Y:S02]  /*cfd0*/  F2F.F64.F32 R4, R3 ;  /* 0x0000000300047310 */ /* 0x000e640000201800 */
[----:B-1----:R-:W-:Y:S01]  /*cfe0*/  STG.E.128 desc[UR36][R16.64], R4 ;  /* 0x0000000410007986 */ /* 0x002fe2000c101d24 */
[----:B------:R-:W-:Y:S05]  /*cff0*/  EXIT ;  /* 0x000000000000794d */ /* 0x000fea0003800000 */
.L_x_272:
[----:B------:R-:W-:-:S09]  /*d000*/  UISETP.NE.AND UP0, UPT, UR4, 0xf, UPT ;  /* 0x0000000f0400788c */ /* 0x000fd2000bf05270 */
[----:B------:R-:W-:Y:S05]  /*d010*/  BRA.U !UP0, `(.L_x_274) ;  /* 0x0000000108e87547 */ /* 0x000fea000b800000 */
[----:B------:R-:W-:-:S09]  /*d020*/  UISETP.NE.AND UP0, UPT, UR4, 0x17, UPT ;  /* 0x000000170400788c */ /* 0x000fd2000bf05270 */
[----:B------:R-:W-:Y:S05]  /*d030*/  BRA.U !UP0, `(.L_x_275) ;  /* 0x0000000108907547 */ /* 0x000fea000b800000 */
[----:B------:R-:W-:-:S09]  /*d040*/  UISETP.NE.AND UP0, UPT, UR4, 0x18, UPT ;  /* 0x000000180400788c */ /* 0x000fd2000bf05270 */
[----:B------:R-:W-:Y:S05]  /*d050*/  BRA.U !UP0, `(.L_x_276) ;  /* 0x0000000108447547 */ /* 0x000fea000b800000 */
.L_x_253:
[----:B0-----:R-:W-:Y:S01]  /*d060*/  MOV R0, 0x0 ;  /* 0x0000000000007802 */ /* 0x001fe20000000f00 */
[----:B------:R-:W0:Y:S01]  /*d070*/  LDCU.64 UR4, c[0x4][0x128] ;  /* 0x01002500ff0477ac */ /* 0x000e220008000a00 */
[----:B------:R-:W-:Y:S02]  /*d080*/  HFMA2 R8, -RZ, RZ, 0, 6.020069122314453125e-06 ;  /* 0x00000065ff087431 */ /* 0x000fe400000001ff */
[----:B------:R-:W-:Y:S01]  /*d090*/  IMAD.MOV.U32 R12, RZ, RZ, 0x1 ;  /* 0x00000001ff0c7424 */ /* 0x000fe200078e00ff */
[----:B-1----:R1:W2:Y:S01]  /*d0a0*/  LDC.64 R2, c[0x4][R0] ;  /* 0x0100000000027b82 */ /* 0x0022a20000000a00 */
[----:B------:R-:W3:Y:S01]  /*d0b0*/  LDCU.64 UR6, c[0x4][0x130] ;  /* 0x01002600ff0677ac */ /* 0x000ee20008000a00 */
[----:B------:R-:W-:Y:S01]  /*d0c0*/  MOV R13, RZ ;  /* 0x000000ff000d7202 */ /* 0x000fe20000000f00 */
[----:B------:R-:W4:Y:S01]  /*d0d0*/  LDCU.64 UR8, c[0x4][0x40] ;  /* 0x01000800ff0877ac */ /* 0x000f220008000a00 */
[----:B0-----:R-:W-:Y:S01]  /*d0e0*/  MOV R4, UR4 ;  /* 0x0000000400047c02 */ /* 0x001fe20008000f00 */
[----:B------:R-:W-:Y:S01]  /*d0f0*/  IMAD.U32 R5, RZ, RZ, UR5 ;  /* 0x00000005ff057e24 */ /* 0x000fe2000f8e00ff */
[----:B---3--:R-:W-:Y:S01]  /*d100*/  MOV R6, UR6 ;  /* 0x0000000600067c02 */ /* 0x008fe20008000f00 */
[----:B------:R-:W-:Y:S01]  /*d110*/  IMAD.U32 R7, RZ, RZ, UR7 ;  /* 0x00000007ff077e24 */ /* 0x000fe2000f8e00ff */
[----:B----4-:R-:W-:Y:S01]  /*d120*/  MOV R10, UR8 ;  /* 0x00000008000a7c02 */ /* 0x010fe20008000f00 */
[----:B-1----:R-:W-:-:S07]  /*d130*/  IMAD.U32 R11, RZ, RZ, UR9 ;  /* 0x00000009ff0b7e24 */ /* 0x002fce000f8e00ff */
[----:B------:R-:W-:-:S07]  /*d140*/  LEPC R20, `(.L_x_277) ;  /* 0x000000001014794e */ /* 0x000fce0000000000 */
[----:B--2---:R-:W-:Y:S05]  /*d150*/  CALL.ABS.NOINC R2 ;  /* 0x0000000002007343 */ /* 0x004fea0003c00000 */
.L_x_277:
[----:B------:R-:W-:Y:S05]  /*d160*/  EXIT ;  /* 0x000000000000794d */ /* 0x000fea0003800000 */
.L_x_276:
[----:B-1----:R-:W-:Y:S01]  /*d170*/  IMAD.U32 R5, R3, 0x10000, RZ ;  /* 0x0001000003057824 */ /* 0x002fe200078e00ff */
[----:B------:R-:W-:Y:S01]  /*d180*/  BSSY.RECONVERGENT B0, `(.L_x_278) ;  /* 0x000000c000007945 */ /* 0x000fe20003800200 */
[----:B0-----:R-:W-:-:S03]  /*d190*/  HFMA2 R0, -RZ, RZ, 0, 7.569789886474609375e-06 ;  /* 0x0000007fff007431 */ /* 0x001fc600000001ff */
        /* <DEDUP_REMOVED lines=10> */
.L_x_279:
[----:B------:R-:W-:Y:S05]  /*d240*/  BSYNC.RECONVERGENT B0 ;  /* 0x0000000000007941 */ /* 0x000fea0003800200 */
.L_x_278:
[----:B------:R-:W-:-:S05]  /*d250*/  LOP3.LUT R3, R0, 0x80, R3, 0xf8, !PT ;  /* 0x0000008000037812 */ /* 0x000fca00078ef803 */
[----:B------:R-:W-:Y:S01]  /*d260*/  STG.E.U8 desc[UR36][R16.64], R3 ;  /* 0x0000000310007986 */ /* 0x000fe2000c101124 */
[----:B------:R-:W-:Y:S05]  /*d270*/  EXIT ;  /* 0x000000000000794d */ /* 0x000fea0003800000 */
.L_x_275:
        /* <DEDUP_REMOVED lines=12> */
.L_x_281:
[----:B------:R-:W-:Y:S02]  /*d340*/  ISETP.GT.U32.AND P0, PT, R2, 0x7f800000, PT ;  /* 0x7f8000000200780c */ /* 0x000fe40003f04070 */
[----:B0-----:R-:W-:-:S04]  /*d350*/  MOV R0, 0x7f ;  /* 0x0000007f00007802 */ /* 0x001fc80000000f00 */
[----:B------:R-:W-:-:S07]  /*d360*/  SEL R0, R0, 0x7c, P0 ;  /* 0x0000007c00007807 */ /* 0x000fce0000000000 */
.L_x_282:
[----:B------:R-:W-:Y:S05]  /*d370*/  BSYNC.RECONVERGENT B0 ;  /* 0x0000000000007941 */ /* 0x000fea0003800200 */
.L_x_280:
[----:B------:R-:W-:-:S04]  /*d380*/  SHF.R.U32.HI R3, RZ, 0x18, R3 ;  /* 0x00000018ff037819 */ /* 0x000fc80000011603 */
[----:B------:R-:W-:-:S05]  /*d390*/  LOP3.LUT R3, R0, 0x80, R3, 0xf8, !PT ;  /* 0x0000008000037812 */ /* 0x000fca00078ef803 */
[----:B------:R-:W-:Y:S01]  /*d3a0*/  STG.E.U8 desc[UR36][R16.64], R3 ;  /* 0x0000000310007986 */ /* 0x000fe2000c101124 */
[----:B------:R-:W-:Y:S05]  /*d3b0*/  EXIT ;  /* 0x000000000000794d */ /* 0x000fea0003800000 */
.L_x_274:
[----:B-1----:R-:W-:Y:S01]  /*d3c0*/  STG.E.U16 desc[UR36][R16.64], R3 ;  /* 0x0000000310007986 */ /* 0x002fe2000c101524 */
[----:B------:R-:W-:Y:S05]  /*d3d0*/  EXIT ;  /* 0x000000000000794d */ /* 0x000fea0003800000 */
.L_x_283:
[----:B------:R-:W-:-:S00]  /*d3e0*/  BRA `(.L_x_283) ;  /* 0xfffffffc00fc7947 */ /* 0x000fc0000383ffff */
[----:B------:R-:W-:-:S00]  /*d3f0*/  NOP ;  /* 0x0000000000007918 */ /* 0x000fc00000000000 */
        /* <DEDUP_REMOVED lines=8> */
.L_x_2897:


//--------------------- .text._ZN2at6native27unrolled_elementwise_kernelIZZZNS0_17atanh_kernel_cudaERNS_18TensorIteratorBaseEENKUlvE0_clEvENKUlvE2_clEvEUlN3c108BFloat16EE_St5arrayIPcLm2EELi4E23TrivialOffsetCalculatorILi1EjESD_NS0_6memory12LoadWithCastILi1EEENSE_13StoreWithCastILi1EEEEEviT_T0_T2_T3_T4_T5_ --------------------------
	.section	.text._ZN2at6native27unrolled_elementwise_kernelIZZZNS0_17atanh_kernel_cudaERNS_18TensorIteratorBaseEENKUlvE0_clEvENKUlvE2_clEvEUlN3c108BFloat16EE_St5arrayIPcLm2EELi4E23TrivialOffsetCalculatorILi1EjESD_NS0_6memory12LoadWithCastILi1EEENSE_13StoreWithCastILi1EEEEEviT_T0_T2_T3_T4_T5_,"ax",@progbits
	.align	128
        .global         _ZN2at6native27unrolled_elementwise_kernelIZZZNS0_17atanh_kernel_cudaERNS_18TensorIteratorBaseEENKUlvE0_clEvENKUlvE2_clEvEUlN3c108BFloat16EE_St5arrayIPcLm2EELi4E23TrivialOffsetCalculatorILi1EjESD_NS0_6memory12LoadWithCastILi1EEENSE_13StoreWithCastILi1EEEEEviT_T0_T2_T3_T4_T5_
        .type           _ZN2at6native27unrolled_elementwise_kernelIZZZNS0_17atanh_kernel_cudaERNS_18TensorIteratorBaseEENKUlvE0_clEvENKUlvE2_clEvEUlN3c108BFloat16EE_St5arrayIPcLm2EELi4E23TrivialOffsetCalculatorILi1EjESD_NS0_6memory12LoadWithCastILi1EEENSE_13StoreWithCastILi1EEEEEviT_T0_T2_T3_T4_T5_,@function
        .size           _ZN2at6native27unrolled_elementwise_kernelIZZZNS0_17atanh_kernel_cudaERNS_18TensorIteratorBaseEENKUlvE0_clEvENKUlvE2_clEvEUlN3c108BFloat16EE_St5arrayIPcLm2EELi4E23TrivialOffsetCalculatorILi1EjESD_NS0_6memory12LoadWithCastILi1EEENSE_13StoreWithCastILi1EEEEEviT_T0_T2_T3_T4_T5_,(.L_x_2898 - _ZN2at6native27unrolled_elementwise_kernelIZZZNS0_17atanh_kernel_cudaERNS_18TensorIteratorBaseEENKUlvE0_clEvENKUlvE2_clEvEUlN3c108BFloat16EE_St5arrayIPcLm2EELi4E23TrivialOffsetCalculatorILi1EjESD_NS0_6memory12LoadWithCastILi1EEENSE_13StoreWithCastILi1EEEEEviT_T0_T2_T3_T4_T5_)
        .other          _ZN2at6native27unrolled_elementwise_kernelIZZZNS0_17atanh_kernel_cudaERNS_18TensorIteratorBaseEENKUlvE0_clEvENKUlvE2_clEvEUlN3c108BFloat16EE_St5arrayIPcLm2EELi4E23TrivialOffsetCalculatorILi1EjESD_NS0_6memory12LoadWithCastILi1EEENSE_13StoreWithCastILi1EEEEEviT_T0_T2_T3_T4_T5_,@"STO_CUDA_ENTRY STV_DEFAULT"
_ZN2at6native27unrolled_elementwise_kernelIZZZNS0_17atanh_kernel_cudaERNS_18TensorIteratorBaseEENKUlvE0_clEvENKUlvE2_clEvEUlN3c108BFloat16EE_St5arrayIPcLm2EELi4E23TrivialOffsetCalculatorILi1EjESD_NS0_6memory12LoadWithCastILi1EEENSE_13StoreWithCastILi1EEEEEviT_T0_T2_T3_T4_T5_:
.text._ZN2at6native27unrolled_elementwise_kernelIZZZNS0_17atanh_kernel_cudaERNS_18TensorIteratorBaseEENKUlvE0_clEvENKUlvE2_clEvEUlN3c108BFloat16EE_St5arrayIPcLm2EELi4E23TrivialOffsetCalculatorILi1EjESD_NS0_6memory12LoadWithCastILi1EEENSE_13StoreWithCastILi1EEEEEviT_T0_T2_T3_T4_T5_:
[----:B------:R-:W0:Y:S01]  /*0000*/  LDC R1, c[0x0][0x37c] ;  /* 0x0000df00ff017b82 */ /* 0x000e220000000800 */
[----:B------:R-:W1:Y:S07]  /*0010*/  S2R R2, SR_CTAID.X ;  /* 0x0000000000027919 */ /* 0x000e6e0000002500 */
[----:B------:R-:W1:Y:S01]  /*0020*/  LDC R3, c[0x0][0x380] ;  /* 0x0000e000ff037b82 */ /* 0x000e620000000800 */
[----:B------:R-:W2:Y:S01]  /*0030*/  LDCU.64 UR36, c[0x0][0x358] ;  /* 0x00006b00ff2477ac */ /* 0x000ea20008000a00 */
[----:B------:R-:W-:Y:S01]  /*0040*/  BSSY.RECONVERGENT B6, `(.L_x_284) ;  /* 0x000011d000067945 */ /* 0x000fe20003800200 */
[----:B------:R-:W3:Y:S01]  /*0050*/  S2R R17, SR_TID.X ;  /* 0x0000000000117919 */ /* 0x000ee20000002100 */
[----:B------:R-:W-:Y:S01]  /*0060*/  PRMT R19, RZ, 0x7610, R19 ;  /* 0x00007610ff137816 */ /* 0x000fe20000000013 */
[----:B------:R-:W4:Y:S01]  /*0070*/  LDCU.U8 UR38, c[0x0][0x39c] ;  /* 0x00007380ff2677ac */ /* 0x000f220008000000 */
[----:B-1----:R-:W-:-:S02]  /*0080*/  IMAD R16, R2, -0x200, R3 ;  /* 0xfffffe0002107824 */ /* 0x002fc400078e0203 */
[----:B---3--:R-:W-:-:S03]  /*0090*/  IMAD.MOV.U32 R25, RZ, RZ, R17 ;  /* 0x000000ffff197224 */ /* 0x008fc600078e0011 */
[----:B------:R-:W-:-:S13]  /*00a0*/  ISETP.GE.AND P0, PT, R17, R16, PT ;  /* 0x000000101100720c */ /* 0x000fda0003f06270 */
[----:B0-2-4-:R-:W-:Y:S05]  /*00b0*/  @P0 BRA `(.L_x_285) ;  /* 0x0000001000540947 */ /* 0x015fea0003800000 */
[----:B------:R-:W0:Y:S01]  /*00c0*/  LDC.64 R4, c[0x0][0x390] ;  /* 0x0000e400ff047b82 */ /* 0x000e220000000a00 */
[----:B------:R-:W1:Y:S01]  /*00d0*/  LDCU UR5, c[0x0][0x3a0] ;  /* 0x00007400ff0577ac */ /* 0x000e620008000800 */
[----:B------:R-:W-:Y:S01]  /*00e0*/  IMAD R0, R2, 0x200, R25 ;  /* 0x0000020002007824 */ /* 0x000fe200078e0219 */
[----:B------:R-:W-:-:S04]  /*00f0*/  UPRMT UR4, UR38, 0x9910, URZ ;  /* 0x0000991026047896 */ /* 0x000fc800080000ff */
[----:B------:R-:W-:Y:S01]  /*0100*/  UISETP.GT.AND UP0, UPT, UR4, 0x9, UPT ;  /* 0x000000090400788c */ /* 0x000fe2000bf04270 */
[----:B-1----:R-:W-:-:S05]  /*0110*/  IMAD R3, R0, UR5, RZ ;  /* 0x0000000500037c24 */ /* 0x002fca000f8e02ff */
[----:B0-----:R-:W-:-:S05]  /*0120*/  IADD3 R4, P0, PT, R3, R4, RZ ;  /* 0x0000000403047210 */ /* 0x001fca0007f1e0ff */
[----:B------:R-:W-:Y:S01]  /*0130*/  IMAD.X R5, RZ, RZ, R5, P0 ;  /* 0x000000ffff057224 */ /* 0x000fe200000e0605 */
        /* <DEDUP_REMOVED lines=11> */
[----:B0-----:R-:W-:-:S04]  /*01f0*/  F2FP.BF16.F32.PACK_AB R0, RZ, R0 ;  /* 0x00000000ff00723e */ /* 0x001fc800000010ff */
[----:B------:R-:W-:Y:S01]  /*0200*/  PRMT R19, R0, 0x7610, R19 ;  /* 0x0000761000137816 */ /* 0x000fe20000000013 */
[----:B------:R-:W-:Y:S06]  /*0210*/  BRA `(.L_x_291) ;  /* 0x0000000c00f87947 */ /* 0x000fec0003800000 */
.L_x_289:
[----:B------:R-:W2:Y:S02]  /*0220*/  LDG.E.U8 R4, desc[UR36][R4.64] ;  /* 0x0000002404047981 */ /* 0x000ea4000c1e1100 */
[----:B--2---:R-:W-:-:S04]  /*0230*/  I2FP.F32.U32 R0, R4 ;  /* 0x0000000400007245 */ /* 0x004fc80000201000 */
[----:B------:R-:W-:-:S04]  /*0240*/  F2FP.BF16.F32.PACK_AB R0, RZ, R0 ;  /* 0x00000000ff00723e */ /* 0x000fc800000010ff */
[----:B------:R-:W-:Y:S01]  /*0250*/  PRMT R19, R0, 0x7610, R19 ;  /* 0x0000761000137816 */ /* 0x000fe20000000013 */
[----:B------:R-:W-:Y:S06]  /*0260*/  BRA `(.L_x_291) ;  /* 0x0000000c00e47947 */ /* 0x000fec0003800000 */
.L_x_288:
        /* <DEDUP_REMOVED lines=8> */
[----:B0-----:R-:W-:-:S04]  /*02f0*/  F2FP.BF16.F32.PACK_AB R0, RZ, R0 ;  /* 0x00000000ff00723e */ /* 0x001fc800000010ff */
[----:B------:R-:W-:Y:S01]  /*0300*/  PRMT R19, R0, 0x7610, R19 ;  /* 0x0000761000137816 */ /* 0x000fe20000000013 */
[----:B------:R-:W-:Y:S06]  /*0310*/  BRA `(.L_x_291) ;  /* 0x0000000c00b87947 */ /* 0x000fec0003800000 */
.L_x_293:
[----:B------:R-:W2:Y:S02]  /*0320*/  LDG.E R4, desc[UR36][R4.64] ;  /* 0x0000002404047981 */ /* 0x000ea4000c1e1900 */
[----:B--2---:R-:W-:-:S04]  /*0330*/  I2FP.F32.S32 R0, R4 ;  /* 0x0000000400007245 */ /* 0x004fc80000201400 */
[----:B------:R-:W-:-:S04]  /*0340*/  F2FP.BF16.F32.PACK_AB R0, RZ, R0 ;  /* 0x00000000ff00723e */ /* 0x000fc800000010ff */
[----:B------:R-:W-:Y:S01]  /*0350*/  PRMT R19, R0, 0x7610, R19 ;  /* 0x0000761000137816 */ /* 0x000fe20000000013 */
[----:B------:R-:W-:Y:S06]  /*0360*/  BRA `(.L_x_291) ;  /* 0x0000000c00a47947 */ /* 0x000fec0003800000 */
.L_x_292:
[----:B------:R-:W2:Y:S02]  /*0370*/  LDG.E.U16 R4, desc[UR36][R4.64] ;  /* 0x0000002404047981 */ /* 0x000ea4000c1e1500 */
[----:B--2---:R-:W0:Y:S02]  /*0380*/  I2F.S16 R0, R4 ;  /* 0x0000000400007306 */ /* 0x004e240000101400 */
[----:B0-----:R-:W-:-:S04]  /*0390*/  F2FP.BF16.F32.PACK_AB R0, RZ, R0 ;  /* 0x00000000ff00723e */ /* 0x001fc800000010ff */
[----:B------:R-:W-:Y:S01]  /*03a0*/  PRMT R19, R0, 0x7610, R19 ;  /* 0x0000761000137816 */ /* 0x000fe20000000013 */
[----:B------:R-:W-:Y:S06]  /*03b0*/  BRA `(.L_x_291) ;  /* 0x0000000c00907947 */ /* 0x000fec0003800000 */
.L_x_287:
        /* <DEDUP_REMOVED lines=9> */
.L_x_295:
[----:B------:R-:W2:Y:S02]  /*0450*/  LDG.E.U16 R0, desc[UR36][R4.64] ;  /* 0x0000002404007981 */ /* 0x000ea4000c1e1500 */
[----:B--2---:R-:W-:-:S05]  /*0460*/  HADD2.F32 R0, -RZ, R0.H0_H0 ;  /* 0x20000000ff007230 */ /* 0x004fca0000004100 */
[----:B------:R-:W-:-:S04]  /*0470*/  F2FP.BF16.F32.PACK_AB R0, RZ, R0 ;  /* 0x00000000ff00723e */ /* 0x000fc800000010ff */
[----:B------:R-:W-:Y:S01]  /*0480*/  PRMT R19, R0, 0x7610, R19 ;  /* 0x0000761000137816 */ /* 0x000fe20000000013 */
[----:B------:R-:W-:Y:S06]  /*0490*/  BRA `(.L_x_291) ;  /* 0x0000000c00587947 */ /* 0x000fec0003800000 */
.L_x_294:
        /* <DEDUP_REMOVED lines=9> */
.L_x_297:
[----:B------:R-:W2:Y:S02]  /*0530*/  LDG.E.U16 R4, desc[UR36][R4.64] ;  /* 0x0000002404047981 */ /* 0x000ea4000c1e1500 */
[----:B--2---:R-:W-:-:S05]  /*0540*/  HADD2.F32 R0, -RZ, R4.H0_H0 ;  /* 0x20000004ff007230 */ /* 0x004fca0000004100 */
[----:B------:R-:W-:-:S04]  /*0550*/  F2FP.BF16.F32.PACK_AB R0, RZ, R0 ;  /* 0x00000000ff00723e */ /* 0x000fc800000010ff */
[----:B------:R-:W-:Y:S01]  /*0560*/  PRMT R19, R0, 0x7610, R19 ;  /* 0x0000761000137816 */ /* 0x000fe20000000013 */
[----:B------:R-:W-:Y:S06]  /*0570*/  BRA `(.L_x_291) ;  /* 0x0000000c00207947 */ /* 0x000fec0003800000 */
.L_x_296:
        /* <DEDUP_REMOVED lines=10> */
[----:B------:R-:W-:-:S04]  /*0620*/  F2FP.BF16.F32.PACK_AB R0, RZ, R0 ;  /* 0x00000000ff00723e */ /* 0x000fc800000010ff */
[----:B------:R-:W-:Y:S01]  /*0630*/  PRMT R19, R0, 0x7610, R19 ;  /* 0x0000761000137816 */ /* 0x000fe20000000013 */
[----:B------:R-:W-:Y:S06]  /*0640*/  BRA `(.L_x_291) ;  /* 0x0000000800ec7947 */ /* 0x000fec0003800000 */
.L_x_286:
        /* <DEDUP_REMOVED lines=11> */
[----:B------:R-:W-:-:S04]  /*0700*/  F2FP.BF16.F32.PACK_AB R0, RZ, R0 ;  /* 0x00000000ff00723e */ /* 0x000fc800000010ff */
[----:B------:R-:W-:Y:S01]  /*0710*/  PRMT R19, R0, 0x7610, R19 ;  /* 0x0000761000137816 */ /* 0x000fe20000000013 */
[----:B------:R-:W-:Y:S06]  /*0720*/  BRA `(.L_x_291) ;  /* 0x0000000800b47947 */ /* 0x000fec0003800000 */
.L_x_300:
        /* <DEDUP_REMOVED lines=13> */
.L_x_299:
[----:B------:R-:W-:-:S09]  /*0800*/  UISETP.NE.AND UP0, UPT, UR4, 0xf, UPT ;  /* 0x0000000f0400788c */ /* 0x000fd2000bf05270 */
[----:B------:R-:W-:Y:S05]  /*0810*/  BRA.U !UP0, `(.L_x_301) ;  /* 0x0000000108a07547 */ /* 0x000fea000b800000 */
[----:B------:R-:W-:-:S09]  /*0820*/  UISETP.NE.AND UP0, UPT, UR4, 0x17, UPT ;  /* 0x000000170400788c */ /* 0x000fd2000bf05270 */
[----:B------:R-:W-:Y:S05]  /*0830*/  BRA.U !UP0, `(.L_x_302) ;  /* 0x00000001085c7547 */ /* 0x000fea000b800000 */
[----:B------:R-:W-:-:S09]  /*0840*/  UISETP.NE.AND UP0, UPT, UR4, 0x18, UPT ;  /* 0x000000180400788c */ /* 0x000fd2000bf05270 */
[----:B------:R-:W-:Y:S05]  /*0850*/  BRA.U UP0, `(.L_x_290) ;  /* 0x0000000500cc7547 */ /* 0x000fea000b800000 */
[----:B------:R-:W2:Y:S01]  /*0860*/  LDG.E.U8 R0, desc[UR36][R4.64] ;  /* 0x0000002404007981 */ /* 0x000ea2000c1e1100 */
[----:B------:R-:W-:Y:S02]  /*0870*/  IMAD.MOV.U32 R7, RZ, RZ, 0x1f ;  /* 0x0000001fff077424 */ /* 0x000fe400078e00ff */
[----:B--2---:R-:W-:-:S05]  /*0880*/  IMAD.SHL.U32 R0, R0, 0x1000000, RZ ;  /* 0x0100000000007824 */ /* 0x004fca00078e00ff */
[C---:B------:R-:W-:Y:S02]  /*0890*/  LOP3.LUT R3, R0.reuse, 0x7f000000, RZ, 0xc0, !PT ;  /* 0x7f00000000037812 */ /* 0x040fe400078ec0ff */
[----:B------:R-:W-:Y:S02]  /*08a0*/  LOP3.LUT P0, RZ, R0, 0x7f000000, RZ, 0xc0, !PT ;  /* 0x7f00000000ff7812 */ /* 0x000fe4000780c0ff */
[----:B------:R-:W0:Y:S02]  /*08b0*/  FLO.U32 R6, R3 ;  /* 0x0000000300067300 */ /* 0x000e2400000e0000 */
[----:B0-----:R-:W-:-:S05]  /*08c0*/  IMAD.MOV R6, RZ, RZ, -R6 ;  /* 0x000000ffff067224 */ /* 0x001fca00078e0a06 */
[----:B------:R-:W-:-:S05]  /*08d0*/  VIADDMNMX.U32 R6, R6, R7, 0x4, !PT ;  /* 0x0000000406067446 */ /* 0x000fca0007800007 */
[----:B------:R-:W-:-:S04]  /*08e0*/  VIADD R6, R6, 0xfffffffc ;  /* 0xfffffffc06067836 */ /* 0x000fc80000000000 */
[----:B------:R-:W-:Y:S01]  /*08f0*/  IMAD.SHL.U32 R8, R6, 0x800000, RZ ;  /* 0x0080000006087824 */ /* 0x000fe200078e00ff */
[C---:B------:R-:W-:Y:S01]  /*0900*/  SHF.L.U32 R7, R3.reuse, R6, RZ ;  /* 0x0000000603077219 */ /* 0x040fe200000006ff */
        /* <DEDUP_REMOVED lines=10> */
.L_x_302:
[----:B------:R-:W2:Y:S02]  /*09b0*/  LDG.E.U8 R4, desc[UR36][R4.64] ;  /* 0x0000002404047981 */ /* 0x000ea4000c1e1100 */
[C---:B--2---:R-:W-:Y:S02]  /*09c0*/  IMAD.SHL.U32 R3, R4.reuse, 0x2000000, RZ ;  /* 0x0200000004037824 */ /* 0x044fe400078e00ff */
[----:B------:R-:W-:-:S03]  /*09d0*/  IMAD.SHL.U32 R6, R4, 0x100, RZ ;  /* 0x0000010004067824 */ /* 0x000fc600078e00ff */
[----:B------:R-:W-:-:S13]  /*09e0*/  ISETP.GT.U32.AND P0, PT, R3, 0x7ffffff, PT ;  /* 0x07ffffff0300780c */ /* 0x000fda0003f04070 */
[----:B------:R-:W-:Y:S02]  /*09f0*/  @!P0 LOP3.LUT R0, R6, 0x7f00, RZ, 0xc0, !PT ;  /* 0x00007f0006008812 */ /* 0x000fe400078ec0ff */
[----:B------:R-:W-:Y:S02]  /*0a00*/  @P0 LEA.HI R3, R3, 0x70000000, RZ, 0x1c ;  /* 0x7000000003030811 */ /* 0x000fe400078fe0ff */
[----:B------:R-:W-:Y:S02]  /*0a10*/  @!P0 LOP3.LUT R0, R0, 0x3f000000, RZ, 0xfc, !PT ;  /* 0x3f00000000008812 */ /* 0x000fe400078efcff */
[----:B------:R-:W-:-:S03]  /*0a20*/  PRMT R6, R6, 0x9910, RZ ;  /* 0x0000991006067816 */ /* 0x000fc600000000ff */
[----:B------:R-:W-:Y:S01]  /*0a30*/  @!P0 FADD.FTZ R0, R0, -0.5 ;  /* 0xbf00000000008421 */ /* 0x000fe20000010000 */
[----:B------:R-:W-:Y:S01]  /*0a40*/  @P0 FMUL.FTZ R0, R3, 1.9259299443872358531e-34 ;  /* 0x0780000003000820 */ /* 0x000fe20000410000 */
[----:B------:R-:W-:-:S05]  /*0a50*/  IMAD.MOV.U32 R3, RZ, RZ, R6 ;  /* 0x000000ffff037224 */ /* 0x000fca00078e0006 */
[----:B------:R-:W-:-:S04]  /*0a60*/  LOP3.LUT R0, R0, 0x80000000, R3, 0xf8, !PT ;  /* 0x8000000000007812 */ /* 0x000fc800078ef803 */
[----:B------:R-:W-:-:S04]  /*0a70*/  F2FP.BF16.F32.PACK_AB R0, RZ, R0 ;  /* 0x00000000ff00723e */ /* 0x000fc800000010ff */
[----:B------:R-:W-:Y:S01]  /*0a80*/  PRMT R19, R0, 0x7610, R19 ;  /* 0x0000761000137816 */ /* 0x000fe20000000013 */
[----:B------:R-:W-:Y:S06]  /*0a90*/  BRA `(.L_x_291) ;  /* 0x0000000400d87947 */ /* 0x000fec0003800000 */
.L_x_301:
[----:B------:R0:W5:Y:S01]  /*0aa0*/  LDG.E.U16 R19, desc[UR36][R4.64] ;  /* 0x0000002404137981 */ /* 0x000162000c1e1500 */
[----:B------:R-:W-:Y:S05]  /*0ab0*/  BRA `(.L_x_291) ;  /* 0x0000000400d07947 */ /* 0x000fea0003800000 */
.L_x_298:
        /* <DEDUP_REMOVED lines=10> */
[----:B------:R-:W-:-:S04]  /*0b60*/  F2FP.BF16.F32.PACK_AB R0, RZ, R0 ;  /* 0x00000000ff00723e */ /* 0x000fc800000010ff */
[----:B------:R-:W-:Y:S01]  /*0b70*/  PRMT R19, R0, 0x7610, R19 ;  /* 0x0000761000137816 */ /* 0x000fe20000000013 */
[----:B------:R-:W-:Y:S06]  /*0b80*/  BRA `(.L_x_291) ;  /* 0x00000004009c7947 */ /* 0x000fec0003800000 */
.L_x_305:
        /* <DEDUP_REMOVED lines=21> */
.L_x_309:
[----:B------:R-:W-:Y:S05]  /*0ce0*/  BSYNC.RECONVERGENT B1 ;  /* 0x0000000000017941 */ /* 0x000fea0003800200 */
.L_x_308:
[----:B------:R-:W-:Y:S01]  /*0cf0*/  IMAD.SHL.U32 R0, R0, 0x100000, RZ ;  /* 0x0010000000007824 */ /* 0x000fe200078e00ff */
[----:B------:R-:W-:-:S04]  /*0d00*/  LEA R3, R3, 0x3b800000, 0x17 ;  /* 0x3b80000003037811 */ /* 0x000fc800078eb8ff */
[----:B------:R-:W-:-:S07]  /*0d10*/  LOP3.LUT R0, R3, R0, R7, 0xfe, !PT ;  /* 0x0000000003007212 */ /* 0x000fce00078efe07 */
.L_x_307:
[----:B------:R-:W-:Y:S05]  /*0d20*/  BSYNC.RECONVERGENT B0 ;  /* 0x0000000000007941 */ /* 0x000fea0003800200 */
.L_x_306:
[----:B------:R-:W-:-:S04]  /*0d30*/  F2FP.BF16.F32.PACK_AB R0, RZ, R0 ;  /* 0x00000000ff00723e */ /* 0x000fc800000010ff */
[----:B------:R-:W-:Y:S01]  /*0d40*/  PRMT R19, R0, 0x7610, R19 ;  /* 0x0000761000137816 */ /* 0x000fe20000000013 */
[----:B------:R-:W-:Y:S06]  /*0d50*/  BRA `(.L_x_291) ;  /* 0x0000000400287947 */ /* 0x000fec0003800000 */
.L_x_304:
        /* <DEDUP_REMOVED lines=21> */
.L_x_313:
[----:B------:R-:W-:Y:S05]  /*0eb0*/  BSYNC.RECONVERGENT B1 ;  /* 0x0000000000017941 */ /* 0x000fea0003800200 */
.L_x_312:
[----:B------:R-:W-:Y:S01]  /*0ec0*/  IMAD.SHL.U32 R0, R0, 0x200000, RZ ;  /* 0x0020000000007824 */ /* 0x000fe200078e00ff */
[----:B------:R-:W-:-:S04]  /*0ed0*/  LEA R3, R3, 0x37800000, 0x17 ;  /* 0x3780000003037811 */ /* 0x000fc800078eb8ff */
[----:B------:R-:W-:-:S07]  /*0ee0*/  LOP3.LUT R0, R3, R0, R7, 0xfe, !PT ;  /* 0x0000000003007212 */ /* 0x000fce00078efe07 */
.L_x_311:
[----:B------:R-:W-:Y:S05]  /*0ef0*/  BSYNC.RECONVERGENT B0 ;  /* 0x0000000000007941 */ /* 0x000fea0003800200 */
.L_x_310:
[----:B------:R-:W-:-:S04]  /*0f00*/  F2FP.BF16.F32.PACK_AB R0, RZ, R0 ;  /* 0x00000000ff00723e */ /* 0x000fc800000010ff */
[----:B------:R-:W-:Y:S01]  /*0f10*/  PRMT R19, R0, 0x7610, R19 ;  /* 0x0000761000137816 */ /* 0x000fe20000000013 */
[----:B------:R-:W-:Y:S06]  /*0f20*/  BRA `(.L_x_291) ;  /* 0x0000000000b47947 */ /* 0x000fec0003800000 */
.L_x_303:
[----:B------:R-:W-:-:S09]  /*0f30*/  UISETP.NE.AND UP0, UPT, UR4, 0x1c, UPT ;  /* 0x0000001c0400788c */ /* 0x000fd2000bf05270 */
[----:B------:R-:W-:Y:S05]  /*0f40*/  BRA.U !UP0, `(.L_x_314) ;  /* 0x00000001089c7547 */ /* 0x000fea000b800000 */
[----:B------:R-:W-:-:S09]  /*0f50*/  UISETP.NE.AND UP0, UPT, UR4, 0x1d, UPT ;  /* 0x0000001d0400788c */ /* 0x000fd2000bf05270 */
[----:B------:R-:W-:Y:S05]  /*0f60*/  BRA.U !UP0, `(.L_x_315) ;  /* 0x0000000108807547 */ /* 0x000fea000b800000 */
[----:B------:R-:W-:-:S09]  /*0f70*/  UISETP.NE.AND UP0, UPT, UR4, 0x2c, UPT ;  /* 0x0000002c0400788c */ /* 0x000fd2000bf05270 */
[----:B------:R-:W-:Y:S05]  /*0f80*/  BRA.U !UP0, `(.L_x_316) ;  /* 0x0000000108487547 */ /* 0x000fea000b800000 */
.L_x_290:
[----:B------:R-:W-:Y:S01]  /*0f90*/  MOV R14, 0x0 ;  /* 0x00000000000e7802 */ /* 0x000fe20000000f00 */
[----:B------:R-:W0:Y:S01]  /*0fa0*/  LDCU.64 UR4, c[0x4][0x128] ;  /* 0x01002500ff0477ac */ /* 0x000e220008000a00 */
[----:B------:R-:W-:Y:S02]  /*0fb0*/  IMAD.MOV.U32 R8, RZ, RZ, 0x4e ;  /* 0x0000004eff087424 */ /* 0x000fe400078e00ff */
[----:B------:R-:W-:Y:S01]  /*0fc0*/  IMAD.MOV.U32 R12, RZ, RZ, 0x1 ;  /* 0x00000001ff0c7424 */ /* 0x000fe200078e00ff */
[----:B------:R-:W1:Y:S01]  /*0fd0*/  LDCU.64 UR6, c[0x4][0x130] ;  /* 0x01002600ff0677ac */ /* 0x000e620008000a00 */
[----:B------:R-:W2:Y:S01]  /*0fe0*/  LDC.64 R14, c[0x4][R14] ;  /* 0x010000000e0e7b82 */ /* 0x000ea20000000a00 */
[----:B------:R-:W-:Y:S01]  /*0ff0*/  IMAD.MOV.U32 R13, RZ, RZ, RZ ;  /* 0x000000ffff0d7224 */ /* 0x000fe200078e00ff */
[----:B------:R-:W3:Y:S01]  /*1000*/  LDCU.64 UR8, c[0x4][0x38] ;  /* 0x01000700ff0877ac */ /* 0x000ee20008000a00 */
[----:B0-----:R-:W-:Y:S02]  /*1010*/  IMAD.U32 R4, RZ, RZ, UR4 ;  /* 0x00000004ff047e24 */ /* 0x001fe4000f8e00ff */
[----:B------:R-:W-:-:S02]  /*1020*/  IMAD.U32 R5, RZ, RZ, UR5 ;  /* 0x00000005ff057e24 */ /* 0x000fc4000f8e00ff */
[----:B-1----:R-:W-:Y:S02]  /*1030*/  IMAD.U32 R6, RZ, RZ, UR6 ;  /* 0x00000006ff067e24 */ /* 0x002fe4000f8e00ff */
[----:B------:R-:W-:Y:S02]  /*1040*/  IMAD.U32 R7, RZ, RZ, UR7 ;  /* 0x00000007ff077e24 */ /* 0x000fe4000f8e00ff */
[----:B---3--:R-:W-:Y:S02]  /*1050*/  IMAD.U32 R10, RZ, RZ, UR8 ;  /* 0x00000008ff0a7e24 */ /* 0x008fe4000f8e00ff */
[----:B------:R-:W-:-:S07]  /*1060*/  IMAD.U32 R11, RZ, RZ, UR9 ;  /* 0x00000009ff0b7e24 */ /* 0x000fce000f8e00ff */
[----:B------:R-:W-:-:S07]  /*1070*/  LEPC R20, `(.L_x_317) ;  /* 0x000000001014794e */ /* 0x000fce0000000000 */
[----:B--2---:R-:W-:Y:S05]  /*1080*/  CALL.ABS.NOINC R14 ;  /* 0x000000000e007343 */ /* 0x004fea0003c00000 */
.L_x_317:
[----:B------:R-:W-:Y:S01]  /*1090*/  PRMT R19, RZ, 0x7610, R19 ;  /* 0x00007610ff137816 */ /* 0x000fe20000000013 */
[----:B------:R-:W-:Y:S06]  /*10a0*/  BRA `(.L_x_291) ;  /* 0x0000000000547947 */ /* 0x000fec0003800000 */
.L_x_316:
[----:B------:R-:W2:Y:S01]  /*10b0*/  LDG.E.U8 R4, desc[UR36][R4.64] ;  /* 0x0000002404047981 */ /* 0x000ea2000c1e1100 */
[----:B------:R-:W-:Y:S01]  /*10c0*/  BSSY.RECONVERGENT B0, `(.L_x_318) ;  /* 0x0000007000007945 */ /* 0x000fe20003800200 */
[----:B------:R-:W-:Y:S01]  /*10d0*/  IMAD.MOV.U32 R0, RZ, RZ, 0x400000 ;  /* 0x00400000ff007424 */ /* 0x000fe200078e00ff */
[----:B--2---:R-:W-:-:S13]  /*10e0*/  ISETP.NE.AND P0, PT, R4, RZ, PT ;  /* 0x000000ff0400720c */ /* 0x004fda0003f05270 */
[----:B------:R-:W-:Y:S05]  /*10f0*/  @!P0 BRA `(.L_x_319) ;  /* 0x00000000000c8947 */ /* 0x000fea0003800000 */
[----:B------:R-:W-:-:S13]  /*1100*/  ISETP.NE.AND P0, PT, R4, 0xff, PT ;  /* 0x000000ff0400780c */ /* 0x000fda0003f05270 */
[----:B------:R-:W-:Y:S02]  /*1110*/  @!P0 IMAD.MOV.U32 R0, RZ, RZ, 0x7f800001 ;  /* 0x7f800001ff008424 */ /* 0x000fe400078e00ff */
[----:B------:R-:W-:-:S07]  /*1120*/  @P0 IMAD.SHL.U32 R0, R4, 0x800000, RZ ;  /* 0x0080000004000824 */ /* 0x000fce00078e00ff */
.L_x_319:
[----:B------:R-:W-:Y:S05]  /*1130*/  BSYNC.RECONVERGENT B0 ;  /* 0x0000000000007941 */ /* 0x000fea0003800200 */
.L_x_318:
[----:B------:R-:W-:-:S04]  /*1140*/  F2FP.BF16.F32.PACK_AB R0, RZ, R0 ;  /* 0x00000000ff00723e */ /* 0x000fc800000010ff */
[----:B------:R-:W-:Y:S01]  /*1150*/  PRMT R19, R0, 0x7610, R19 ;  /* 0x0000761000137816 */ /* 0x000fe20000000013 */
[----:B------:R-:W-:Y:S06]  /*1160*/  BRA `(.L_x_291) ;  /* 0x0000000000247947 */ /* 0x000fec0003800000 */
.L_x_315:
[----:B------:R-:W2:Y:S02]  /*1170*/  LDG.E.64 R4, desc[UR36][R4.64] ;  /* 0x0000002404047981 */ /* 0x000ea4000c1e1b00 */
[----:B--2---:R-:W0:Y:S02]  /*1180*/  I2F.U64 R0, R4 ;  /* 0x0000000400007312 */ /* 0x004e240000301000 */
[----:B0-----:R-:W-:-:S04]  /*1190*/  F2FP.BF16.F32.PACK_AB R0, RZ, R0 ;  /* 0x00000000ff00723e */ /* 0x001fc800000010ff */
[----:B------:R-:W-:Y:S01]  /*11a0*/  PRMT R19, R0, 0x7610, R19 ;  /* 0x0000761000137816 */ /* 0x000fe20000000013 */
[----:B------:R-:W-:Y:S06]  /*11b0*/  BRA `(.L_x_291) ;  /* 0x0000000000107947 */ /* 0x000fec0003800000 */
.L_x_314:
[----:B------:R-:W2:Y:S02]  /*11c0*/  LDG.E R4, desc[UR36][R4.64] ;  /* 0x0000002404047981 */ /* 0x000ea4000c1e1900 */
[----:B--2---:R-:W-:-:S04]  /*11d0*/  I2FP.F32.U32 R0, R4 ;  /* 0x0000000400007245 */ /* 0x004fc80000201000 */
[----:B------:R-:W-:-:S04]  /*11e0*/  F2FP.BF16.F32.PACK_AB R0, RZ, R0 ;  /* 0x00000000ff00723e */ /* 0x000fc800000010ff */
[----:B------:R-:W-:-:S07]  /*11f0*/  PRMT R19, R0, 0x7610, R19 ;  /* 0x0000761000137816 */ /* 0x000fce0000000013 */
.L_x_291:
[----:B------:R-:W-:-:S07]  /*1200*/  VIADD R17, R25, 0x80 ;  /* 0x0000008019117836 */ /* 0x000fce0000000000 */
.L_x_285:
[----:B------:R-:W-:Y:S05]  /*1210*/  BSYNC.RECONVERGENT B6 ;  /* 0x0000000000067941 */ /* 0x000fea0003800200 */
.L_x_284:
[----:B------:R-:W-:Y:S01]  /*1220*/  ISETP.GE.AND P0, PT, R17, R16, PT ;  /* 0x000000101100720c */ /* 0x000fe20003f06270 */
[----:B------:R-:W-:Y:S01]  /*1230*/  BSSY.RECONVERGENT B6, `(.L_x_320) ;  /* 0x0000118000067945 */ /* 0x000fe20003800200 */
[----:B------:R-:W-:-:S11]  /*1240*/  PRMT R18, RZ, 0x7610, R18 ;  /* 0x00007610ff127816 */ /* 0x000fd60000000012 */
[----:B------:R-:W-:Y:S05]  /*1250*/  @P0 BRA `(.L_x_321) ;  /* 0x0000001000540947 */ /* 0x000fea0003800000 */
[----:B0-----:R-:W0:Y:S01]  /*1260*/  LDC.64 R4, c[0x0][0x390] ;  /* 0x0000e400ff047b82 */ /* 0x001e220000000a00 */
        /* <DEDUP_REMOVED lines=21> */
.L_x_325:
[----:B------:R-:W2:Y:S02]  /*13c0*/  LDG.E.U8 R4, desc[UR36][R4.64] ;  /* 0x0000002404047981 */ /* 0x000ea4000c1e1100 */
[----:B--2---:R-:W-:-:S04]  /*13d0*/  I2FP.F32.U32 R0, R4 ;  /* 0x0000000400007245 */ /* 0x004fc80000201000 */
[----:B------:R-:W-:-:S04]  /*13e0*/  F2FP.BF16.F32.PACK_AB R0, RZ, R0 ;  /* 0x00000000ff00723e */ /* 0x000fc800000010ff */
[----:B------:R-:W-:Y:S01]  /*13f0*/  PRMT R18, R0, 0x7610, R18 ;  /* 0x0000761000127816 */ /* 0x000fe20000000012 */
[----:B------:R-:W-:Y:S06]  /*1400*/  BRA `(.L_x_327) ;  /* 0x0000000c00e47947 */ /* 0x000fec0003800000 */
.L_x_324:
        /* <DEDUP_REMOVED lines=11> */
.L_x_329:
[----:B------:R-:W2:Y:S02]  /*14c0*/  LDG.E R4, desc[UR36][R4.64] ;  /* 0x0000002404047981 */ /* 0x000ea4000c1e1900 */
[----:B--2---:R-:W-:-:S04]  /*14d0*/  I2FP.F32.S32 R0, R4 ;  /* 0x0000000400007245 */ /* 0x004fc80000201400 */
[----:B------:R-:W-:-:S04]  /*14e0*/  F2FP.BF16.F32.PACK_AB R0, RZ, R0 ;  /* 0x00000000ff00723e */ /* 0x000fc800000010ff */
[----:B------:R-:W-:Y:S01]  /*14f0*/  PRMT R18, R0, 0x7610, R18 ;  /* 0x0000761000127816 */ /* 0x000fe20000000012 */
[----:B------:R-:W-:Y:S06]  /*1500*/  BRA `(.L_x_327) ;  /* 0x0000000c00a47947 */ /* 0x000fec0003800000 */
.L_x_328:
[----:B------:R-:W2:Y:S02]  /*1510*/  LDG.E.U16 R4, desc[UR36][R4.64] ;  /* 0x0000002404047981 */ /* 0x000ea4000c1e1500 */
[----:B--2---:R-:W0:Y:S02]  /*1520*/  I2F.S16 R0, R4 ;  /* 0x0000000400007306 */ /* 0x004e240000101400 */
[----:B0-----:R-:W-:-:S04]  /*1530*/  F2FP.BF16.F32.PACK_AB R0, RZ, R0 ;  /* 0x00000000ff00723e */ /* 0x001fc800000010ff */
[----:B------:R-:W-:Y:S01]  /*1540*/  PRMT R18, R0, 0x7610, R18 ;  /* 0x0000761000127816 */ /* 0x000fe20000000012 */
[----:B------:R-:W-:Y:S06]  /*1550*/  BRA `(.L_x_327) ;  /* 0x0000000c00907947 */ /* 0x000fec0003800000 */
.L_x_323:
        /* <DEDUP_REMOVED lines=9> */
.L_x_331:
[----:B------:R-:W2:Y:S02]  /*15f0*/  LDG.E.U16 R0, desc[UR36][R4.64] ;  /* 0x0000002404007981 */ /* 0x000ea4000c1e1500 */
[----:B--2---:R-:W-:-:S05]  /*1600*/  HADD2.F32 R0, -RZ, R0.H0_H0 ;  /* 0x20000000ff007230 */ /* 0x004fca0000004100 */
[----:B------:R-:W-:-:S04]  /*1610*/  F2FP.BF16.F32.PACK_AB R0, RZ, R0 ;  /* 0x00000000ff00723e */ /* 0x000fc800000010ff */
[----:B------:R-:W-:Y:S01]  /*1620*/  PRMT R18, R0, 0x7610, R18 ;  /* 0x0000761000127816 */ /* 0x000fe20000000012 */
[----:B------:R-:W-:Y:S06]  /*1630*/  BRA `(.L_x_327) ;  /* 0x0000000c00587947 */ /* 0x000fec0003800000 */
.L_x_330:
        /* <DEDUP_REMOVED lines=9> */
.L_x_333:
[----:B------:R-:W2:Y:S02]  /*16d0*/  LDG.E.U16 R4, desc[UR36][R4.64] ;  /* 0x0000002404047981 */ /* 0x000ea4000c1e1500 */
[----:B--2---:R-:W-:-:S05]  /*16e0*/  HADD2.F32 R0, -RZ, R4.H0_H0 ;  /* 0x20000004ff007230 */ /* 0x004fca0000004100 */
[----:B------:R-:W-:-:S04]  /*16f0*/  F2FP.BF16.F32.PACK_AB R0, RZ, R0 ;  /* 0x00000000ff00723e */ /* 0x000fc800000010ff */
[----:B------:R-:W-:Y:S01]  /*1700*/  PRMT R18, R0, 0x7610, R18 ;  /* 0x0000761000127816 */ /* 0x000fe20000000012 */
[----:B------:R-:W-:Y:S06]  /*1710*/  BRA `(.L_x_327) ;  /* 0x0000000c00207947 */ /* 0x000fec0003800000 */
.L_x_332:
        /* <DEDUP_REMOVED lines=13> */
.L_x_322:
        /* <DEDUP_REMOVED lines=14> */
.L_x_336:
        /* <DEDUP_REMOVED lines=13> */
.L_x_335:
        /* <DEDUP_REMOVED lines=27> */
.L_x_338:
[----:B------:R-:W2:Y:S02]  /*1b50*/  LDG.E.U8 R4, desc[UR36][R4.64] ;  /* 0x0000002404047981 */ /* 0x000ea4000c1e1100 */
[C---:B--2---:R-:W-:Y:S02]  /*1b60*/  IMAD.SHL.U32 R0, R4.reuse, 0x2000000, RZ ;  /* 0x0200000004007824 */ /* 0x044fe400078e00ff */
[----:B------:R-:W-:-:S03]  /*1b70*/  IMAD.SHL.U32 R6, R4, 0x100, RZ ;  /* 0x0000010004067824 */ /* 0x000fc600078e00ff */
[----:B------:R-:W-:-:S13]  /*1b80*/  ISETP.GE.U32.AND P0, PT, R0, 0x8000000, PT ;  /* 0x080000000000780c */ /* 0x000fda0003f06070 */
[----:B------:R-:W-:Y:S02]  /*1b90*/  @!P0 LOP3.LUT R3, R6, 0x7f00, RZ, 0xc0, !PT ;  /* 0x00007f0006038812 */ /* 0x000fe400078ec0ff */
[----:B------:R-:W-:Y:S02]  /*1ba0*/  @P0 LEA.HI R0, R0, 0x70000000, RZ, 0x1c ;  /* 0x7000000000000811 */ /* 0x000fe400078fe0ff */
[----:B------:R-:W-:Y:S02]  /*1bb0*/  @!P0 LOP3.LUT R3, R3, 0x3f000000, RZ, 0xfc, !PT ;  /* 0x3f00000003038812 */ /* 0x000fe400078efcff */
[----:B------:R-:W-:Y:S01]  /*1bc0*/  PRMT R6, R6, 0x9910, RZ ;  /* 0x0000991006067816 */ /* 0x000fe200000000ff */
[----:B------:R-:W-:Y:S02]  /*1bd0*/  @P0 FMUL.FTZ R0, R0, 1.9259299443872358531e-34 ;  /* 0x0780000000000820 */ /* 0x000fe40000410000 */
[----:B------:R-:W-:Y:S02]  /*1be0*/  @!P0 FADD.FTZ R0, R3, -0.5 ;  /* 0xbf00000003008421 */ /* 0x000fe40000010000 */
[----:B------:R-:W-:-:S05]  /*1bf0*/  IMAD.MOV.U32 R3, RZ, RZ, R6 ;  /* 0x000000ffff037224 */ /* 0x000fca00078e0006 */
[----:B------:R-:W-:-:S04]  /*1c00*/  LOP3.LUT R0, R0, 0x80000000, R3, 0xf8, !PT ;  /* 0x8000000000007812 */ /* 0x000fc800078ef803 */
[----:B------:R-:W-:-:S04]  /*1c10*/  F2FP.BF16.F32.PACK_AB R0, RZ, R0 ;  /* 0x00000000ff00723e */ /* 0x000fc800000010ff */
[----:B------:R-:W-:Y:S01]  /*1c20*/  PRMT R18, R0, 0x7610, R18 ;  /* 0x0000761000127816 */ /* 0x000fe20000000012 */
[----:B------:R-:W-:Y:S06]  /*1c30*/  BRA `(.L_x_327) ;  /* 0x0000000400d87947 */ /* 0x000fec0003800000 */
.L_x_337:
[----:B------:R0:W5:Y:S01]  /*1c40*/  LDG.E.U16 R18, desc[UR36][R4.64] ;  /* 0x0000002404127981 */ /* 0x000162000c1e1500 */
[----:B------:R-:W-:Y:S05]  /*1c50*/  BRA `(.L_x_327) ;  /* 0x0000000400d07947 */ /* 0x000fea0003800000 */
.L_x_334:
        /* <DEDUP_REMOVED lines=13> */
.L_x_341:
        /* <DEDUP_REMOVED lines=21> */
.L_x_345:
[----:B------:R-:W-:Y:S05]  /*1e80*/  BSYNC.RECONVERGENT B1 ;  /* 0x0000000000017941 */ /* 0x000fea0003800200 */
.L_x_344:
[----:B------:R-:W-:Y:S01]  /*1e90*/  IMAD.SHL.U32 R0, R0, 0x100000, RZ ;  /* 0x0010000000007824 */ /* 0x000fe200078e00ff */
[----:B------:R-:W-:-:S04]  /*1ea0*/  LEA R3, R3, 0x3b800000, 0x17 ;  /* 0x3b80000003037811 */ /* 0x000fc800078eb8ff */
[----:B------:R-:W-:-:S07]  /*1eb0*/  LOP3.LUT R0, R3, R0, R7, 0xfe, !PT ;  /* 0x0000000003007212 */ /* 0x000fce00078efe07 */
.L_x_343:
[----:B------:R-:W-:Y:S05]  /*1ec0*/  BSYNC.RECONVERGENT B0 ;  /* 0x0000000000007941 */ /* 0x000fea0003800200 */
.L_x_342:
[----:B------:R-:W-:-:S04]  /*1ed0*/  F2FP.BF16.F32.PACK_AB R0, RZ, R0 ;  /* 0x00000000ff00723e */ /* 0x000fc800000010ff */
[----:B------:R-:W-:Y:S01]  /*1ee0*/  PRMT R18, R0, 0x7610, R18 ;  /* 0x0000761000127816 */ /* 0x000fe20000000012 */
[----:B------:R-:W-:Y:S06]  /*1ef0*/  BRA `(.L_x_327) ;  /* 0x0000000400287947 */ /* 0x000fec0003800000 */
.L_x_340:
        /* <DEDUP_REMOVED lines=21> */
.L_x_349:
[----:B------:R-:W-:Y:S05]  /*2050*/  BSYNC.RECONVERGENT B1 ;  /* 0x0000000000017941 */ /* 0x000fea0003800200 */
.L_x_348:
[----:B------:R-:W-:Y:S01]  /*2060*/  IMAD.SHL.U32 R0, R0, 0x200000, RZ ;  /* 0x0020000000007824 */ /* 0x000fe200078e00ff */
[----:B------:R-:W-:-:S04]  /*2070*/  LEA R3, R3, 0x37800000, 0x17 ;  /* 0x3780000003037811 */ /* 0x000fc800078eb8ff */
[----:B------:R-:W-:-:S07]  /*2080*/  LOP3.LUT R0, R3, R0, R7, 0xfe, !PT ;  /* 0x0000000003007212 */ /* 0x000fce00078efe07 */
.L_x_347:
[----:B------:R-:W-:Y:S05]  /*2090*/  BSYNC.RECONVERGENT B0 ;  /* 0x0000000000007941 */ /* 0x000fea0003800200 */
.L_x_346:
[----:B------:R-:W-:-:S04]  /*20a0*/  F2FP.BF16.F32.PACK_AB R0, RZ, R0 ;  /* 0x00000000ff00723e */ /* 0x000fc800000010ff */
[----:B------:R-:W-:Y:S01]  /*20b0*/  PRMT R18, R0, 0x7610, R18 ;  /* 0x0000761000127816 */ /* 0x000fe20000000012 */
[----:B------:R-:W-:Y:S06]  /*20c0*/  BRA `(.L_x_327) ;  /* 0x0000000000b47947 */ /* 0x000fec0003800000 */
.L_x_339:
        /* <DEDUP_REMOVED lines=14> */
.L_x_353:
[----:B------:R-:W-:Y:S05]  /*21b0*/  BSYNC.RECONVERGENT B0 ;  /* 0x0000000000007941 */ /* 0x000fea0003800200 */
.L_x_352:
[----:B------:R-:W-:-:S04]  /*21c0*/  F2FP.BF16.F32.PACK_AB R0, RZ, R0 ;  /* 0x00000000ff00723e */ /* 0x000fc800000010ff */
[----:B------:R-:W-:Y:S01]  /*21d0*/  PRMT R18, R0, 0x7610, R18 ;  /* 0x0000761000127816 */ /* 0x000fe20000000012 */
[----:B------:R-:W-:Y:S06]  /*21e0*/  BRA `(.L_x_327) ;  /* 0x00000000006c7947 */ /* 0x000fec0003800000 */
.L_x_326:
        /* <DEDUP_REMOVED lines=15> */
[----:B--2--5:R-:W-:Y:S05]  /*22e0*/  CALL.ABS.NOINC R14 ;  /* 0x000000000e007343 */ /* 0x024fea0003c00000 */
.L_x_354:
[----:B------:R-:W-:Y:S01]  /*22f0*/  PRMT R18, RZ, 0x7610, R18 ;  /* 0x00007610ff127816 */ /* 0x000fe20000000012 */
[----:B------:R-:W-:Y:S06]  /*2300*/  BRA `(.L_x_327) ;  /* 0x0000000000247947 */ /* 0x000fec0003800000 */
.L_x_351:
[----:B------:R-:W2:Y:S02]  /*2310*/  LDG.E.64 R4, desc[UR36][R4.64] ;  /* 0x0000002404047981 */ /* 0x000ea4000c1e1b00 */
[----:B--2---:R-:W0:Y:S02]  /*2320*/  I2F.U64 R0, R4 ;  /* 0x0000000400007312 */ /* 0x004e240000301000 */
[----:B0-----:R-:W-:-:S04]  /*2330*/  F2FP.BF16.F32.PACK_AB R0, RZ, R0 ;  /* 0x00000000ff00723e */ /* 0x001fc800000010ff */
[----:B------:R-:W-:Y:S01]  /*2340*/  PRMT R18, R0, 0x7610, R18 ;  /* 0x0000761000127816 */ /* 0x000fe20000000012 */
[----:B------:R-:W-:Y:S06]  /*2350*/  BRA `(.L_x_327) ;  /* 0x0000000000107947 */ /* 0x000fec0003800000 */
.L_x_350:
[----:B------:R-:W2:Y:S02]  /*2360*/  LDG.E R4, desc[UR36][R4.64] ;  /* 0x0000002404047981 */ /* 0x000ea4000c1e1900 */
[----:B--2---:R-:W-:-:S04]  /*2370*/  I2FP.F32.U32 R0, R4 ;  /* 0x0000000400007245 */ /* 0x004fc80000201000 */
[----:B------:R-:W-:-:S04]  /*2380*/  F2FP.BF16.F32.PACK_AB R0, RZ, R0 ;  /* 0x00000000ff00723e */ /* 0x000fc800000010ff */
[----:B------:R-:W-:-:S07]  /*2390*/  PRMT R18, R0, 0x7610, R18 ;  /* 0x0000761000127816 */ /* 0x000fce0000000012 */
.L_x_327:
[----:B------:R-:W-:-:S07]  /*23a0*/  VIADD R17, R17, 0x80 ;  /* 0x0000008011117836 */ /* 0x000fce0000000000 */
.L_x_321:
[----:B------:R-:W-:Y:S05]  /*23b0*/  BSYNC.RECONVERGENT B6 ;  /* 0x0000000000067941 */ /* 0x000fea0003800200 */
.L_x_320:
        /* <DEDUP_REMOVED lines=26> */
.L_x_360:
[----:B------:R-:W2:Y:S02]  /*2560*/  LDG.E.U8 R4, desc[UR36][R4.64] ;  /* 0x0000002404047981 */ /* 0x000ea4000c1e1100 */
[----:B--2---:R-:W-:-:S04]  /*2570*/  I2FP.F32.U32 R0, R4 ;  /* 0x0000000400007245 */ /* 0x004fc80000201000 */
[----:B------:R-:W-:-:S04]  /*2580*/  F2FP.BF16.F32.PACK_AB R0, RZ, R0 ;  /* 0x00000000ff00723e */ /* 0x000fc800000010ff */
[----:B------:R-:W-:Y:S01]  /*2590*/  PRMT R24, R0, 0x7610, R24 ;  /* 0x0000761000187816 */ /* 0x000fe20000000018 */
[----:B------:R-:W-:Y:S06]  /*25a0*/  BRA `(.L_x_362) ;  /* 0x0000000c00e47947 */ /* 0x000fec0003800000 */
.L_x_359:
        /* <DEDUP_REMOVED lines=11> */
.L_x_364:
[----:B------:R-:W2:Y:S02]  /*2660*/  LDG.E R4, desc[UR36][R4.64] ;  /* 0x0000002404047981 */ /* 0x000ea4000c1e1900 */
[----:B--2---:R-:W-:-:S04]  /*2670*/  I2FP.F32.S32 R0, R4 ;  /* 0x0000000400007245 */ /* 0x004fc80000201400 */
[----:B------:R-:W-:-:S04]  /*2680*/  F2FP.BF16.F32.PACK_AB R0, RZ, R0 ;  /* 0x00000000ff00723e */ /* 0x000fc800000010ff */
[----:B------:R-:W-:Y:S01]  /*2690*/  PRMT R24, R0, 0x7610, R24 ;  /* 0x0000761000187816 */ /* 0x000fe20000000018 */
[----:B------:R-:W-:Y:S06]  /*26a0*/  BRA `(.L_x_362) ;  /* 0x0000000c00a47947 */ /* 0x000fec0003800000 */
.L_x_363:
[----:B------:R-:W2:Y:S02]  /*26b0*/  LDG.E.U16 R4, desc[UR36][R4.64] ;  /* 0x0000002404047981 */ /* 0x000ea4000c1e1500 */
[----:B--2---:R-:W0:Y:S02]  /*26c0*/  I2F.S16 R0, R4 ;  /* 0x0000000400007306 */ /* 0x004e240000101400 */
[----:B0-----:R-:W-:-:S04]  /*26d0*/  F2FP.BF16.F32.PACK_AB R0, RZ, R0 ;  /* 0x00000000ff00723e */ /* 0x001fc800000010ff */
[----:B------:R-:W-:Y:S01]  /*26e0*/  PRMT R24, R0, 0x7610, R24 ;  /* 0x0000761000187816 */ /* 0x000fe20000000018 */
[----:B------:R-:W-:Y:S06]  /*26f0*/  BRA `(.L_x_362) ;  /* 0x0000000c00907947 */ /* 0x000fec0003800000 */
.L_x_358:
        /* <DEDUP_REMOVED lines=9> */
.L_x_366:
[----:B------:R-:W2:Y:S02]  /*2790*/  LDG.E.U16 R0, desc[UR36][R4.64] ;  /* 0x0000002404007981 */ /* 0x000ea4000c1e1500 */
[----:B--2---:R-:W-:-:S05]  /*27a0*/  HADD2.F32 R0, -RZ, R0.H0_H0 ;  /* 0x20000000ff007230 */ /* 0x004fca0000004100 */
[----:B------:R-:W-:-:S04]  /*27b0*/  F2FP.BF16.F32.PACK_AB R0, RZ, R0 ;  /* 0x00000000ff00723e */ /* 0x000fc800000010ff */
[----:B------:R-:W-:Y:S01]  /*27c0*/  PRMT R24, R0, 0x7610, R24 ;  /* 0x0000761000187816 */ /* 0x000fe20000000018 */
[----:B------:R-:W-:Y:S06]  /*27d0*/  BRA `(.L_x_362) ;  /* 0x0000000c00587947 */ /* 0x000fec0003800000 */
.L_x_365:
        /* <DEDUP_REMOVED lines=9> */
.L_x_368:
[----:B------:R-:W2:Y:S02]  /*2870*/  LDG.E.U16 R4, desc[UR36][R4.64] ;  /* 0x0000002404047981 */ /* 0x000ea4000c1e1500 */
[----:B--2---:R-:W-:-:S05]  /*2880*/  HADD2.F32 R0, -RZ, R4.H0_H0 ;  /* 0x20000004ff007230 */ /* 0x004fca0000004100 */
[----:B------:R-:W-:-:S04]  /*2890*/  F2FP.BF16.F32.PACK_AB R0, RZ, R0 ;  /* 0x00000000ff00723e */ /* 0x000fc800000010ff */
[----:B------:R-:W-:Y:S01]  /*28a0*/  PRMT R24, R0, 0x7610, R24 ;  /* 0x0000761000187816 */ /* 0x000fe20000000018 */
[----:B------:R-:W-:Y:S06]  /*28b0*/  BRA `(.L_x_362) ;  /* 0x0000000c00207947 */ /* 0x000fec0003800000 */
.L_x_367:
        /* <DEDUP_REMOVED lines=13> */
.L_x_357:
        /* <DEDUP_REMOVED lines=14> */
.L_x_371:
        /* <DEDUP_REMOVED lines=13> */
.L_x_370:
        /* <DEDUP_REMOVED lines=27> */
.L_x_373:
        /* <DEDUP_REMOVED lines=15> */
.L_x_372:
[----:B------:R0:W5:Y:S01]  /*2de0*/  LDG.E.U16 R24, desc[UR36][R4.64] ;  /* 0x0000002404187981 */ /* 0x000162000c1e1500 */
[----:B------:R-:W-:Y:S05]  /*2df0*/  BRA `(.L_x_362) ;  /* 0x0000000400d07947 */ /* 0x000fea0003800000 */
.L_x_369:
        /* <DEDUP_REMOVED lines=13> */
.L_x_376:
        /* <DEDUP_REMOVED lines=21> */
.L_x_380:
[----:B------:R-:W-:Y:S05]  /*3020*/  BSYNC.RECONVERGENT B1 ;  /* 0x0000000000017941 */ /* 0x000fea0003800200 */
.L_x_379:
[----:B------:R-:W-:Y:S01]  /*3030*/  IMAD.SHL.U32 R0, R0, 0x100000, RZ ;  /* 0x0010000000007824 */ /* 0x000fe200078e00ff */
[----:B------:R-:W-:-:S04]  /*3040*/  LEA R3, R3, 0x3b800000, 0x17 ;  /* 0x3b80000003037811 */ /* 0x000fc800078eb8ff */
[----:B------:R-:W-:-:S07]  /*3050*/  LOP3.LUT R0, R3, R0, R7, 0xfe, !PT ;  /* 0x0000000003007212 */ /* 0x000fce00078efe07 */
.L_x_378:
[----:B------:R-:W-:Y:S05]  /*3060*/  BSYNC.RECONVERGENT B0 ;  /* 0x0000000000007941 */ /* 0x000fea0003800200 */
.L_x_377:
[----:B------:R-:W-:-:S04]  /*3070*/  F2FP.BF16.F32.PACK_AB R0, RZ, R0 ;  /* 0x00000000ff00723e */ /* 0x000fc800000010ff */
[----:B------:R-:W-:Y:S01]  /*3080*/  PRMT R24, R0, 0x7610, R24 ;  /* 0x0000761000187816 */ /* 0x000fe20000000018 */
[----:B------:R-:W-:Y:S06]  /*3090*/  BRA `(.L_x_362) ;  /* 0x0000000400287947 */ /* 0x000fec0003800000 */
.L_x_375:
        /* <DEDUP_REMOVED lines=21> */
.L_x_384:
[----:B------:R-:W-:Y:S05]  /*31f0*/  BSYNC.RECONVERGENT B1 ;  /* 0x0000000000017941 */ /* 0x000fea0003800200 */
.L_x_383:
[----:B------:R-:W-:Y:S01]  /*3200*/  IMAD.SHL.U32 R0, R0, 0x200000, RZ ;  /* 0x0020000000007824 */ /* 0x000fe200078e00ff */
[----:B------:R-:W-:-:S04]  /*3210*/  LEA R3, R3, 0x37800000, 0x17 ;  /* 0x3780000003037811 */ /* 0x000fc800078eb8ff */
[----:B------:R-:W-:-:S07]  /*3220*/  LOP3.LUT R0, R3, R0, R7, 0xfe, !PT ;  /* 0x0000000003007212 */ /* 0x000fce00078efe07 */
.L_x_382:
[----:B------:R-:W-:Y:S05]  /*3230*/  BSYNC.RECONVERGENT B0 ;  /* 0x0000000000007941 */ /* 0x000fea0003800200 */
.L_x_381:
[----:B------:R-:W-:-:S04]  /*3240*/  F2FP.BF16.F32.PACK_AB R0, RZ, R0 ;  /* 0x00000000ff00723e */ /* 0x000fc800000010ff */
[----:B------:R-:W-:Y:S01]  /*3250*/  PRMT R24, R0, 0x7610, R24 ;  /* 0x0000761000187816 */ /* 0x000fe20000000018 */
[----:B------:R-:W-:Y:S06]  /*3260*/  BRA `(.L_x_362) ;  /* 0x0000000000b47947 */ /* 0x000fec0003800000 */
.L_x_374:
        /* <DEDUP_REMOVED lines=14> */
.L_x_388:
[----:B------:R-:W-:Y:S05]  /*3350*/  BSYNC.RECONVERGENT B0 ;  /* 0x0000000000007941 */ /* 0x000fea0003800200 */
.L_x_387:
[----:B------:R-:W-:-:S04]  /*3360*/  F2FP.BF16.F32.PACK_AB R0, RZ, R0 ;  /* 0x00000000ff00723e */ /* 0x000fc800000010ff */
[----:B------:R-:W-:Y:S01]  /*3370*/  PRMT R24, R0, 0x7610, R24 ;  /* 0x0000761000187816 */ /* 0x000fe20000000018 */
[----:B------:R-:W-:Y:S06]  /*3380*/  BRA `(.L_x_362) ;  /* 0x00000000006c7947 */ /* 0x000fec0003800000 */
.L_x_361:
        /* <DEDUP_REMOVED lines=16> */
.L_x_389:
[----:B------:R-:W-:Y:S01]  /*3490*/  PRMT R24, RZ, 0x7610, R24 ;  /* 0x00007610ff187816 */ /* 0x000fe20000000018 */
[----:B------:R-:W-:Y:S06]  /*34a0*/  BRA `(.L_x_362) ;  /* 0x0000000000247947 */ /* 0x000fec0003800000 */
.L_x_386:
[----:B------:R-:W2:Y:S02]  /*34b0*/  LDG.E.64 R4, desc[UR36][R4.64] ;  /* 0x0000002404047981 */ /* 0x000ea4000c1e1b00 */
[----:B--2---:R-:W0:Y:S02]  /*34c0*/  I2F.U64 R0, R4 ;  /* 0x0000000400007312 */ /* 0x004e240000301000 */
[----:B0-----:R-:W-:-:S04]  /*34d0*/  F2FP.BF16.F32.PACK_AB R0, RZ, R0 ;  /* 0x00000000ff00723e */ /* 0x001fc800000010ff */
[----:B------:R-:W-:Y:S01]  /*34e0*/  PRMT R24, R0, 0x7610, R24 ;  /* 0x0000761000187816 */ /* 0x000fe20000000018 */
[----:B------:R-:W-:Y:S06]  /*34f0*/  BRA `(.L_x_362) ;  /* 0x0000000000107947 */ /* 0x000fec0003800000 */
.L_x_385:
[----:B------:R-:W2:Y:S02]  /*3500*/  LDG.E R4, desc[UR36][R4.64] ;  /* 0x0000002404047981 */ /* 0x000ea4000c1e1900 */
[----:B--2---:R-:W-:-:S04]  /*3510*/  I2FP.F32.U32 R0, R4 ;  /* 0x0000000400007245 */ /* 0x004fc80000201000 */
[----:B------:R-:W-:-:S04]  /*3520*/  F2FP.BF16.F32.PACK_AB R0, RZ, R0 ;  /* 0x00000000ff00723e */ /* 0x000fc800000010ff */
[----:B------:R-:W-:-:S07]  /*3530*/  PRMT R24, R0, 0x7610, R24 ;  /* 0x0000761000187816 */ /* 0x000fce0000000018 */
.L_x_362:
[----:B------:R-:W-:-:S07]  /*3540*/  VIADD R17, R17, 0x80 ;  /* 0x0000008011117836 */ /* 0x000fce0000000000 */
.L_x_356:
[----:B------:R-:W-:Y:S05]  /*3550*/  BSYNC.RECONVERGENT B6 ;  /* 0x0000000000067941 */ /* 0x000fea0003800200 */
.L_x_355:
        /* <DEDUP_REMOVED lines=25> */
.L_x_395:
[----:B------:R-:W2:Y:S02]  /*36f0*/  LDG.E.U8 R4, desc[UR36][R4.64] ;  /* 0x0000002404047981 */ /* 0x000ea4000c1e1100 */
[----:B--2---:R-:W-:-:S04]  /*3700*/  I2FP.F32.U32 R0, R4 ;  /* 0x0000000400007245 */ /* 0x004fc80000201000 */
[----:B------:R-:W-:Y:S01]  /*3710*/  F2FP.BF16.F32.PACK_AB R0, RZ, R0 ;  /* 0x00000000ff00723e */ /* 0x000fe200000010ff */
[----:B------:R-:W-:Y:S06]  /*3720*/  BRA `(.L_x_391) ;  /* 0x0000000c00a87947 */ /* 0x000fec0003800000 */
.L_x_394:
        /* <DEDUP_REMOVED lines=10> */
.L_x_398:
[----:B------:R-:W2:Y:S02]  /*37d0*/  LDG.E R4, desc[UR36][R4.64] ;  /* 0x0000002404047981 */ /* 0x000ea4000c1e1900 */
[----:B--2---:R-:W-:-:S04]  /*37e0*/  I2FP.F32.S32 R0, R4 ;  /* 0x0000000400007245 */ /* 0x004fc80000201400 */
[----:B------:R-:W-:Y:S01]  /*37f0*/  F2FP.BF16.F32.PACK_AB R0, RZ, R0 ;  /* 0x00000000ff00723e */ /* 0x000fe200000010ff */
[----:B------:R-:W-:Y:S06]  /*3800*/  BRA `(.L_x_391) ;  /* 0x0000000c00707947 */ /* 0x000fec0003800000 */
.L_x_397:
[----:B------:R-:W2:Y:S02]  /*3810*/  LDG.E.U16 R4, desc[UR36][R4.64] ;  /* 0x0000002404047981 */ /* 0x000ea4000c1e1500 */
[----:B--2---:R-:W0:Y:S02]  /*3820*/  I2F.S16 R0, R4 ;  /* 0x0000000400007306 */ /* 0x004e240000101400 */
[----:B0-----:R-:W-:Y:S01]  /*3830*/  F2FP.BF16.F32.PACK_AB R0, RZ, R0 ;  /* 0x00000000ff00723e */ /* 0x001fe200000010ff */
[----:B------:R-:W-:Y:S06]  /*3840*/  BRA `(.L_x_391) ;  /* 0x0000000c00607947 */ /* 0x000fec0003800000 */
.L_x_393:
        /* <DEDUP_REMOVED lines=9> */
.L_x_400:
[----:B------:R-:W2:Y:S02]  /*38e0*/  LDG.E.U16 R0, desc[UR36][R4.64] ;  /* 0x0000002404007981 */ /* 0x000ea4000c1e1500 */
[----:B--2---:R-:W-:-:S05]  /*38f0*/  HADD2.F32 R0, -RZ, R0.H0_H0 ;  /* 0x20000000ff007230 */ /* 0x004fca0000004100 */
[----:B------:R-:W-:Y:S01]  /*3900*/  F2FP.BF16.F32.PACK_AB R0, RZ, R0 ;  /* 0x00000000ff00723e */ /* 0x000fe200000010ff */
[----:B------:R-:W-:Y:S06]  /*3910*/  BRA `(.L_x_391) ;  /* 0x0000000c002c7947 */ /* 0x000fec0003800000 */
.L_x_399:
        /* <DEDUP_REMOVED lines=9> */
.L_x_402:
[----:B------:R-:W2:Y:S02]  /*39b0*/  LDG.E.U16 R4, desc[UR36][R4.64] ;  /* 0x0000002404047981 */ /* 0x000ea4000c1e1500 */
[----:B--2---:R-:W-:-:S05]  /*39c0*/  HADD2.F32 R0, -RZ, R4.H0_H0 ;  /* 0x20000004ff007230 */ /* 0x004fca0000004100 */
[----:B------:R-:W-:Y:S01]  /*39d0*/  F2FP.BF16.F32.PACK_AB R0, RZ, R0 ;  /* 0x00000000ff00723e */ /* 0x000fe200000010ff */
[----:B------:R-:W-:Y:S06]  /*39e0*/  BRA `(.L_x_391) ;  /* 0x0000000800f87947 */ /* 0x000fec0003800000 */
.L_x_401:
        /* <DEDUP_REMOVED lines=12> */
.L_x_392:
        /* <DEDUP_REMOVED lines=13> */
.L_x_405:
        /* <DEDUP_REMOVED lines=12> */
.L_x_404:
        /* <DEDUP_REMOVED lines=27> */
.L_x_407:
        /* <DEDUP_REMOVED lines=12> */
[----:B------:R-:W-:Y:S01]  /*3eb0*/  F2FP.BF16.F32.PACK_AB R0, RZ, R0 ;  /* 0x00000000ff00723e */ /* 0x000fe200000010ff */
[----:B------:R-:W-:Y:S06]  /*3ec0*/  BRA `(.L_x_391) ;  /* 0x0000000400c07947 */ /* 0x000fec0003800000 */
.L_x_406:
[----:B------:R1:W5:Y:S01]  /*3ed0*/  LDG.E.U16 R0, desc[UR36][R4.64] ;  /* 0x0000002404007981 */ /* 0x000362000c1e1500 */
[----:B------:R-:W-:Y:S05]  /*3ee0*/  BRA `(.L_x_391) ;  /* 0x0000000400b87947 */ /* 0x000fea0003800000 */
.L_x_403:
        /* <DEDUP_REMOVED lines=12> */
.L_x_410:
        /* <DEDUP_REMOVED lines=21> */
.L_x_414:
[----:B------:R-:W-:Y:S05]  /*4100*/  BSYNC.RECONVERGENT B1 ;  /* 0x0000000000017941 */ /* 0x000fea0003800200 */
.L_x_413:
[----:B------:R-:W-:Y:S01]  /*4110*/  IMAD.SHL.U32 R0, R0, 0x100000, RZ ;  /* 0x0010000000007824 */ /* 0x000fe200078e00ff */
[----:B------:R-:W-:-:S04]  /*4120*/  LEA R3, R3, 0x3b800000, 0x17 ;  /* 0x3b80000003037811 */ /* 0x000fc800078eb8ff */
[----:B------:R-:W-:-:S07]  /*4130*/  LOP3.LUT R0, R3, R0, R7, 0xfe, !PT ;  /* 0x0000000003007212 */ /* 0x000fce00078efe07 */
.L_x_412:
[----:B------:R-:W-:Y:S05]  /*4140*/  BSYNC.RECONVERGENT B0 ;  /* 0x0000000000007941 */ /* 0x000fea0003800200 */
.L_x_411:
[----:B------:R-:W-:Y:S01]  /*4150*/  F2FP.BF16.F32.PACK_AB R0, RZ, R0 ;  /* 0x00000000ff00723e */ /* 0x000fe200000010ff */
[----:B------:R-:W-:Y:S06]  /*4160*/  BRA `(.L_x_391) ;  /* 0x0000000400187947 */ /* 0x000fec0003800000 */
.L_x_409:
        /* <DEDUP_REMOVED lines=21> */
.L_x_418:
[----:B------:R-:W-:Y:S05]  /*42c0*/  BSYNC.RECONVERGENT B1 ;  /* 0x0000000000017941 */ /* 0x000fea0003800200 */
.L_x_417:
[----:B------:R-:W-:Y:S01]  /*42d0*/  IMAD.SHL.U32 R0, R0, 0x200000, RZ ;  /* 0x0020000000007824 */ /* 0x000fe200078e00ff */
[----:B------:R-:W-:-:S04]  /*42e0*/  LEA R3, R3, 0x37800000, 0x17 ;  /* 0x3780000003037811 */ /* 0x000fc800078eb8ff */
[----:B------:R-:W-:-:S07]  /*42f0*/  LOP3.LUT R0, R3, R0, R7, 0xfe, !PT ;  /* 0x0000000003007212 */ /* 0x000fce00078efe07 */
.L_x_416:
[----:B------:R-:W-:Y:S05]  /*4300*/  BSYNC.RECONVERGENT B0 ;  /* 0x0000000000007941 */ /* 0x000fea0003800200 */
.L_x_415:
[----:B------:R-:W-:Y:S01]  /*4310*/  F2FP.BF16.F32.PACK_AB R0, RZ, R0 ;  /* 0x00000000ff00723e */ /* 0x000fe200000010ff */
[----:B------:R-:W-:Y:S06]  /*4320*/  BRA `(.L_x_391) ;  /* 0x0000000000a87947 */ /* 0x000fec0003800000 */
.L_x_408:
        /* <DEDUP_REMOVED lines=14> */
.L_x_422:
[----:B------:R-:W-:Y:S05]  /*4410*/  BSYNC.RECONVERGENT B0 ;  /* 0x0000000000007941 */ /* 0x000fea0003800200 */
.L_x_421:
[----:B------:R-:W-:Y:S01]  /*4420*/  F2FP.BF16.F32.PACK_AB R0, RZ, R0 ;  /* 0x00000000ff00723e */ /* 0x000fe200000010ff */
[----:B------:R-:W-:Y:S06]  /*4430*/  BRA `(.L_x_391) ;  /* 0x0000000000647947 */ /* 0x000fec0003800000 */
.L_x_396:
        /* <DEDUP_REMOVED lines=16> */
.L_x_423:
[----:B------:R-:W-:Y:S01]  /*4540*/  PRMT R0, RZ, 0x7610, R0 ;  /* 0x00007610ff007816 */ /* 0x000fe20000000000 */
[----:B------:R-:W-:Y:S06]  /*4550*/  BRA `(.L_x_391) ;  /* 0x00000000001c7947 */ /* 0x000fec0003800000 */
.L_x_420:
[----:B------:R-:W2:Y:S02]  /*4560*/  LDG.E.64 R4, desc[UR36][R4.64] ;  /* 0x0000002404047981 */ /* 0x000ea4000c1e1b00 */
[----:B--2---:R-:W0:Y:S02]  /*4570*/  I2F.U64 R0, R4 ;  /* 0x0000000400007312 */ /* 0x004e240000301000 */
[----:B0-----:R-:W-:Y:S01]  /*4580*/  F2FP.BF16.F32.PACK_AB R0, RZ, R0 ;  /* 0x00000000ff00723e */ /* 0x001fe200000010ff */
[----:B------:R-:W-:Y:S06]  /*4590*/  BRA `(.L_x_391) ;  /* 0x00000000000c7947 */ /* 0x000fec0003800000 */
.L_x_419:
[----:B------:R-:W2:Y:S02]  /*45a0*/  LDG.E R4, desc[UR36][R4.64] ;  /* 0x0000002404047981 */ /* 0x000ea4000c1e1900 */
[----:B--2---:R-:W-:-:S04]  /*45b0*/  I2FP.F32.U32 R0, R4 ;  /* 0x0000000400007245 */ /* 0x004fc80000201000 */
[----:B------:R-:W-:-:S07]  /*45c0*/  F2FP.BF16.F32.PACK_AB R0, RZ, R0 ;  /* 0x00000000ff00723e */ /* 0x000fce00000010ff */
.L_x_391:
[----:B------:R-:W-:Y:S05]  /*45d0*/  BSYNC.RECONVERGENT B6 ;  /* 0x0000000000067941 */ /* 0x000fea0003800200 */
.L_x_390:
[----:B------:R-:W2:Y:S01]  /*45e0*/  LDC.U8 R17, c[0x0][0x3a4] ;  /* 0x0000e900ff117b82 */ /* 0x000ea20000000000 */
[CC--:B------:R-:W-:Y:S01]  /*45f0*/  ISETP.GE.AND P2, PT, R25.reuse, R16.reuse, PT ;  /* 0x000000101900720c */ /* 0x0c0fe20003f46270 */
[C---:B------:R-:W-:Y:S01]  /*4600*/  VIADD R3, R25.reuse, 0x100 ;  /* 0x0000010019037836 */ /* 0x040fe20000000000 */
[----:B------:R-:W-:Y:S01]  /*4610*/  BSSY.RECONVERGENT B0, `(.L_x_424) ;  /* 0x000002f000007945 */ /* 0x000fe20003800200 */
[C---:B01----:R-:W-:Y:S02]  /*4620*/  VIADD R5, R25.reuse, 0x180 ;  /* 0x0000018019057836 */ /* 0x043fe40000000000 */
[----:B------:R-:W-:Y:S01]  /*4630*/  VIADD R23, R25, 0x80 ;  /* 0x0000008019177836 */ /* 0x000fe20000000000 */
[-C--:B------:R-:W-:Y:S02]  /*4640*/  ISETP.GE.AND P0, PT, R3, R16.reuse, PT ;  /* 0x000000100300720c */ /* 0x080fe40003f06270 */
[-C--:B------:R-:W-:Y:S02]  /*4650*/  ISETP.GE.AND P1, PT, R5, R16.reuse, PT ;  /* 0x000000100500720c */ /* 0x080fe40003f26270 */
[----:B------:R-:W-:-:S03]  /*4660*/  ISETP.GE.AND P3, PT, R23, R16, PT ;  /* 0x000000101700720c */ /* 0x000fc60003f66270 */
[----:B------:R-:W-:Y:S10]  /*4670*/  @P2 BRA `(.L_x_425) ;  /* 0x0000000000a02947 */ /* 0x000ff40003800000 */
[----:B-----5:R-:W-:Y:S02]  /*4680*/  IMAD.U32 R19, R19, 0x10000, RZ ;  /* 0x0001000013137824 */ /* 0x020fe400078e00ff */
[----:B------:R-:W-:Y:S02]  /*4690*/  IMAD.MOV.U32 R8, RZ, RZ, 0x3e800000 ;  /* 0x3e800000ff087424 */ /* 0x000fe400078e00ff */
[C---:B------:R-:W-:Y:S01]  /*46a0*/  FADD.FTZ R3, |R19|.reuse, -RZ ;  /* 0x800000ff13037221 */ /* 0x040fe20000010200 */
[----:B------:R-:W-:-:S03]  /*46b0*/  FSETP.GT.FTZ.AND P4, PT, |R19|, 8.50705917302346158658e+37, PT ;  /* 0x7e8000001300780b */ /* 0x000fc60003f94200 */
        /* <DEDUP_REMOVED lines=13> */
[----:B------:R-:W-:Y:S01]  /*4790*/  FFMA.FTZ R4, R7, R8, -1 ;  /* 0xbf80000007047423 */ /* 0x000fe20000010008 */
[----:B------:R-:W-:Y:S02]  /*47a0*/  IMAD.MOV.U32 R7, RZ, RZ, 0x3d39bf78 ;  /* 0x3d39bf78ff077424 */ /* 0x000fe400078e00ff */
[----:B------:R-:W-:Y:S01]  /*47b0*/  FMUL.FTZ R6, R6, 1.1920928955078125e-07 ;  /* 0x3400000006067820 */ /* 0x000fe20000410000 */
        /* <DEDUP_REMOVED lines=13> */
[----:B------:R-:W-:Y:S02]  /*4890*/  IMAD.MOV.U32 R6, RZ, RZ, 0x3f000000 ;  /* 0x3f000000ff067424 */ /* 0x000fe400078e00ff */
[C---:B------:R-:W-:Y:S01]  /*48a0*/  @P5 FFMA.FTZ R5, R3.reuse, R4, +INF ;  /* 0x7f80000003055423 */ /* 0x040fe20000010004 */
[----:B------:R-:W-:Y:S02]  /*48b0*/  @P4 FSETP.NEU.FTZ.AND P5, PT, R3, RZ, PT ;  /* 0x000000ff0300420b */ /* 0x000fe40003fbd000 */
[----:B------:R-:W-:Y:S02]  /*48c0*/  LOP3.LUT R4, R6, 0x80000000, R19, 0xb8, !PT ;  /* 0x8000000006047812 */ /* 0x000fe400078eb813 */
[----:B------:R-:W-:-:S05]  /*48d0*/  @P4 FSEL R5, R5, -RZ, P5 ;  /* 0x800000ff05054208 */ /* 0x000fca0002800000 */
[----:B------:R-:W-:-:S06]  /*48e0*/  FMUL.FTZ R3, R4, R5 ;  /* 0x0000000504037220 */ /* 0x000fcc0000410000 */
[----:B------:R-:W0:Y:S02]  /*48f0*/  F2F.BF16.F32 R3, R3 ;  /* 0x0000000300037304 */ /* 0x000e240000202000 */
.L_x_425:
[----:B------:R-:W-:Y:S05]  /*4900*/  BSYNC.RECONVERGENT B0 ;  /* 0x0000000000007941 */ /* 0x000fea0003800200 */
.L_x_424:
[----:B------:R-:W-:Y:S04]  /*4910*/  BSSY.RECONVERGENT B0, `(.L_x_426) ;  /* 0x000002a000007945 */ /* 0x000fe80003800200 */
[----:B------:R-:W-:Y:S05]  /*4920*/  @P3 BRA `(.L_x_427) ;  /* 0x0000000000a03947 */ /* 0x000fea0003800000 */
[----:B-----5:R-:W-:Y:S02]  /*4930*/  IMAD.U32 R18, R18, 0x10000, RZ ;  /* 0x0001000012127824 */ /* 0x020fe400078e00ff */
[----:B------:R-:W-:Y:S02]  /*4940*/  IMAD.MOV.U32 R9, RZ, RZ, 0x3e800000 ;  /* 0x3e800000ff097424 */ /* 0x000fe400078e00ff */
[C---:B------:R-:W-:Y:S01]  /*4950*/  FADD.FTZ R4, |R18|.reuse, -RZ ;  /* 0x800000ff12047221 */ /* 0x040fe20000010200 */
[----:B------:R-:W-:-:S03]  /*4960*/  FSETP.GT.FTZ.AND P3, PT, |R18|, 8.50705917302346158658e+37, PT ;  /* 0x7e8000001200780b */ /* 0x000fc60003f74200 */
[----:B------:R-:W-:-:S06]  /*4970*/  FADD.FTZ R5, -R4, 1 ;  /* 0x3f80000004057421 */ /* 0x000fcc0000010100 */
[----:B------:R-:W1:Y:S02]  /*4980*/  MUFU.RCP R5, R5 ;  /* 0x0000000500057308 */ /* 0x000e640000001000 */
[----:B-1----:R-:W-:-:S04]  /*4990*/  FADD.FTZ R7, R5, R5 ;  /* 0x0000000505077221 */ /* 0x002fc80000010000 */
        /* <DEDUP_REMOVED lines=31> */
[----:B------:R-:W-:-:S04]  /*4b90*/  FMUL.FTZ R5, R5, R6 ;  /* 0x0000000605057220 */ /* 0x000fc80000410000 */
[----:B------:R1:W3:Y:S03]  /*4ba0*/  F2F.BF16.F32 R22, R5 ;  /* 0x0000000500167304 */ /* 0x0002e60000202000 */
.L_x_427:
[----:B------:R-:W-:Y:S05]  /*4bb0*/  BSYNC.RECONVERGENT B0 ;  /* 0x0000000000007941 */ /* 0x000fea0003800200 */
.L_x_426:
[----:B------:R-:W-:Y:S04]  /*4bc0*/  BSSY.RECONVERGENT B0, `(.L_x_428) ;  /* 0x000002a000007945 */ /* 0x000fe80003800200 */
[----:B------:R-:W-:Y:S05]  /*4bd0*/  @P0 BRA `(.L_x_429) ;  /* 0x0000000000a00947 */ /* 0x000fea0003800000 */
[----:B-----5:R-:W-:Y:S02]  /*4be0*/  IMAD.U32 R24, R24, 0x10000, RZ ;  /* 0x0001000018187824 */ /* 0x020fe400078e00ff */
[----:B------:R-:W-:Y:S02]  /*4bf0*/  IMAD.MOV.U32 R9, RZ, RZ, 0x3e800000 ;  /* 0x3e800000ff097424 */ /* 0x000fe400078e00ff */
[C---:B------:R-:W-:Y:S01]  /*4c00*/  FADD.FTZ R4, |R24|.reuse, -RZ ;  /* 0x800000ff18047221 */ /* 0x040fe20000010200 */
[----:B------:R-:W-:-:S03]  /*4c10*/  FSETP.GT.FTZ.AND P0, PT, |R24|, 8.50705917302346158658e+37, PT ;  /* 0x7e8000001800780b */ /* 0x000fc60003f14200 */
[----:B-1----:R-:W-:-:S06]  /*4c20*/  FADD.FTZ R5, -R4, 1 ;  /* 0x3f80000004057421 */ /* 0x002fcc0000010100 */
        /* <DEDUP_REMOVED lines=34> */
[----:B------:R4:W1:Y:S03]  /*4e50*/  F2F.BF16.F32 R18, R5 ;  /* 0x0000000500127304 */ /* 0x0008660000202000 */
.L_x_429:
[----:B------:R-:W-:Y:S05]  /*4e60*/  BSYNC.RECONVERGENT B0 ;  /* 0x0000000000007941 */ /* 0x000fea0003800200 */
.L_x_428:
[----:B------:R-:W-:Y:S04]  /*4e70*/  BSSY.RECONVERGENT B0, `(.L_x_430) ;  /* 0x000002a000007945 */ /* 0x000fe80003800200 */
[----:B------:R-:W-:Y:S05]  /*4e80*/  @P1 BRA `(.L_x_431) ;  /* 0x0000000000a01947 */ /* 0x000fea0003800000 */
[----:B-----5:R-:W-:Y:S02]  /*4e90*/  IMAD.U32 R0, R0, 0x10000, RZ ;  /* 0x0001000000007824 */ /* 0x020fe400078e00ff */
[----:B------:R-:W-:Y:S02]  /*4ea0*/  IMAD.MOV.U32 R9, RZ, RZ, 0x3e800000 ;  /* 0x3e800000ff097424 */ /* 0x000fe400078e00ff */
[C---:B------:R-:W-:Y:S01]  /*4eb0*/  FADD.FTZ R4, |R0|.reuse, -RZ ;  /* 0x800000ff00047221 */ /* 0x040fe20000010200 */
[----:B------:R-:W-:-:S03]  /*4ec0*/  FSETP.GT.FTZ.AND P0, PT, |R0|, 8.50705917302346158658e+37, PT ;  /* 0x7e8000000000780b */ /* 0x000fc60003f14200 */
[----:B-1--4-:R-:W-:-:S06]  /*4ed0*/  FADD.FTZ R5, -R4, 1 ;  /* 0x3f80000004057421 */ /* 0x012fcc0000010100 */
        /* <DEDUP_REMOVED lines=34> */
[----:B------:R1:W4:Y:S03]  /*5100*/  F2F.BF16.F32 R19, R5 ;  /* 0x0000000500137304 */ /* 0x0003260000202000 */
.L_x_431:
[----:B------:R-:W-:Y:S05]  /*5110*/  BSYNC.RECONVERGENT B0 ;  /* 0x0000000000007941 */ /* 0x000fea0003800200 */
.L_x_430:
[----:B------:R-:W-:Y:S04]  /*5120*/  BSSY.RECONVERGENT B6, `(.L_x_432) ;  /* 0x000010e000067945 */ /* 0x000fe80003800200 */
[----:B------:R-:W-:Y:S05]  /*5130*/  @P2 BRA `(.L_x_433) ;  /* 0x0000001000302947 */ /* 0x000fea0003800000 */
[----:B------:R-:W1:Y:S01]  /*5140*/  LDCU UR4, c[0x0][0x3a8] ;  /* 0x00007500ff0477ac */ /* 0x000e620008000800 */
[----:B------:R-:W0:Y:S01]  /*5150*/  LDC.64 R8, c[0x0][0x388] ;  /* 0x0000e200ff087b82 */ /* 0x000e220000000a00 */
[----:B-----5:R-:W-:Y:S01]  /*5160*/  IMAD R0, R2, 0x200, R25 ;  /* 0x0000020002007824 */ /* 0x020fe200078e0219 */
[----:B--2---:R-:W-:-:S03]  /*5170*/  PRMT R4, R17, 0x9910, RZ ;  /* 0x0000991011047816 */ /* 0x004fc600000000ff */
[----:B-1--4-:R-:W-:Y:S02]  /*5180*/  IMAD R5, R0, UR4, RZ ;  /* 0x0000000400057c24 */ /* 0x012fe4000f8e02ff */
[----:B------:R-:W-:-:S05]  /*5190*/  IMAD.MOV.U32 R0, RZ, RZ, R4 ;  /* 0x000000ffff007224 */ /* 0x000fca00078e0004 */
[----:B------:R-:W-:Y:S02]  /*51a0*/  ISETP.GT.AND P0, PT, R0, 0x9, PT ;  /* 0x000000090000780c */ /* 0x000fe40003f04270 */
[----:B0-----:R-:W-:-:S05]  /*51b0*/  IADD3 R8, P1, PT, R5, R8, RZ ;  /* 0x0000000805087210 */ /* 0x001fca0007f3e0ff */
[----:B------:R-:W-:-:S06]  /*51c0*/  IMAD.X R9, RZ, RZ, R9, P1 ;  /* 0x000000ffff097224 */ /* 0x000fcc00008e0609 */
[----:B------:R-:W-:Y:S05]  /*51d0*/  @P0 BRA `(.L_x_434) ;  /* 0x0000000400340947 */ /* 0x000fea0003800000 */
[----:B------:R-:W-:-:S13]  /*51e0*/  ISETP.GT.AND P0, PT, R0, 0x4, PT ;  /* 0x000000040000780c */ /* 0x000fda0003f04270 */
[----:B------:R-:W-:Y:S05]  /*51f0*/  @P0 BRA `(.L_x_435) ;  /* 0x0000000000940947 */ /* 0x000fea0003800000 */
[----:B------:R-:W-:-:S13]  /*5200*/  ISETP.GT.AND P0, PT, R0, 0x1, PT ;  /* 0x000000010000780c */ /* 0x000fda0003f04270 */
[----:B------:R-:W-:Y:S05]  /*5210*/  @P0 BRA `(.L_x_436) ;  /* 0x0000000000380947 */ /* 0x000fea0003800000 */
[----:B------:R-:W-:-:S13]  /*5220*/  ISETP.NE.AND P0, PT, R17, RZ, PT ;  /* 0x000000ff1100720c */ /* 0x000fda0003f05270 */
[----:B------:R-:W-:Y:S05]  /*5230*/  @!P0 BRA `(.L_x_437) ;  /* 0x00000000001c8947 */ /* 0x000fea0003800000 */
[----:B------:R-:W-:-:S13]  /*5240*/  ISETP.NE.AND P0, PT, R0, 0x1, PT ;  /* 0x000000010000780c */ /* 0x000fda0003f05270 */
[----:B------:R-:W-:Y:S05]  /*5250*/  @P0 BRA `(.L_x_438) ;  /* 0x0000000c00380947 */ /* 0x000fea0003800000 */
[----:B------:R-:W-:Y:S02]  /*5260*/  IMAD.U32 R3, R3, 0x10000, RZ ;  /* 0x0001000003037824 */ /* 0x000fe400078e00ff */
[----:B------:R-:W-:-:S04]  /*5270*/  IMAD.MOV.U32 R25, RZ, RZ, R23 ;  /* 0x000000ffff197224 */ /* 0x000fc800078e0017 */
[----:B------:R-:W0:Y:S02]  /*5280*/  F2I.FTZ.TRUNC.NTZ R3, R3 ;  /* 0x0000000300037305 */ /* 0x000e24000021f100 */
[----:B0-----:R0:W-:Y:S01]  /*5290*/  STG.E.U8 desc[UR36][R8.64], R3 ;  /* 0x0000000308007986 */ /* 0x0011e2000c101124 */
[----:B------:R-:W-:Y:S05]  /*52a0*/  BRA `(.L_x_433) ;  /* 0x0000000c00d47947 */ /* 0x000fea0003800000 */
.L_x_437:
[----:B------:R-:W-:Y:S02]  /*52b0*/  IMAD.U32 R5, R3, 0x10000, RZ ;  /* 0x0001000003057824 */ /* 0x000fe400078e00ff */
[----:B------:R-:W-:-:S04]  /*52c0*/  IMAD.MOV.U32 R25, RZ, RZ, R23 ;  /* 0x000000ffff197224 */ /* 0x000fc800078e0017 */
[----:B------:R-:W0:Y:S02]  /*52d0*/  F2I.S64.TRUNC R4, R5 ;  /* 0x0000000500047311 */ /* 0x000e24000020d900 */
[----:B0-----:R0:W-:Y:S01]  /*52e0*/  STG.E.U8 desc[UR36][R8.64], R4 ;  /* 0x0000000408007986 */ /* 0x0011e2000c101124 */
[----:B------:R-:W-:Y:S05]  /*52f0*/  BRA `(.L_x_433) ;  /* 0x0000000c00c07947 */ /* 0x000fea0003800000 */
.L_x_436:
[----:B------:R-:W-:-:S13]  /*5300*/  ISETP.NE.AND P0, PT, R0, 0x2, PT ;  /* 0x000000020000780c */ /* 0x000fda0003f05270 */
[----:B------:R-:W-:Y:S05]  /*5310*/  @!P0 BRA `(.L_x_439) ;  /* 0x0000000000388947 */ /* 0x000fea0003800000 */
[----:B------:R-:W-:-:S13]  /*5320*/  ISETP.NE.AND P0, PT, R0, 0x3, PT ;  /* 0x000000030000780c */ /* 0x000fda0003f05270 */
[----:B------:R-:W-:Y:S05]  /*5330*/  @!P0 BRA `(.L_x_440) ;  /* 0x00000000001c8947 */ /* 0x000fea0003800000 */
[----:B------:R-:W-:-:S13]  /*5340*/  ISETP.NE.AND P0, PT, R0, 0x4, PT ;  /* 0x000000040000780c */ /* 0x000fda0003f05270 */
[----:B------:R-:W-:Y:S05]  /*5350*/  @P0 BRA `(.L_x_438) ;  /* 0x0000000800f80947 */ /* 0x000fea0003800000 */
[----:B------:R-:W-:Y:S02]  /*5360*/  IMAD.U32 R4, R3, 0x10000, RZ ;  /* 0x0001000003047824 */ /* 0x000fe400078e00ff */
[----:B------:R-:W-:-:S04]  /*5370*/  IMAD.MOV.U32 R25, RZ, RZ, R23 ;  /* 0x000000ffff197224 */ /* 0x000fc800078e0017 */
[----:B------:R-:W0:Y:S02]  /*5380*/  F2I.S64.TRUNC R4, R4 ;  /* 0x0000000400047311 */ /* 0x000e24000020d900 */
[----:B0-----:R0:W-:Y:S01]  /*5390*/  STG.E.64 desc[UR36][R8.64], R4 ;  /* 0x0000000408007986 */ /* 0x0011e2000c101b24 */
[----:B------:R-:W-:Y:S05]  /*53a0*/  BRA `(.L_x_433) ;  /* 0x0000000c00947947 */ /* 0x000fea0003800000 */
.L_x_440:
[----:B------:R-:W-:Y:S02]  /*53b0*/  IMAD.U32 R3, R3, 0x10000, RZ ;  /* 0x0001000003037824 */ /* 0x000fe400078e00ff */
[----:B------:R-:W-:-:S04]  /*53c0*/  IMAD.MOV.U32 R25, RZ, RZ, R23 ;  /* 0x000000ffff197224 */ /* 0x000fc800078e0017 */
[----:B------:R-:W0:Y:S02]  /*53d0*/  F2I.FTZ.TRUNC.NTZ R3, R3 ;  /* 0x0000000300037305 */ /* 0x000e24000021f100 */
[----:B0-----:R0:W-:Y:S01]  /*53e0*/  STG.E desc[UR36][R8.64], R3 ;  /* 0x0000000308007986 */ /* 0x0011e2000c101924 */
[----:B------:R-:W-:Y:S05]  /*53f0*/  BRA `(.L_x_433) ;  /* 0x0000000c00807947 */ /* 0x000fea0003800000 */
.L_x_439:
[----:B------:R-:W-:Y:S02]  /*5400*/  IMAD.U32 R3, R3, 0x10000, RZ ;  /* 0x0001000003037824 */ /* 0x000fe400078e00ff */
[----:B------:R-:W-:-:S04]  /*5410*/  IMAD.MOV.U32 R25, RZ, RZ, R23 ;  /* 0x000000ffff197224 */ /* 0x000fc800078e0017 */
[----:B------:R-:W0:Y:S02]  /*5420*/  F2I.FTZ.TRUNC.NTZ R3, R3 ;  /* 0x0000000300037305 */ /* 0x000e24000021f100 */
[----:B0-----:R0:W-:Y:S01]  /*5430*/  STG.E.U16 desc[UR36][R8.64], R3 ;  /* 0x0000000308007986 */ /* 0x0011e2000c101524 */
[----:B------:R-:W-:Y:S05]  /*5440*/  BRA `(.L_x_433) ;  /* 0x0000000c006c7947 */ /* 0x000fea0003800000 */
.L_x_435:
[----:B------:R-:W-:-:S13]  /*5450*/  ISETP.GT.AND P0, PT, R0, 0x6, PT ;  /* 0x000000060000780c */ /* 0x000fda0003f04270 */
[----:B------:R-:W-:Y:S05]  /*5460*/  @P0 BRA `(.L_x_441) ;  /* 0x0000000000340947 */ /* 0x000fea0003800000 */
[----:B------:R-:W-:-:S13]  /*5470*/  ISETP.NE.AND P0, PT, R0, 0x5, PT ;  /* 0x000000050000780c */ /* 0x000fda0003f05270 */
[----:B------:R-:W-:Y:S05]  /*5480*/  @!P0 BRA `(.L_x_442) ;  /* 0x0000000000188947 */ /* 0x000fea0003800000 */
[----:B------:R-:W-:-:S13]  /*5490*/  ISETP.NE.AND P0, PT, R0, 0x6, PT ;  /* 0x000000060000780c */ /* 0x000fda0003f05270 */
[----:B------:R-:W-:Y:S05]  /*54a0*/  @P0 BRA `(.L_x_438) ;  /* 0x0000000800a40947 */ /* 0x000fea0003800000 */
[----:B------:R-:W-:Y:S02]  /*54b0*/  IMAD.U32 R3, R3, 0x10000, RZ ;  /* 0x0001000003037824 */ /* 0x000fe400078e00ff */
[----:B------:R-:W-:-:S03]  /*54c0*/  IMAD.MOV.U32 R25, RZ, RZ, R23 ;  /* 0x000000ffff197224 */ /* 0x000fc600078e0017 */
[----:B------:R0:W-:Y:S01]  /*54d0*/  STG.E desc[UR36][R8.64], R3 ;  /* 0x0000000308007986 */ /* 0x0001e2000c101924 */
[----:B------:R-:W-:Y:S05]  /*54e0*/  BRA `(.L_x_433) ;  /* 0x0000000c00447947 */ /* 0x000fea0003800000 */
.L_x_442:
[----:B------:R-:W-:Y:S02]  /*54f0*/  IMAD.U32 R0, R3, 0x10000, RZ ;  /* 0x0001000003007824 */ /* 0x000fe400078e00ff */
[----:B------:R-:W-:-:S03]  /*5500*/  IMAD.MOV.U32 R25, RZ, RZ, R23 ;  /* 0x000000ffff197224 */ /* 0x000fc600078e0017 */
[----:B------:R-:W-:-:S05]  /*5510*/  F2FP.F16.F32.PACK_AB R0, RZ, R0 ;  /* 0x00000000ff00723e */ /* 0x000fca00000000ff */
[----:B------:R0:W-:Y:S01]  /*5520*/  STG.E.U16 desc[UR36][R8.64], R0 ;  /* 0x0000000008007986 */ /* 0x0001e2000c101524 */
[----:B------:R-:W-:Y:S05]  /*5530*/  BRA `(.L_x_433) ;  /* 0x0000000c00307947 */ /* 0x000fea0003800000 */
.L_x_441:
[----:B------:R-:W-:-:S13]  /*5540*/  ISETP.NE.AND P0, PT, R0, 0x7, PT ;  /* 0x000000070000780c */ /* 0x000fda0003f05270 */
[----:B------:R-:W-:Y:S05]  /*5550*/  @!P0 BRA `(.L_x_443) ;  /* 0x00000000003c8947 */ /* 0x000fea0003800000 */
[----:B------:R-:W-:-:S13]  /*5560*/  ISETP.NE.AND P0, PT, R0, 0x8, PT ;  /* 0x000000080000780c */ /* 0x000fda0003f05270 */
[----:B------:R-:W-:Y:S05]  /*5570*/  @!P0 BRA `(.L_x_444) ;  /* 0x00000000001c8947 */ /* 0x000fea0003800000 */
[----:B------:R-:W-:-:S13]  /*5580*/  ISETP.NE.AND P0, PT, R0, 0x9, PT ;  /* 0x000000090000780c */ /* 0x000fda0003f05270 */
[----:B------:R-:W-:Y:S05]  /*5590*/  @P0 BRA `(.L_x_438) ;  /* 0x0000000800680947 */ /* 0x000fea0003800000 */
[----:B------:R-:W-:Y:S02]  /*55a0*/  IMAD.U32 R4, R3, 0x10000, RZ ;  /* 0x0001000003047824 */ /* 0x000fe400078e00ff */
[----:B------:R-:W-:Y:S02]  /*55b0*/  IMAD.MOV.U32 R5, RZ, RZ, RZ ;  /* 0x000000ffff057224 */ /* 0x000fe400078e00ff */
[----:B------:R-:W-:-:S03]  /*55c0*/  IMAD.MOV.U32 R25, RZ, RZ, R23 ;  /* 0x000000ffff197224 */ /* 0x000fc600078e0017 */
[----:B------:R0:W-:Y:S01]  /*55d0*/  STG.E.64 desc[UR36][R8.64], R4 ;  /* 0x0000000408007986 */ /* 0x0001e2000c101b24 */
[----:B------:R-:W-:Y:S05]  /*55e0*/  BRA `(.L_x_433) ;  /* 0x0000000c00047947 */ /* 0x000fea0003800000 */
.L_x_444:
[----:B------:R-:W-:Y:S02]  /*55f0*/  IMAD.U32 R3, R3, 0x10000, RZ ;  /* 0x0001000003037824 */ /* 0x000fe400078e00ff */
[----:B------:R-:W-:-:S03]  /*5600*/  IMAD.MOV.U32 R25, RZ, RZ, R23 ;  /* 0x000000ffff197224 */ /* 0x000fc600078e0017 */
[----:B------:R-:W-:-:S04]  /*5610*/  F2FP.F16.F32.PACK_AB R3, RZ, R3 ;  /* 0x00000003ff03723e */ /* 0x000fc800000000ff */
[----:B------:R-:W-:-:S05]  /*5620*/  PRMT R3, R3, 0x5410, RZ ;  /* 0x0000541003037816 */ /* 0x000fca00000000ff */
[----:B------:R0:W-:Y:S01]  /*5630*/  STG.E desc[UR36][R8.64], R3 ;  /* 0x0000000308007986 */ /* 0x0001e2000c101924 */
[----:B------:R-:W-:Y:S05]  /*5640*/  BRA `(.L_x_433) ;  /* 0x0000000800ec7947 */ /* 0x000fea0003800000 */
.L_x_443:
[----:B------:R-:W-:Y:S02]  /*5650*/  IMAD.U32 R4, R3, 0x10000, RZ ;  /* 0x0001000003047824 */ /* 0x000fe400078e00ff */
[----:B------:R-:W-:Y:S02]  /*5660*/  IMAD.MOV.U32 R25, RZ, RZ, R23 ;  /* 0x000000ffff197224 */ /* 0x000fe400078e0017 */
[----:B------:R-:W-:-:S06]  /*5670*/  FMUL.FTZ R4, R4, 1 ;  /* 0x3f80000004047820 */ /* 0x000fcc0000410000 */
[----:B------:R-:W0:Y:S02]  /*5680*/  F2F.F64.F32 R4, R4 ;  /* 0x0000000400047310 */ /* 0x000e240000201800 */
[----:B0-----:R0:W-:Y:S01]  /*5690*/  STG.E.64 desc[UR36][R8.64], R4 ;  /* 0x0000000408007986 */ /* 0x0011e2000c101b24 */
[----:B------:R-:W-:Y:S05]  /*56a0*/  BRA `(.L_x_433) ;  /* 0x0000000800d47947 */ /* 0x000fea0003800000 */
.L_x_434:
[----:B------:R-:W-:-:S13]  /*56b0*/  ISETP.GT.AND P0, PT, R0, 0x18, PT ;  /* 0x000000180000780c */ /* 0x000fda0003f04270 */
[----:B------:R-:W-:Y:S05]  /*56c0*/  @P0 BRA `(.L_x_445) ;  /* 0x0000000400080947 */ /* 0x000fea0003800000 */
        /* <DEDUP_REMOVED lines=8> */
[----:B------:R-:W-:-:S04]  /*5750*/  FSETP.NEU.FTZ.AND P0, PT, R3, RZ, PT ;  /* 0x000000ff0300720b */ /* 0x000fc80003f1d000 */
[----:B------:R-:W-:-:S05]  /*5760*/  SEL R3, RZ, 0x1, !P0 ;  /* 0x00000001ff037807 */ /* 0x000fca0004000000 */
[----:B------:R0:W-:Y:S01]  /*5770*/  STG.E.U8 desc[UR36][R8.64], R3 ;  /* 0x0000000308007986 */ /* 0x0001e2000c101124 */
[----:B------:R-:W-:Y:S05]  /*5780*/  BRA `(.L_x_433) ;  /* 0x00000008009c7947 */ /* 0x000fea0003800000 */
.L_x_447:
[----:B------:R-:W-:Y:S01]  /*5790*/  IMAD.U32 R3, R3, 0x10000, RZ ;  /* 0x0001000003037824 */ /* 0x000fe200078e00ff */
[----:B------:R-:W-:Y:S01]  /*57a0*/  CS2R R6, SRZ ;  /* 0x0000000000067805 */ /* 0x000fe2000001ff00 */
[----:B------:R-:W-:Y:S02]  /*57b0*/  IMAD.MOV.U32 R25, RZ, RZ, R23 ;  /* 0x000000ffff197224 */ /* 0x000fe400078e0017 */
[----:B------:R-:W-:-:S04]  /*57c0*/  FMUL.FTZ R3, R3, 1 ;  /* 0x3f80000003037820 */ /* 0x000fc80000410000 */
[----:B------:R-:W0:Y:S02]  /*57d0*/  F2F.F64.F32 R4, R3 ;  /* 0x0000000300047310 */ /* 0x000e240000201800 */
[----:B0-----:R0:W-:Y:S01]  /*57e0*/  STG.E.128 desc[UR36][R8.64], R4 ;  /* 0x0000000408007986 */ /* 0x0011e2000c101d24 */
[----:B------:R-:W-:Y:S05]  /*57f0*/  BRA `(.L_x_433) ;  /* 0x0000000800807947 */ /* 0x000fea0003800000 */
.L_x_446:
[----:B------:R-:W-:-:S13]  /*5800*/  ISETP.NE.AND P0, PT, R0, 0xf, PT ;  /* 0x0000000f0000780c */ /* 0x000fda0003f05270 */
[----:B------:R-:W-:Y:S05]  /*5810*/  @!P0 BRA `(.L_x_448) ;  /* 0x0000000000a88947 */ /* 0x000fea0003800000 */
[----:B------:R-:W-:-:S13]  /*5820*/  ISETP.NE.AND P0, PT, R0, 0x17, PT ;  /* 0x000000170000780c */ /* 0x000fda0003f05270 */
[----:B------:R-:W-:Y:S05]  /*5830*/  @!P0 BRA `(.L_x_449) ;  /* 0x0000000000508947 */ /* 0x000fea0003800000 */
[----:B------:R-:W-:-:S13]  /*5840*/  ISETP.NE.AND P0, PT, R0, 0x18, PT ;  /* 0x000000180000780c */ /* 0x000fda0003f05270 */
[----:B------:R-:W-:Y:S05]  /*5850*/  @P0 BRA `(.L_x_438) ;  /* 0x0000000400b80947 */ /* 0x000fea0003800000 */
[----:B------:R-:W-:Y:S01]  /*5860*/  IMAD.U32 R6, R3, 0x10000, RZ ;  /* 0x0001000003067824 */ /* 0x000fe200078e00ff */
[----:B------:R-:W-:Y:S01]  /*5870*/  BSSY.RECONVERGENT B0, `(.L_x_450) ;  /* 0x000000c000007945 */ /* 0x000fe20003800200 */
[----:B------:R-:W-:-:S03]  /*5880*/  IMAD.MOV.U32 R0, RZ, RZ, 0x7f ;  /* 0x0000007fff007424 */ /* 0x000fc600078e00ff */
        /* <DEDUP_REMOVED lines=10> */
.L_x_451:
[----:B------:R-:W-:Y:S05]  /*5930*/  BSYNC.RECONVERGENT B0 ;  /* 0x0000000000007941 */ /* 0x000fea0003800200 */
.L_x_450:
[----:B------:R-:W-:Y:S01]  /*5940*/  LOP3.LUT R5, R0, 0x80, R5, 0xf8, !PT ;  /* 0x0000008000057812 */ /* 0x000fe200078ef805 */
[----:B------:R-:W-:-:S04]  /*5950*/  IMAD.MOV.U32 R25, RZ, RZ, R23 ;  /* 0x000000ffff197224 */ /* 0x000fc800078e0017 */
[----:B------:R0:W-:Y:S01]  /*5960*/  STG.E.U8 desc[UR36][R8.64], R5 ;  /* 0x0000000508007986 */ /* 0x0001e2000c101124 */
[----:B------:R-:W-:Y:S05]  /*5970*/  BRA `(.L_x_433) ;  /* 0x0000000800207947 */ /* 0x000fea0003800000 */
.L_x_449:
[----:B------:R-:W-:Y:S01]  /*5980*/  IMAD.U32 R6, R3, 0x10000, RZ ;  /* 0x0001000003067824 */ /* 0x000fe200078e00ff */
[----:B------:R-:W-:Y:S04]  /*5990*/  BSSY.RECONVERGENT B0, `(.L_x_452) ;  /* 0x000000e000007945 */ /* 0x000fe80003800200 */
[----:B------:R-:W-:Y:S02]  /*59a0*/  LOP3.LUT R4, R6, 0x7fffffff, RZ, 0xc0, !PT ;  /* 0x7fffffff06047812 */ /* 0x000fe400078ec0ff */
[----:B------:R-:W-:Y:S02]  /*59b0*/  SHF.R.U32.HI R5, RZ, 0x18, R6 ;  /* 0x00000018ff057819 */ /* 0x000fe40000011606 */
[----:B------:R-:W-:-:S13]  /*59c0*/  ISETP.GE.U32.AND P1, PT, R4, 0x47800000, PT ;  /* 0x478000000400780c */ /* 0x000fda0003f26070 */
[----:B------:R-:W-:Y:S01]  /*59d0*/  @P1 IMAD.MOV.U32 R0, RZ, RZ, 0x7f ;  /* 0x0000007fff001424 */ /* 0x000fe200078e00ff */
        /* <DEDUP_REMOVED lines=9> */
.L_x_453:
[----:B------:R-:W-:Y:S05]  /*5a70*/  BSYNC.RECONVERGENT B0 ;  /* 0x0000000000007941 */ /* 0x000fea0003800200 */
.L_x_452:
[----:B------:R-:W-:Y:S01]  /*5a80*/  LOP3.LUT R5, R0, 0x80, R5, 0xf8, !PT ;  /* 0x0000008000057812 */ /* 0x000fe200078ef805 */
[----:B------:R-:W-:-:S04]  /*5a90*/  IMAD.MOV.U32 R25, RZ, RZ, R23 ;  /* 0x000000ffff197224 */ /* 0x000fc800078e0017 */
[----:B------:R0:W-:Y:S01]  /*5aa0*/  STG.E.U8 desc[UR36][R8.64], R5 ;  /* 0x0000000508007986 */ /* 0x0001e2000c101124 */
[----:B------:R-:W-:Y:S05]  /*5ab0*/  BRA `(.L_x_433) ;  /* 0x0000000400d07947 */ /* 0x000fea0003800000 */
.L_x_448:
[----:B------:R0:W-:Y:S01]  /*5ac0*/  STG.E.U16 desc[UR36][R8.64], R3 ;  /* 0x0000000308007986 */ /* 0x0001e2000c101524 */
[----:B------:R-:W-:Y:S01]  /*5ad0*/  IMAD.MOV.U32 R25, RZ, RZ, R23 ;  /* 0x000000ffff197224 */ /* 0x000fe200078e0017 */
[----:B------:R-:W-:Y:S06]  /*5ae0*/  BRA `(.L_x_433) ;  /* 0x0000000400c47947 */ /* 0x000fec0003800000 */
.L_x_445:
[----:B------:R-:W-:-:S13]  /*5af0*/  ISETP.GT.AND P0, PT, R0, 0x1b, PT ;  /* 0x0000001b0000780c */ /* 0x000fda0003f04270 */
[----:B------:R-:W-:Y:S05]  /*5b00*/  @P0 BRA `(.L_x_454) ;  /* 0x0000000000f40947 */ /* 0x000fea0003800000 */
        /* <DEDUP_REMOVED lines=8> */
[----:B------:R-:W0:Y:S02]  /*5b90*/  F2I.FTZ.U32.TRUNC.NTZ R3, R3 ;  /* 0x0000000300037305 */ /* 0x000e24000021f000 */
[----:B0-----:R0:W-:Y:S01]  /*5ba0*/  STG.E.U16 desc[UR36][R8.64], R3 ;  /* 0x0000000308007986 */ /* 0x0011e2000c101524 */
[----:B------:R-:W-:Y:S05]  /*5bb0*/  BRA `(.L_x_433) ;  /* 0x0000000400907947 */ /* 0x000fea0003800000 */
.L_x_456:
[----:B------:R-:W-:Y:S01]  /*5bc0*/  IMAD.U32 R3, R3, 0x10000, RZ ;  /* 0x0001000003037824 */ /* 0x000fe200078e00ff */
[----:B------:R-:W-:Y:S01]  /*5bd0*/  BSSY.RECONVERGENT B0, `(.L_x_457) ;  /* 0x0000014000007945 */ /* 0x000fe20003800200 */
[----:B------:R-:W-:-:S03]  /*5be0*/  IMAD.MOV.U32 R4, RZ, RZ, 0x80 ;  /* 0x00000080ff047424 */ /* 0x000fc600078e00ff */
[----:B------:R-:W-:-:S04]  /*5bf0*/  LOP3.LUT R0, R3, 0x7fffffff, RZ, 0xc0, !PT ;  /* 0x7fffffff03007812 */ /* 0x000fc800078ec0ff */
[----:B------:R-:W-:-:S13]  /*5c00*/  ISETP.GT.U32.AND P0, PT, R0, 0x437fffff, PT ;  /* 0x437fffff0000780c */ /* 0x000fda0003f04070 */
[----:B------:R-:W-:Y:S05]  /*5c10*/  @P0 BRA `(.L_x_458) ;  /* 0x00000000003c0947 */ /* 0x000fea0003800000 */
[----:B------:R-:W-:-:S13]  /*5c20*/  ISETP.GT.U32.AND P0, PT, R0, 0x3bffffff, PT ;  /* 0x3bffffff0000780c */ /* 0x000fda0003f04070 */
[----:B------:R-:W-:Y:S05]  /*5c30*/  @P0 BRA `(.L_x_459) ;  /* 0x0000000000140947 */ /* 0x000fea0003800000 */
[----:B------:R-:W-:Y:S01]  /*5c40*/  FADD.FTZ R0, R0, 8192 ;  /* 0x4600000000007421 */ /* 0x000fe20000010000 */
[----:B------:R-:W-:-:S04]  /*5c50*/  PRMT R4, RZ, 0x7610, R4 ;  /* 0x00007610ff047816 */ /* 0x000fc80000000004 */
[----:B------:R-:W-:-:S13]  /*5c60*/  LOP3.LUT P0, R0, R0, 0xff, RZ, 0xc0, !PT ;  /* 0x000000ff00007812 */ /* 0x000fda000780c0ff */
[----:B------:R-:W-:Y:S05]  /*5c70*/  @!P0 BRA `(.L_x_458) ;  /* 0x0000000000248947 */ /* 0x000fea0003800000 */
[----:B------:R-:W-:Y:S05]  /*5c80*/  BRA `(.L_x_460) ;  /* 0x0000000000147947 */ /* 0x000fea0003800000 */
.L_x_459:
[----:B------:R-:W-:-:S04]  /*5c90*/  SHF.R.U32.HI R0, RZ, 0x14, R3 ;  /* 0x00000014ff007819 */ /* 0x000fc80000011603 */
[----:B------:R-:W-:-:S04]  /*5ca0*/  LOP3.LUT R0, R0, 0x1, RZ, 0xc0, !PT ;  /* 0x0000000100007812 */ /* 0x000fc800078ec0ff */
[----:B------:R-:W-:-:S04]  /*5cb0*/  IADD3 R0, PT, PT, R3, 0x487ffff, R0 ;  /* 0x0487ffff03007810 */ /* 0x000fc80007ffe000 */
[----:B------:R-:W-:-:S04]  /*5cc0*/  SHF.R.U32.HI R0, RZ, 0x14, R0 ;  /* 0x00000014ff007819 */ /* 0x000fc80000011600 */
[----:B------:R-:W-:-:S07]  /*5cd0*/  LOP3.LUT R0, R0, 0xff, RZ, 0xc0, !PT ;  /* 0x000000ff00007812 */ /* 0x000fce00078ec0ff */
.L_x_460:
[----:B------:R-:W-:-:S04]  /*5ce0*/  SHF.R.U32.HI R3, RZ, 0x18, R3 ;  /* 0x00000018ff037819 */ /* 0x000fc80000011603 */
[----:B------:R-:W-:-:S04]  /*5cf0*/  LOP3.LUT R0, R0, 0x80, R3, 0xf8, !PT ;  /* 0x0000008000007812 */ /* 0x000fc800078ef803 */
[----:B------:R-:W-:-:S07]  /*5d00*/  PRMT R4, R0, 0x7610, R4 ;  /* 0x0000761000047816 */ /* 0x000fce0000000004 */
.L_x_458:
[----:B------:R-:W-:Y:S05]  /*5d10*/  BSYNC.RECONVERGENT B0 ;  /* 0x0000000000007941 */ /* 0x000fea0003800200 */
.L_x_457:
[----:B------:R0:W-:Y:S01]  /*5d20*/  STG.E.U8 desc[UR36][R8.64], R4 ;  /* 0x0000000408007986 */ /* 0x0001e2000c101124 */
[----:B------:R-:W-:Y:S01]  /*5d30*/  IMAD.MOV.U32 R25, RZ, RZ, R23 ;  /* 0x000000ffff197224 */ /* 0x000fe200078e0017 */
[----:B------:R-:W-:Y:S06]  /*5d40*/  BRA `(.L_x_433) ;  /* 0x00000004002c7947 */ /* 0x000fec0003800000 */
.L_x_455:
        /* <DEDUP_REMOVED lines=13> */
.L_x_463:
[----:B------:R-:W-:-:S04]  /*5e20*/  SHF.R.U32.HI R0, RZ, 0x15, R3 ;  /* 0x00000015ff007819 */ /* 0x000fc80000011603 */
[----:B------:R-:W-:-:S04]  /*5e30*/  LOP3.LUT R0, R0, 0x1, RZ, 0xc0, !PT ;  /* 0x0000000100007812 */ /* 0x000fc800078ec0ff */
[----:B------:R-:W-:-:S04]  /*5e40*/  IADD3 R0, PT, PT, R3, 0x88fffff, R0 ;  /* 0x088fffff03007810 */ /* 0x000fc80007ffe000 */
[----:B------:R-:W-:-:S04]  /*5e50*/  SHF.R.U32.HI R0, RZ, 0x15, R0 ;  /* 0x00000015ff007819 */ /* 0x000fc80000011600 */
[----:B------:R-:W-:-:S07]  /*5e60*/  LOP3.LUT R0, R0, 0xff, RZ, 0xc0, !PT ;  /* 0x000000ff00007812 */ /* 0x000fce00078ec0ff */
.L_x_464:
[----:B------:R-:W-:-:S04]  /*5e70*/  SHF.R.U32.HI R3, RZ, 0x18, R3 ;  /* 0x00000018ff037819 */ /* 0x000fc80000011603 */
[----:B------:R-:W-:-:S04]  /*5e80*/  LOP3.LUT R0, R0, 0x80, R3, 0xf8, !PT ;  /* 0x0000008000007812 */ /* 0x000fc800078ef803 */
[----:B------:R-:W-:-:S07]  /*5e90*/  PRMT R4, R0, 0x7610, R4 ;  /* 0x0000761000047816 */ /* 0x000fce0000000004 */
.L_x_462:
[----:B------:R-:W-:Y:S05]  /*5ea0*/  BSYNC.RECONVERGENT B0 ;  /* 0x0000000000007941 */ /* 0x000fea0003800200 */
.L_x_461:
[----:B------:R0:W-:Y:S01]  /*5eb0*/  STG.E.U8 desc[UR36][R8.64], R4 ;  /* 0x0000000408007986 */ /* 0x0001e2000c101124 */
[----:B------:R-:W-:Y:S01]  /*5ec0*/  IMAD.MOV.U32 R25, RZ, RZ, R23 ;  /* 0x000000ffff197224 */ /* 0x000fe200078e0017 */
[----:B------:R-:W-:Y:S06]  /*5ed0*/  BRA `(.L_x_433) ;  /* 0x0000000000c87947 */ /* 0x000fec0003800000 */
.L_x_454:
[----:B------:R-:W-:-:S13]  /*5ee0*/  ISETP.NE.AND P0, PT, R0, 0x1c, PT ;  /* 0x0000001c0000780c */ /* 0x000fda0003f05270 */
[----:B------:R-:W-:Y:S05]  /*5ef0*/  @!P0 BRA `(.L_x_465) ;  /* 0x0000000000b08947 */ /* 0x000fea0003800000 */
[----:B------:R-:W-:-:S13]  /*5f00*/  ISETP.NE.AND P0, PT, R0, 0x1d, PT ;  /* 0x0000001d0000780c */ /* 0x000fda0003f05270 */
[----:B------:R-:W-:Y:S05]  /*5f10*/  @!P0 BRA `(.L_x_466) ;  /* 0x0000000000948947 */ /* 0x000fea0003800000 */
[----:B------:R-:W-:-:S13]  /*5f20*/  ISETP.NE.AND P0, PT, R0, 0x2c, PT ;  /* 0x0000002c0000780c */ /* 0x000fda0003f05270 */
[----:B------:R-:W-:Y:S05]  /*5f30*/  @!P0 BRA `(.L_x_467) ;  /* 0x0000000000488947 */ /* 0x000fea0003800000 */
.L_x_438:
[----:B------:R-:W-:Y:S01]  /*5f40*/  MOV R14, 0x0 ;  /* 0x00000000000e7802 */ /* 0x000fe20000000f00 */
[----:B------:R-:W0:Y:S01]  /*5f50*/  LDCU.64 UR6, c[0x4][0x128] ;  /* 0x01002500ff0677ac */ /* 0x000e220008000a00 */
[----:B------:R-:W-:Y:S02]  /*5f60*/  IMAD.MOV.U32 R8, RZ, RZ, 0x65 ;  /* 0x00000065ff087424 */ /* 0x000fe400078e00ff */
[----:B------:R-:W-:Y:S01]  /*5f70*/  IMAD.MOV.U32 R12, RZ, RZ, 0x1 ;  /* 0x00000001ff0c7424 */ /* 0x000fe200078e00ff */
[----:B------:R-:W1:Y:S01]  /*5f80*/  LDCU.64 UR8, c[0x4][0x130] ;  /* 0x01002600ff0877ac */ /* 0x000e620008000a00 */
[----:B------:R-:W2:Y:S01]  /*5f90*/  LDC.64 R14, c[0x4][R14] ;  /* 0x010000000e0e7b82 */ /* 0x000ea20000000a00 */
[----:B------:R-:W-:Y:S01]  /*5fa0*/  IMAD.MOV.U32 R13, RZ, RZ, RZ ;  /* 0x000000ffff0d7224 */ /* 0x000fe200078e00ff */
[----:B------:R-:W4:Y:S01]  /*5fb0*/  LDCU.64 UR4, c[0x4][0x40] ;  /* 0x01000800ff0477ac */ /* 0x000f220008000a00 */
[----:B0-----:R-:W-:Y:S02]  /*5fc0*/  IMAD.U32 R4, RZ, RZ, UR6 ;  /* 0x00000006ff047e24 */ /* 0x001fe4000f8e00ff */
[----:B------:R-:W-:-:S02]  /*5fd0*/  IMAD.U32 R5, RZ, RZ, UR7 ;  /* 0x00000007ff057e24 */ /* 0x000fc4000f8e00ff */
[----:B-1----:R-:W-:Y:S02]  /*5fe0*/  IMAD.U32 R6, RZ, RZ, UR8 ;  /* 0x00000008ff067e24 */ /* 0x002fe4000f8e00ff */
[----:B------:R-:W-:Y:S02]  /*5ff0*/  IMAD.U32 R7, RZ, RZ, UR9 ;  /* 0x00000009ff077e24 */ /* 0x000fe4000f8e00ff */
[----:B----4-:R-:W-:Y:S02]  /*6000*/  IMAD.U32 R10, RZ, RZ, UR4 ;  /* 0x00000004ff0a7e24 */ /* 0x010fe4000f8e00ff */
[----:B------:R-:W-:-:S07]  /*6010*/  IMAD.U32 R11, RZ, RZ, UR5 ;  /* 0x00000005ff0b7e24 */ /* 0x000fce000f8e00ff */
[----:B------:R-:W-:-:S07]  /*6020*/  LEPC R20, `(.L_x_468) ;  /* 0x000000001014794e */ /* 0x000fce0000000000 */
[----:B--23--:R-:W-:Y:S05]  /*6030*/  CALL.ABS.NOINC R14 ;  /* 0x000000000e007343 */ /* 0x00cfea0003c00000 */
.L_x_468:
[----:B------:R-:W-:Y:S01]  /*6040*/  IMAD.MOV.U32 R25, RZ, RZ, R23 ;  /* 0x000000ffff197224 */ /* 0x000fe200078e0017 */
[----:B------:R-:W-:Y:S06]  /*6050*/  BRA `(.L_x_433) ;  /* 0x0000000000687947 */ /* 0x000fec0003800000 */
.L_x_467:
[----:B------:R-:W-:Y:S02]  /*6060*/  IMAD.U32 R4, R3, 0x10000, RZ ;  /* 0x0001000003047824 */ /* 0x000fe400078e00ff */
[----:B------:R-:W-:-:S03]  /*6070*/  IMAD.MOV.U32 R25, RZ, RZ, R23 ;  /* 0x000000ffff197224 */ /* 0x000fc600078e0017 */
[----:B------:R-:W-:-:S04]  /*6080*/  SHF.R.U32.HI R5, RZ, 0x17, R4 ;  /* 0x00000017ff057819 */ /* 0x000fc80000011604 */
[----:B------:R-:W-:-:S04]  /*6090*/  LOP3.LUT R3, R5, 0xff, RZ, 0xc0, !PT ;  /* 0x000000ff05037812 */ /* 0x000fc800078ec0ff */
[----:B------:R-:W-:-:S13]  /*60a0*/  ISETP.NE.AND P2, PT, R3, 0xff, PT ;  /* 0x000000ff0300780c */ /* 0x000fda0003f45270 */
[--C-:B------:R-:W-:Y:S02]  /*60b0*/  @P2 SHF.R.U32.HI R0, RZ, 0x16, R4.reuse ;  /* 0x00000016ff002819 */ /* 0x100fe40000011604 */
[----:B------:R-:W-:Y:S01]  /*60c0*/  @P2 LOP3.LUT P0, RZ, R3, 0x3fffff, R4, 0xf8, !PT ;  /* 0x003fffff03ff2812 */ /* 0x000fe2000780f804 */
[----:B------:R-:W-:Y:S01]  /*60d0*/  IMAD.MOV.U32 R3, RZ, RZ, 0xff ;  /* 0x000000ffff037424 */ /* 0x000fe200078e00ff */
[----:B------:R-:W-:-:S04]  /*60e0*/  @P2 LOP3.LUT R0, R0, 0x1, RZ, 0xc0, !PT ;  /* 0x0000000100002812 */ /* 0x000fc800078ec0ff */
[----:B------:R-:W-:Y:S01]  /*60f0*/  @P2 ISETP.EQ.U32.AND P1, PT, R0, 0x1, P0 ;  /* 0x000000010000280c */ /* 0x000fe20000722070 */
[----:B------:R-:W-:Y:S01]  /*6100*/  @P2 VIADD R0, R5, 0x1 ;  /* 0x0000000105002836 */ /* 0x000fe20000000000 */
[----:B------:R-:W-:Y:S02]  /*6110*/  PLOP3.LUT P0, PT, PT, PT, PT, 0x80, 0x8 ;  /* 0x000000000008781c */ /* 0x000fe40003f0f070 */
[----:B------:R-:W-:-:S13]  /*6120*/  @P2 PLOP3.LUT P0, PT, P1, PT, PT, 0x80, 0x8 ;  /* 0x000000000008281c */ /* 0x000fda0000f0f070 */
[----:B------:R-:W-:-:S04]  /*6130*/  @!P0 IMAD.MOV R0, RZ, RZ, R5 ;  /* 0x000000ffff008224 */ /* 0x000fc800078e0205 */
[----:B------:R-:W-:-:S05]  /*6140*/  @P2 IMAD.MOV.U32 R3, RZ, RZ, R0 ;  /* 0x000000ffff032224 */ /* 0x000fca00078e0000 */
[----:B------:R0:W-:Y:S01]  /*6150*/  STG.E.U8 desc[UR36][R8.64], R3 ;  /* 0x0000000308007986 */ /* 0x0001e2000c101124 */
[----:B------:R-:W-:Y:S05]  /*6160*/  BRA `(.L_x_433) ;  /* 0x0000000000247947 */ /* 0x000fea0003800000 */
.L_x_466:
[----:B------:R-:W-:Y:S02]  /*6170*/  IMAD.U32 R4, R3, 0x10000, RZ ;  /* 0x0001000003047824 */ /* 0x000fe400078e00ff */
[----:B------:R-:W-:-:S04]  /*6180*/  IMAD.MOV.U32 R25, RZ, RZ, R23 ;  /* 0x000000ffff197224 */ /* 0x000fc800078e0017 */
[----:B------:R-:W0:Y:S02]  /*6190*/  F2I.U64.TRUNC R4, R4 ;  /* 0x0000000400047311 */ /* 0x000e24000020d800 */
[----:B0-----:R0:W-:Y:S01]  /*61a0*/  STG.E.64 desc[UR36][R8.64], R4 ;  /* 0x0000000408007986 */ /* 0x0011e2000c101b24 */
[----:B------:R-:W-:Y:S05]  /*61b0*/  BRA `(.L_x_433) ;  /* 0x0000000000107947 */ /* 0x000fea0003800000 */
.L_x_465:
[----:B------:R-:W-:Y:S02]  /*61c0*/  IMAD.U32 R3, R3, 0x10000, RZ ;  /* 0x0001000003037824 */ /* 0x000fe400078e00ff */
[----:B------:R-:W-:-:S04]  /*61d0*/  IMAD.MOV.U32 R25, RZ, RZ, R23 ;  /* 0x000000ffff197224 */ /* 0x000fc800078e0017 */
[----:B------:R-:W0:Y:S02]  /*61e0*/  F2I.FTZ.U32.TRUNC.NTZ R3, R3 ;  /* 0x0000000300037305 */ /* 0x000e24000021f000 */
[----:B0-----:R0:W-:Y:S02]  /*61f0*/  STG.E desc[UR36][R8.64], R3 ;  /* 0x0000000308007986 */ /* 0x0011e4000c101924 */
.L_x_433:
[----:B------:R-:W-:Y:S05]  /*6200*/  BSYNC.RECONVERGENT B6 ;  /* 0x0000000000067941 */ /* 0x000fea0003800200 */
.L_x_432:
[----:B------:R-:W-:Y:S01]  /*6210*/  ISETP.GE.AND P0, PT, R25, R16, PT ;  /* 0x000000101900720c */ /* 0x000fe20003f06270 */
[----:B------:R-:W-:-:S12]  /*6220*/  BSSY.RECONVERGENT B6, `(.L_x_469) ;  /* 0x00001f0000067945 */ /* 0x000fd80003800200 */
[----:B------:R-:W-:Y:S05]  /*6230*/  @P0 BRA `(.L_x_470) ;  /* 0x0000001c00b80947 */ /* 0x000fea0003800000 */
[----:B------:R-:W1:Y:S01]  /*6240*/  LDCU UR4, c[0x0][0x3a8] ;  /* 0x00007500ff0477ac */ /* 0x000e620008000800 */
[----:B0-----:R-:W0:Y:S01]  /*6250*/  LDC.64 R8, c[0x0][0x388] ;  /* 0x0000e200ff087b82 */ /* 0x001e220000000a00 */
[----:B-----5:R-:W-:Y:S01]  /*6260*/  IMAD R0, R2, 0x200, R25 ;  /* 0x0000020002007824 */ /* 0x020fe200078e0219 */
[----:B--2---:R-:W-:-:S03]  /*6270*/  PRMT R4, R17, 0x9910, RZ ;  /* 0x0000991011047816 */ /* 0x004fc600000000ff */
[----:B-1----:R-:W-:Y:S02]  /*6280*/  IMAD R3, R0, UR4, RZ ;  /* 0x0000000400037c24 */ /* 0x002fe4000f8e02ff */
        /* <DEDUP_REMOVED lines=13> */
[----:B---3--:R-:W-:-:S04]  /*6360*/  IMAD.U32 R22, R22, 0x10000, RZ ;  /* 0x0001000016167824 */ /* 0x008fc800078e00ff */
[----:B------:R-:W0:Y:S02]  /*6370*/  F2I.FTZ.TRUNC.NTZ R3, R22 ;  /* 0x0000001600037305 */ /* 0x000e24000021f100 */
[----:B0-----:R0:W-:Y:S01]  /*6380*/  STG.E.U8 desc[UR36][R8.64], R3 ;  /* 0x0000000308007986 */ /* 0x0011e2000c101124 */
[----:B------:R-:W-:Y:S05]  /*6390*/  BRA `(.L_x_476) ;  /* 0x0000000c007c7947 */ /* 0x000fea0003800000 */
.L_x_474:
[----:B---34-:R-:W-:-:S06]  /*63a0*/  IMAD.U32 R5, R22, 0x10000, RZ ;  /* 0x0001000016057824 */ /* 0x018fcc00078e00ff */
[----:B------:R-:W0:Y:S02]  /*63b0*/  F2I.S64.TRUNC R4, R5 ;  /* 0x0000000500047311 */ /* 0x000e24000020d900 */
[----:B0-----:R3:W-:Y:S01]  /*63c0*/  STG.E.U8 desc[UR36][R8.64], R4 ;  /* 0x0000000408007986 */ /* 0x0017e2000c101124 */
[----:B------:R-:W-:Y:S05]  /*63d0*/  BRA `(.L_x_476) ;  /* 0x0000000c006c7947 */ /* 0x000fea0003800000 */
.L_x_473:
[----:B------:R-:W-:-:S13]  /*63e0*/  ISETP.NE.AND P0, PT, R0, 0x2, PT ;  /* 0x000000020000780c */ /* 0x000fda0003f05270 */
[----:B------:R-:W-:Y:S05]  /*63f0*/  @!P0 BRA `(.L_x_477) ;  /* 0x0000000000308947 */ /* 0x000fea0003800000 */
[----:B------:R-:W-:-:S13]  /*6400*/  ISETP.NE.AND P0, PT, R0, 0x3, PT ;  /* 0x000000030000780c */ /* 0x000fda0003f05270 */
[----:B------:R-:W-:Y:S05]  /*6410*/  @!P0 BRA `(.L_x_478) ;  /* 0x0000000000188947 */ /* 0x000fea0003800000 */
[----:B------:R-:W-:-:S13]  /*6420*/  ISETP.NE.AND P0, PT, R0, 0x4, PT ;  /* 0x000000040000780c */ /* 0x000fda0003f05270 */
[----:B------:R-:W-:Y:S05]  /*6430*/  @P0 BRA `(.L_x_475) ;  /* 0x0000000800780947 */ /* 0x000fea0003800000 */
[----:B---3--:R-:W-:-:S06]  /*6440*/  IMAD.U32 R4, R22, 0x10000, RZ ;  /* 0x0001000016047824 */ /* 0x008fcc00078e00ff */
[----:B----4-:R-:W0:Y:S02]  /*6450*/  F2I.S64.TRUNC R4, R4 ;  /* 0x0000000400047311 */ /* 0x010e24000020d900 */
[----:B0-----:R1:W-:Y:S01]  /*6460*/  STG.E.64 desc[UR36][R8.64], R4 ;  /* 0x0000000408007986 */ /* 0x0013e2000c101b24 */
[----:B------:R-:W-:Y:S05]  /*6470*/  BRA `(.L_x_476) ;  /* 0x0000000c00447947 */ /* 0x000fea0003800000 */
.L_x_478:
[----:B---3--:R-:W-:-:S04]  /*6480*/  IMAD.U32 R22, R22, 0x10000, RZ ;  /* 0x0001000016167824 */ /* 0x008fc800078e00ff */
[----:B------:R-:W0:Y:S02]  /*6490*/  F2I.FTZ.TRUNC.NTZ R3, R22 ;  /* 0x0000001600037305 */ /* 0x000e24000021f100 */
[----:B0-----:R2:W-:Y:S01]  /*64a0*/  STG.E desc[UR36][R8.64], R3 ;  /* 0x0000000308007986 */ /* 0x0015e2000c101924 */
[----:B------:R-:W-:Y:S05]  /*64b0*/  BRA `(.L_x_476) ;  /* 0x0000000c00347947 */ /* 0x000fea0003800000 */
.L_x_477:
[----:B---3--:R-:W-:-:S04]  /*64c0*/  IMAD.U32 R22, R22, 0x10000, RZ ;  /* 0x0001000016167824 */ /* 0x008fc800078e00ff */
[----:B------:R-:W0:Y:S02]  /*64d0*/  F2I.FTZ.TRUNC.NTZ R3, R22 ;  /* 0x0000001600037305 */ /* 0x000e24000021f100 */
[----:B0-----:R0:W-:Y:S01]  /*64e0*/  STG.E.U16 desc[UR36][R8.64], R3 ;  /* 0x0000000308007986 */ /* 0x0011e2000c101524 */
[----:B------:R-:W-:Y:S05]  /*64f0*/  BRA `(.L_x_476) ;  /* 0x0000000c00247947 */ /* 0x000fea0003800000 */
.L_x_472:
[----:B------:R-:W-:-:S13]  /*6500*/  ISETP.GT.AND P0, PT, R0, 0x6, PT ;  /* 0x000000060000780c */ /* 0x000fda0003f04270 */
[----:B------:R-:W-:Y:S05]  /*6510*/  @P0 BRA `(.L_x_479) ;  /* 0x00000000002c0947 */ /* 0x000fea0003800000 */
[----:B------:R-:W-:-:S13]  /*6520*/  ISETP.NE.AND P0, PT, R0, 0x5, PT ;  /* 0x000000050000780c */ /* 0x000fda0003f05270 */
[----:B------:R-:W-:Y:S05]  /*6530*/  @!P0 BRA `(.L_x_480) ;  /* 0x0000000000148947 */ /* 0x000fea0003800000 */
[----:B------:R-:W-:-:S13]  /*6540*/  ISETP.NE.AND P0, PT, R0, 0x6, PT ;  /* 0x000000060000780c */ /* 0x000fda0003f05270 */
[----:B------:R-:W-:Y:S05]  /*6550*/  @P0 BRA `(.L_x_475) ;  /* 0x0000000800300947 */ /* 0x000fea0003800000 */
[----:B---3--:R-:W-:-:S05]  /*6560*/  IMAD.U32 R3, R22, 0x10000, RZ ;  /* 0x0001000016037824 */ /* 0x008fca00078e00ff */
[----:B------:R0:W-:Y:S01]  /*6570*/  STG.E desc[UR36][R8.64], R3 ;  /* 0x0000000308007986 */ /* 0x0001e2000c101924 */
[----:B------:R-:W-:Y:S05]  /*6580*/  BRA `(.L_x_476) ;  /* 0x0000000c00007947 */ /* 0x000fea0003800000 */
.L_x_480:
[----:B---3--:R-:W-:-:S05]  /*6590*/  IMAD.U32 R0, R22, 0x10000, RZ ;  /* 0x0001000016007824 */ /* 0x008fca00078e00ff */
[----:B------:R-:W-:-:S05]  /*65a0*/  F2FP.F16.F32.PACK_AB R0, RZ, R0 ;  /* 0x00000000ff00723e */ /* 0x000fca00000000ff */
[----:B------:R0:W-:Y:S01]  /*65b0*/  STG.E.U16 desc[UR36][R8.64], R0 ;  /* 0x0000000008007986 */ /* 0x0001e2000c101524 */
[----:B------:R-:W-:Y:S05]  /*65c0*/  BRA `(.L_x_476) ;  /* 0x0000000800f07947 */ /* 0x000fea0003800000 */
.L_x_479:
[----:B------:R-:W-:-:S13]  /*65d0*/  ISETP.NE.AND P0, PT, R0, 0x7, PT ;  /* 0x000000070000780c */ /* 0x000fda0003f05270 */
[----:B------:R-:W-:Y:S05]  /*65e0*/  @!P0 BRA `(.L_x_481) ;  /* 0x0000000000348947 */ /* 0x000fea0003800000 */
[----:B------:R-:W-:-:S13]  /*65f0*/  ISETP.NE.AND P0, PT, R0, 0x8, PT ;  /* 0x000000080000780c */ /* 0x000fda0003f05270 */
[----:B------:R-:W-:Y:S05]  /*6600*/  @!P0 BRA `(.L_x_482) ;  /* 0x0000000000188947 */ /* 0x000fea0003800000 */
[----:B------:R-:W-:-:S13]  /*6610*/  ISETP.NE.AND P0, PT, R0, 0x9, PT ;  /* 0x000000090000780c */ /* 0x000fda0003f05270 */
[----:B------:R-:W-:Y:S05]  /*6620*/  @P0 BRA `(.L_x_475) ;  /* 0x0000000400fc0947 */ /* 0x000fea0003800000 */
[----:B---3--:R-:W-:Y:S02]  /*6630*/  IMAD.U32 R22, R22, 0x10000, RZ ;  /* 0x0001000016167824 */ /* 0x008fe400078e00ff */
[----:B------:R-:W-:-:S05]  /*6640*/  IMAD.MOV.U32 R23, RZ, RZ, RZ ;  /* 0x000000ffff177224 */ /* 0x000fca00078e00ff */
[----:B------:R0:W-:Y:S01]  /*6650*/  STG.E.64 desc[UR36][R8.64], R22 ;  /* 0x0000001608007986 */ /* 0x0001e2000c101b24 */
[----:B------:R-:W-:Y:S05]  /*6660*/  BRA `(.L_x_476) ;  /* 0x0000000800c87947 */ /* 0x000fea0003800000 */
.L_x_482:
[----:B---3--:R-:W-:-:S05]  /*6670*/  IMAD.U32 R22, R22, 0x10000, RZ ;  /* 0x0001000016167824 */ /* 0x008fca00078e00ff */
[----:B------:R-:W-:-:S04]  /*6680*/  F2FP.F16.F32.PACK_AB R3, RZ, R22 ;  /* 0x00000016ff03723e */ /* 0x000fc800000000ff */
[----:B------:R-:W-:-:S05]  /*6690*/  PRMT R3, R3, 0x5410, RZ ;  /* 0x0000541003037816 */ /* 0x000fca00000000ff */
[----:B------:R0:W-:Y:S01]  /*66a0*/  STG.E desc[UR36][R8.64], R3 ;  /* 0x0000000308007986 */ /* 0x0001e2000c101924 */
[----:B------:R-:W-:Y:S05]  /*66b0*/  BRA `(.L_x_476) ;  /* 0x0000000800b47947 */ /* 0x000fea0003800000 */
.L_x_481:
[----:B---3--:R-:W-:-:S04]  /*66c0*/  IMAD.U32 R4, R22, 0x10000, RZ ;  /* 0x0001000016047824 */ /* 0x008fc800078e00ff */
[----:B------:R-:W-:-:S06]  /*66d0*/  FMUL.FTZ R4, R4, 1 ;  /* 0x3f80000004047820 */ /* 0x000fcc0000410000 */
[----:B----4-:R-:W0:Y:S02]  /*66e0*/  F2F.F64.F32 R4, R4 ;  /* 0x0000000400047310 */ /* 0x010e240000201800 */
[----:B0-----:R0:W-:Y:S01]  /*66f0*/  STG.E.64 desc[UR36][R8.64], R4 ;  /* 0x0000000408007986 */ /* 0x0011e2000c101b24 */
[----:B------:R-:W-:Y:S05]  /*6700*/  BRA `(.L_x_476) ;  /* 0x0000000800a07947 */ /* 0x000fea0003800000 */
.L_x_471:
[----:B------:R-:W-:-:S13]  /*6710*/  ISETP.GT.AND P0, PT, R0, 0x18, PT ;  /* 0x000000180000780c */ /* 0x000fda0003f04270 */
[----:B------:R-:W-:Y:S05]  /*6720*/  @!P0 BRA `(.L_x_483) ;  /* 0x0000000400608947 */ /* 0x000fea0003800000 */
        /* <DEDUP_REMOVED lines=8> */
[----:B---3--:R-:W-:-:S06]  /*67b0*/  IMAD.U32 R3, R22, 0x10000, RZ ;  /* 0x0001000016037824 */ /* 0x008fcc00078e00ff */
[----:B------:R-:W0:Y:S02]  /*67c0*/  F2I.FTZ.U32.TRUNC.NTZ R3, R3 ;  /* 0x0000000300037305 */ /* 0x000e24000021f000 */
[----:B0-----:R0:W-:Y:S01]  /*67d0*/  STG.E.U16 desc[UR36][R8.64], R3 ;  /* 0x0000000308007986 */ /* 0x0011e2000c101524 */
[----:B------:R-:W-:Y:S05]  /*67e0*/  BRA `(.L_x_476) ;  /* 0x0000000800687947 */ /* 0x000fea0003800000 */
.L_x_486:
[----:B---34-:R-:W-:Y:S01]  /*67f0*/  IMAD.U32 R5, R22, 0x10000, RZ ;  /* 0x0001000016057824 */ /* 0x018fe200078e00ff */
[----:B------:R-:W-:Y:S01]  /*6800*/  BSSY.RECONVERGENT B0, `(.L_x_487) ;  /* 0x0000013000007945 */ /* 0x000fe20003800200 */
[----:B------:R-:W-:-:S03]  /*6810*/  IMAD.MOV.U32 R4, RZ, RZ, 0x80 ;  /* 0x00000080ff047424 */ /* 0x000fc600078e00ff */
        /* <DEDUP_REMOVED lines=14> */
.L_x_489:
[----:B------:R-:W-:-:S04]  /*6900*/  SHF.R.U32.HI R3, RZ, 0x18, R5 ;  /* 0x00000018ff037819 */ /* 0x000fc80000011605 */
[----:B------:R-:W-:-:S04]  /*6910*/  LOP3.LUT R0, R0, 0x80, R3, 0xf8, !PT ;  /* 0x0000008000007812 */ /* 0x000fc800078ef803 */
[----:B------:R-:W-:-:S07]  /*6920*/  PRMT R4, R0, 0x7610, R4 ;  /* 0x0000761000047816 */ /* 0x000fce0000000004 */
.L_x_488:
[----:B------:R-:W-:Y:S05]  /*6930*/  BSYNC.RECONVERGENT B0 ;  /* 0x0000000000007941 */ /* 0x000fea0003800200 */
.L_x_487:
[----:B------:R0:W-:Y:S01]  /*6940*/  STG.E.U8 desc[UR36][R8.64], R4 ;  /* 0x0000000408007986 */ /* 0x0001e2000c101124 */
[----:B------:R-:W-:Y:S05]  /*6950*/  BRA `(.L_x_476) ;  /* 0x00000008000c7947 */ /* 0x000fea0003800000 */
.L_x_485:
        /* <DEDUP_REMOVED lines=17> */
.L_x_492:
[----:B------:R-:W-:-:S04]  /*6a70*/  SHF.R.U32.HI R3, RZ, 0x18, R5 ;  /* 0x00000018ff037819 */ /* 0x000fc80000011605 */
[----:B------:R-:W-:-:S04]  /*6a80*/  LOP3.LUT R0, R0, 0x80, R3, 0xf8, !PT ;  /* 0x0000008000007812 */ /* 0x000fc800078ef803 */
[----:B------:R-:W-:-:S07]  /*6a90*/  PRMT R4, R0, 0x7610, R4 ;  /* 0x0000761000047816 */ /* 0x000fce0000000004 */
.L_x_491:
[----:B------:R-:W-:Y:S05]  /*6aa0*/  BSYNC.RECONVERGENT B0 ;  /* 0x0000000000007941 */ /* 0x000fea0003800200 */
.L_x_490:
[----:B------:R0:W-:Y:S01]  /*6ab0*/  STG.E.U8 desc[UR36][R8.64], R4 ;  /* 0x0000000408007986 */ /* 0x0001e2000c101124 */
[----:B------:R-:W-:Y:S05]  /*6ac0*/  BRA `(.L_x_476) ;  /* 0x0000000400b07947 */ /* 0x000fea0003800000 */
.L_x_484:
[----:B------:R-:W-:-:S13]  /*6ad0*/  ISETP.NE.AND P0, PT, R0, 0x1c, PT ;  /* 0x0000001c0000780c */ /* 0x000fda0003f05270 */
[----:B------:R-:W-:Y:S05]  /*6ae0*/  @!P0 BRA `(.L_x_493) ;  /* 0x0000000000608947 */ /* 0x000fea0003800000 */
[----:B------:R-:W-:-:S13]  /*6af0*/  ISETP.NE.AND P0, PT, R0, 0x1d, PT ;  /* 0x0000001d0000780c */ /* 0x000fda0003f05270 */
[----:B------:R-:W-:Y:S05]  /*6b00*/  @!P0 BRA `(.L_x_494) ;  /* 0x0000000000488947 */ /* 0x000fea0003800000 */
[----:B------:R-:W-:-:S13]  /*6b10*/  ISETP.NE.AND P0, PT, R0, 0x2c, PT ;  /* 0x0000002c0000780c */ /* 0x000fda0003f05270 */
[----:B------:R-:W-:Y:S05]  /*6b20*/  @P0 BRA `(.L_x_475) ;  /* 0x0000000000bc0947 */ /* 0x000fea0003800000 */
[----:B---3--:R-:W-:-:S05]  /*6b30*/  IMAD.U32 R22, R22, 0x10000, RZ ;  /* 0x0001000016167824 */ /* 0x008fca00078e00ff */
        /* <DEDUP_REMOVED lines=15> */
.L_x_494:
[----:B---3--:R-:W-:-:S06]  /*6c30*/  IMAD.U32 R4, R22, 0x10000, RZ ;  /* 0x0001000016047824 */ /* 0x008fcc00078e00ff */
[----:B----4-:R-:W0:Y:S02]  /*6c40*/  F2I.U64.TRUNC R4, R4 ;  /* 0x0000000400047311 */ /* 0x010e24000020d800 */
[----:B0-----:R0:W-:Y:S01]  /*6c50*/  STG.E.64 desc[UR36][R8.64], R4 ;  /* 0x0000000408007986 */ /* 0x0011e2000c101b24 */
[----:B------:R-:W-:Y:S05]  /*6c60*/  BRA `(.L_x_476) ;  /* 0x0000000400487947 */ /* 0x000fea0003800000 */
.L_x_493:
[----:B---3--:R-:W-:-:S04]  /*6c70*/  IMAD.U32 R22, R22, 0x10000, RZ ;  /* 0x0001000016167824 */ /* 0x008fc800078e00ff */
[----:B------:R-:W0:Y:S02]  /*6c80*/  F2I.FTZ.U32.TRUNC.NTZ R3, R22 ;  /* 0x0000001600037305 */ /* 0x000e24000021f000 */
[----:B0-----:R0:W-:Y:S01]  /*6c90*/  STG.E desc[UR36][R8.64], R3 ;  /* 0x0000000308007986 */ /* 0x0011e2000c101924 */
[----:B------:R-:W-:Y:S05]  /*6ca0*/  BRA `(.L_x_476) ;  /* 0x0000000400387947 */ /* 0x000fea0003800000 */
.L_x_483:
[----:B------:R-:W-:-:S13]  /*6cb0*/  ISETP.GT.AND P0, PT, R0, 0xe, PT ;  /* 0x0000000e0000780c */ /* 0x000fda0003f04270 */
[----:B------:R-:W-:Y:S05]  /*6cc0*/  @P0 BRA `(.L_x_495) ;  /* 0x00000000003c0947 */ /* 0x000fea0003800000 */
[----:B------:R-:W-:-:S13]  /*6cd0*/  ISETP.NE.AND P0, PT, R0, 0xa, PT ;  /* 0x0000000a0000780c */ /* 0x000fda0003f05270 */
[----:B------:R-:W-:Y:S05]  /*6ce0*/  @!P0 BRA `(.L_x_496) ;  /* 0x00000000001c8947 */ /* 0x000fea0003800000 */
[----:B------:R-:W-:-:S13]  /*6cf0*/  ISETP.NE.AND P0, PT, R0, 0xb, PT ;  /* 0x0000000b0000780c */ /* 0x000fda0003f05270 */
[----:B------:R-:W-:Y:S05]  /*6d00*/  @P0 BRA `(.L_x_475) ;  /* 0x0000000000440947 */ /* 0x000fea0003800000 */
[----:B---3--:R-:W-:-:S05]  /*6d10*/  IMAD.U32 R22, R22, 0x10000, RZ ;  /* 0x0001000016167824 */ /* 0x008fca00078e00ff */
[----:B------:R-:W-:-:S04]  /*6d20*/  FSETP.NEU.FTZ.AND P0, PT, R22, RZ, PT ;  /* 0x000000ff1600720b */ /* 0x000fc80003f1d000 */
[----:B------:R-:W-:-:S05]  /*6d30*/  SEL R3, RZ, 0x1, !P0 ;  /* 0x00000001ff037807 */ /* 0x000fca0004000000 */
[----:B------:R0:W-:Y:S01]  /*6d40*/  STG.E.U8 desc[UR36][R8.64], R3 ;  /* 0x0000000308007986 */ /* 0x0001e2000c101124 */
[----:B------:R-:W-:Y:S05]  /*6d50*/  BRA `(.L_x_476) ;  /* 0x00000004000c7947 */ /* 0x000fea0003800000 */
.L_x_496:
[----:B---3--:R-:W-:Y:S01]  /*6d60*/  IMAD.U32 R22, R22, 0x10000, RZ ;  /* 0x0001000016167824 */ /* 0x008fe200078e00ff */
[----:B------:R-:W-:-:S03]  /*6d70*/  CS2R R6, SRZ ;  /* 0x0000000000067805 */ /* 0x000fc6000001ff00 */
[----:B------:R-:W-:-:S06]  /*6d80*/  FMUL.FTZ R4, R22, 1 ;  /* 0x3f80000016047820 */ /* 0x000fcc0000410000 */
[----:B----4-:R-:W0:Y:S02]  /*6d90*/  F2F.F64.F32 R4, R4 ;  /* 0x0000000400047310 */ /* 0x010e240000201800 */
[----:B0-----:R0:W-:Y:S01]  /*6da0*/  STG.E.128 desc[UR36][R8.64], R4 ;  /* 0x0000000408007986 */ /* 0x0011e2000c101d24 */
[----:B------:R-:W-:Y:S05]  /*6db0*/  BRA `(.L_x_476) ;  /* 0x0000000000f47947 */ /* 0x000fea0003800000 */
.L_x_495:
[----:B------:R-:W-:-:S13]  /*6dc0*/  ISETP.NE.AND P0, PT, R0, 0xf, PT ;  /* 0x0000000f0000780c */ /* 0x000fda0003f05270 */
[----:B------:R-:W-:Y:S05]  /*6dd0*/  @!P0 BRA `(.L_x_497) ;  /* 0x0000000000e88947 */ /* 0x000fea0003800000 */
[----:B------:R-:W-:-:S13]  /*6de0*/  ISETP.NE.AND P0, PT, R0, 0x17, PT ;  /* 0x000000170000780c */ /* 0x000fda0003f05270 */
[----:B------:R-:W-:Y:S05]  /*6df0*/  @!P0 BRA `(.L_x_498) ;  /* 0x0000000000908947 */ /* 0x000fea0003800000 */
[----:B------:R-:W-:-:S13]  /*6e00*/  ISETP.NE.AND P0, PT, R0, 0x18, PT ;  /* 0x000000180000780c */ /* 0x000fda0003f05270 */
[----:B------:R-:W-:Y:S05]  /*6e10*/  @!P0 BRA `(.L_x_499) ;  /* 0x0000000000448947 */ /* 0x000fea0003800000 */
.L_x_475:
[----:B------:R-:W-:Y:S01]  /*6e20*/  MOV R14, 0x0 ;  /* 0x00000000000e7802 */ /* 0x000fe20000000f00 */
[----:B------:R-:W0:Y:S01]  /*6e30*/  LDCU.64 UR4, c[0x4][0x128] ;  /* 0x01002500ff0477ac */ /* 0x000e220008000a00 */
[----:B------:R-:W-:Y:S02]  /*6e40*/  IMAD.MOV.U32 R8, RZ, RZ, 0x65 ;  /* 0x00000065ff087424 */ /* 0x000fe400078e00ff */
[----:B------:R-:W-:Y:S01]  /*6e50*/  IMAD.MOV.U32 R12, RZ, RZ, 0x1 ;  /* 0x00000001ff0c7424 */ /* 0x000fe200078e00ff */
[----:B------:R-:W1:Y:S01]  /*6e60*/  LDCU.64 UR6, c[0x4][0x130] ;  /* 0x01002600ff0677ac */ /* 0x000e620008000a00 */
[----:B------:R-:W2:Y:S01]  /*6e70*/  LDC.64 R14, c[0x4][R14] ;  /* 0x010000000e0e7b82 */ /* 0x000ea20000000a00 */
[----:B------:R-:W-:Y:S01]  /*6e80*/  IMAD.MOV.U32 R13, RZ, RZ, RZ ;  /* 0x000000ffff0d7224 */ /* 0x000fe200078e00ff */
[----:B------:R-:W5:Y:S01]  /*6e90*/  LDCU.64 UR8, c[0x4][0x40] ;  /* 0x01000800ff0877ac */ /* 0x000f620008000a00 */
[----:B0-----:R-:W-:Y:S02]  /*6ea0*/  IMAD.U32 R4, RZ, RZ, UR4 ;  /* 0x00000004ff047e24 */ /* 0x001fe4000f8e00ff */
[----:B----4-:R-:W-:-:S02]  /*6eb0*/  IMAD.U32 R5, RZ, RZ, UR5 ;  /* 0x00000005ff057e24 */ /* 0x010fc4000f8e00ff */
[----:B-1----:R-:W-:Y:S02]  /*6ec0*/  IMAD.U32 R6, RZ, RZ, UR6 ;  /* 0x00000006ff067e24 */ /* 0x002fe4000f8e00ff */
[----:B------:R-:W-:Y:S02]  /*6ed0*/  IMAD.U32 R7, RZ, RZ, UR7 ;  /* 0x00000007ff077e24 */ /* 0x000fe4000f8e00ff */
[----:B-----5:R-:W-:Y:S02]  /*6ee0*/  IMAD.U32 R10, RZ, RZ, UR8 ;  /* 0x00000008ff0a7e24 */ /* 0x020fe4000f8e00ff */
[----:B------:R-:W-:-:S07]  /*6ef0*/  IMAD.U32 R11, RZ, RZ, UR9 ;  /* 0x00000009ff0b7e24 */ /* 0x000fce000f8e00ff */
[----:B------:R-:W-:-:S07]  /*6f00*/  LEPC R20, `(.L_x_500) ;  /* 0x000000001014794e */ /* 0x000fce0000000000 */
[----:B--23--:R-:W-:Y:S05]  /*6f10*/  CALL.ABS.NOINC R14 ;  /* 0x000000000e007343 */ /* 0x00cfea0003c00000 */
.L_x_500:
[----:B------:R-:W-:Y:S05]  /*6f20*/  BRA `(.L_x_476) ;  /* 0x0000000000987947 */ /* 0x000fea0003800000 */
.L_x_499:
[----:B---34-:R-:W-:Y:S01]  /*6f30*/  IMAD.U32 R5, R22, 0x10000, RZ ;  /* 0x0001000016057824 */ /* 0x018fe200078e00ff */
[----:B------:R-:W-:Y:S01]  /*6f40*/  BSSY.RECONVERGENT B0, `(.L_x_501) ;  /* 0x000000c000007945 */ /* 0x000fe20003800200 */
[----:B------:R-:W-:-:S03]  /*6f50*/  IMAD.MOV.U32 R0, RZ, RZ, 0x7f ;  /* 0x0000007fff007424 */ /* 0x000fc600078e00ff */
        /* <DEDUP_REMOVED lines=10> */
.L_x_502:
[----:B------:R-:W-:Y:S05]  /*7000*/  BSYNC.RECONVERGENT B0 ;  /* 0x0000000000007941 */ /* 0x000fea0003800200 */
.L_x_501:
[----:B------:R-:W-:-:S05]  /*7010*/  LOP3.LUT R3, R0, 0x80, R3, 0xf8, !PT ;  /* 0x0000008000037812 */ /* 0x000fca00078ef803 */
[----:B------:R0:W-:Y:S01]  /*7020*/  STG.E.U8 desc[UR36][R8.64], R3 ;  /* 0x0000000308007986 */ /* 0x0001e2000c101124 */
[----:B------:R-:W-:Y:S05]  /*7030*/  BRA `(.L_x_476) ;  /* 0x0000000000547947 */ /* 0x000fea0003800000 */
.L_x_498:
[----:B---3--:R-:W-:Y:S01]  /*7040*/  IMAD.U32 R3, R22, 0x10000, RZ ;  /* 0x0001000016037824 */ /* 0x008fe200078e00ff */
[----:B------:R-:W-:Y:S04]  /*7050*/  BSSY.RECONVERGENT B0, `(.L_x_503) ;  /* 0x000000e000007945 */ /* 0x000fe80003800200 */
[----:B------:R-:W-:-:S04]  /*7060*/  LOP3.LUT R4, R3, 0x7fffffff, RZ, 0xc0, !PT ;  /* 0x7fffffff03047812 */ /* 0x000fc800078ec0ff */
[----:B------:R-:W-:-:S13]  /*7070*/  ISETP.GT.U32.AND P0, PT, R4, 0x477fffff, PT ;  /* 0x477fffff0400780c */ /* 0x000fda0003f04070 */
[----:B------:R-:W-:Y:S05]  /*7080*/  @P0 BRA `(.L_x_504) ;  /* 0x00000000001c0947 */ /* 0x000fea0003800000 */
[----:B------:R-:W-:-:S13]  /*7090*/  ISETP.GE.U32.AND P0, PT, R4, 0x38800000, PT ;  /* 0x388000000400780c */ /* 0x000fda0003f06070 */
[----:B------:R-:W-:-:S04]  /*70a0*/  @P0 SHF.R.U32.HI R0, RZ, 0x15, R3 ;  /* 0x00000015ff000819 */ /* 0x000fc80000011603 */
[----:B------:R-:W-:-:S04]  /*70b0*/  @P0 LOP3.LUT R0, R0, 0x1, RZ, 0xc0, !PT ;  /* 0x0000000100000812 */ /* 0x000fc800078ec0ff */
[----:B------:R-:W-:-:S04]  /*70c0*/  @P0 IADD3 R0, PT, PT, R3, 0x80fffff, R0 ;  /* 0x080fffff03000810 */ /* 0x000fc80007ffe000 */
[----:B------:R-:W-:Y:S01]  /*70d0*/  @P0 SHF.R.U32.HI R0, RZ, 0x15, R0 ;  /* 0x00000015ff000819 */ /* 0x000fe20000011600 */
[----:B------:R-:W-:Y:S01]  /*70e0*/  @!P0 FADD.FTZ R0, R4, 128 ;  /* 0x4300000004008421 */ /* 0x000fe20000010000 */
[----:B------:R-:W-:Y:S06]  /*70f0*/  BRA `(.L_x_505) ;  /* 0x00000000000c7947 */ /* 0x000fec0003800000 */
.L_x_504:
[----:B------:R-:W-:Y:S01]  /*7100*/  IMAD.MOV.U32 R0, RZ, RZ, 0x7f ;  /* 0x0000007fff007424 */ /* 0x000fe200078e00ff */
[----:B------:R-:W-:-:S04]  /*7110*/  ISETP.GT.U32.AND P0, PT, R4, 0x7f800000, PT ;  /* 0x7f8000000400780c */ /* 0x000fc80003f04070 */
[----:B------:R-:W-:-:S09]  /*7120*/  SEL R0, R0, 0x7c, P0 ;  /* 0x0000007c00007807 */ /* 0x000fd20000000000 */
.L_x_505:
[----:B------:R-:W-:Y:S05]  /*7130*/  BSYNC.RECONVERGENT B0 ;  /* 0x0000000000007941 */ /* 0x000fea0003800200 */
.L_x_503:
[----:B------:R-:W-:-:S04]  /*7140*/  SHF.R.U32.HI R3, RZ, 0x18, R3 ;  /* 0x00000018ff037819 */ /* 0x000fc80000011603 */
[----:B------:R-:W-:-:S05]  /*7150*/  LOP3.LUT R3, R0, 0x80, R3, 0xf8, !PT ;  /* 0x0000008000037812 */ /* 0x000fca00078ef803 */
[----:B------:R0:W-:Y:S01]  /*7160*/  STG.E.U8 desc[UR36][R8.64], R3 ;  /* 0x0000000308007986 */ /* 0x0001e2000c101124 */
[----:B------:R-:W-:Y:S05]  /*7170*/  BRA `(.L_x_476) ;  /* 0x0000000000047947 */ /* 0x000fea0003800000 */
.L_x_497:
[----:B---3--:R0:W-:Y:S02]  /*7180*/  STG.E.U16 desc[UR36][R8.64], R22 ;  /* 0x0000001608007986 */ /* 0x0081e4000c101524 */
.L_x_476:
[----:B------:R-:W-:-:S05]  /*7190*/  VIADD R25, R25, 0x80 ;  /* 0x0000008019197836 */ /* 0x000fca0000000000 */
[----:B------:R-:W-:-:S13]  /*71a0*/  ISETP.GE.AND P0, PT, R25, R16, PT ;  /* 0x000000101900720c */ /* 0x000fda0003f06270 */
[----:B------:R-:W-:Y:S05]  /*71b0*/  @P0 BRA `(.L_x_470) ;  /* 0x0000000c00d80947 */ /* 0x000fea0003800000 */
[----:B------:R-:W5:Y:S01]  /*71c0*/  LDCU UR4, c[0x0][0x3a8] ;  /* 0x00007500ff0477ac */ /* 0x000f620008000800 */
[----:B0123--:R-:W0:Y:S01]  /*71d0*/  LDC.64 R8, c[0x0][0x388] ;  /* 0x0000e200ff087b82 */ /* 0x00fe220000000a00 */
[----:B------:R-:W-:Y:S01]  /*71e0*/  IMAD R0, R2, 0x200, R25 ;  /* 0x0000020002007824 */ /* 0x000fe200078e0219 */
[----:B------:R-:W-:-:S03]  /*71f0*/  PRMT R4, R17, 0x9910, RZ ;  /* 0x0000991011047816 */ /* 0x000fc600000000ff */
[----:B-----5:R-:W-:Y:S02]  /*7200*/  IMAD R3, R0, UR4, RZ ;  /* 0x0000000400037c24 */ /* 0x020fe4000f8e02ff */
        /* <DEDUP_REMOVED lines=13> */
[----:B------:R-:W-:-:S04]  /*72e0*/  IMAD.U32 R18, R18, 0x10000, RZ ;  /* 0x0001000012127824 */ /* 0x000fc800078e00ff */
[----:B------:R-:W0:Y:S02]  /*72f0*/  F2I.FTZ.TRUNC.NTZ R3, R18 ;  /* 0x0000001200037305 */ /* 0x000e24000021f100 */
[----:B0-----:R0:W-:Y:S01]  /*7300*/  STG.E.U8 desc[UR36][R8.64], R3 ;  /* 0x0000000308007986 */ /* 0x0011e2000c101124 */
[----:B------:R-:W-:Y:S05]  /*7310*/  BRA `(.L_x_511) ;  /* 0x0000000c007c7947 */ /* 0x000fea0003800000 */
.L_x_509:
[----:B----4-:R-:W-:-:S06]  /*7320*/  IMAD.U32 R5, R18, 0x10000, RZ ;  /* 0x0001000012057824 */ /* 0x010fcc00078e00ff */
[----:B------:R-:W0:Y:S02]  /*7330*/  F2I.S64.TRUNC R4, R5 ;  /* 0x0000000500047311 */ /* 0x000e24000020d900 */
[----:B0-----:R0:W-:Y:S01]  /*7340*/  STG.E.U8 desc[UR36][R8.64], R4 ;  /* 0x0000000408007986 */ /* 0x0011e2000c101124 */
[----:B------:R-:W-:Y:S05]  /*7350*/  BRA `(.L_x_511) ;  /* 0x0000000c006c7947 */ /* 0x000fea0003800000 */
.L_x_508:
[----:B------:R-:W-:-:S13]  /*7360*/  ISETP.NE.AND P0, PT, R0, 0x2, PT ;  /* 0x000000020000780c */ /* 0x000fda0003f05270 */
[----:B------:R-:W-:Y:S05]  /*7370*/  @!P0 BRA `(.L_x_512) ;  /* 0x0000000000308947 */ /* 0x000fea0003800000 */
[----:B------:R-:W-:-:S13]  /*7380*/  ISETP.NE.AND P0, PT, R0, 0x3, PT ;  /* 0x000000030000780c */ /* 0x000fda0003f05270 */
[----:B------:R-:W-:Y:S05]  /*7390*/  @!P0 BRA `(.L_x_513) ;  /* 0x0000000000188947 */ /* 0x000fea0003800000 */
[----:B------:R-:W-:-:S13]  /*73a0*/  ISETP.NE.AND P0, PT, R0, 0x4, PT ;  /* 0x000000040000780c */ /* 0x000fda0003f05270 */
[----:B------:R-:W-:Y:S05]  /*73b0*/  @P0 BRA `(.L_x_510) ;  /* 0x0000000800780947 */ /* 0x000fea0003800000 */
[----:B------:R-:W-:-:S06]  /*73c0*/  IMAD.U32 R4, R18, 0x10000, RZ ;  /* 0x0001000012047824 */ /* 0x000fcc00078e00ff */
[----:B----4-:R-:W0:Y:S02]  /*73d0*/  F2I.S64.TRUNC R4, R4 ;  /* 0x0000000400047311 */ /* 0x010e24000020d900 */
[----:B0-----:R0:W-:Y:S01]  /*73e0*/  STG.E.64 desc[UR36][R8.64], R4 ;  /* 0x0000000408007986 */ /* 0x0011e2000c101b24 */
[----:B------:R-:W-:Y:S05]  /*73f0*/  BRA `(.L_x_511) ;  /* 0x0000000c00447947 */ /* 0x000fea0003800000 */
.L_x_513:
[----:B------:R-:W-:-:S04]  /*7400*/  IMAD.U32 R18, R18, 0x10000, RZ ;  /* 0x0001000012127824 */ /* 0x000fc800078e00ff */
[----:B------:R-:W0:Y:S02]  /*7410*/  F2I.FTZ.TRUNC.NTZ R3, R18 ;  /* 0x0000001200037305 */ /* 0x000e24000021f100 */
[----:B0-----:R0:W-:Y:S01]  /*7420*/  STG.E desc[UR36][R8.64], R3 ;  /* 0x0000000308007986 */ /* 0x0011e2000c101924 */
[----:B------:R-:W-:Y:S05]  /*7430*/  BRA `(.L_x_511) ;  /* 0x0000000c00347947 */ /* 0x000fea0003800000 */
.L_x_512:
[----:B------:R-:W-:-:S04]  /*7440*/  IMAD.U32 R18, R18, 0x10000, RZ ;  /* 0x0001000012127824 */ /* 0x000fc800078e00ff */
[----:B------:R-:W0:Y:S02]  /*7450*/  F2I.FTZ.TRUNC.NTZ R3, R18 ;  /* 0x0000001200037305 */ /* 0x000e24000021f100 */
[----:B0-----:R0:W-:Y:S01]  /*7460*/  STG.E.U16 desc[UR36][R8.64], R3 ;  /* 0x0000000308007986 */ /* 0x0011e2000c101524 */
[----:B------:R-:W-:Y:S05]  /*7470*/  BRA `(.L_x_511) ;  /* 0x0000000c00247947 */ /* 0x000fea0003800000 */
.L_x_507:
[----:B------:R-:W-:-:S13]  /*7480*/  ISETP.GT.AND P0, PT, R0, 0x6, PT ;  /* 0x000000060000780c */ /* 0x000fda0003f04270 */
[----:B------:R-:W-:Y:S05]  /*7490*/  @P0 BRA `(.L_x_514) ;  /* 0x00000000002c0947 */ /* 0x000fea0003800000 */
[----:B------:R-:W-:-:S13]  /*74a0*/  ISETP.NE.AND P0, PT, R0, 0x5, PT ;  /* 0x000000050000780c */ /* 0x000fda0003f05270 */
[----:B------:R-:W-:Y:S05]  /*74b0*/  @!P0 BRA `(.L_x_515) ;  /* 0x0000000000148947 */ /* 0x000fea0003800000 */
[----:B------:R-:W-:-:S13]  /*74c0*/  ISETP.NE.AND P0, PT, R0, 0x6, PT ;  /* 0x000000060000780c */ /* 0x000fda0003f05270 */
[----:B------:R-:W-:Y:S05]  /*74d0*/  @P0 BRA `(.L_x_510) ;  /* 0x0000000800300947 */ /* 0x000fea0003800000 */
[----:B------:R-:W-:-:S05]  /*74e0*/  IMAD.U32 R3, R18, 0x10000, RZ ;  /* 0x0001000012037824 */ /* 0x000fca00078e00ff */
[----:B------:R0:W-:Y:S01]  /*74f0*/  STG.E desc[UR36][R8.64], R3 ;  /* 0x0000000308007986 */ /* 0x0001e2000c101924 */
[----:B------:R-:W-:Y:S05]  /*7500*/  BRA `(.L_x_511) ;  /* 0x0000000c00007947 */ /* 0x000fea0003800000 */
.L_x_515:
[----:B------:R-:W-:-:S05]  /*7510*/  IMAD.U32 R0, R18, 0x10000, RZ ;  /* 0x0001000012007824 */ /* 0x000fca00078e00ff */
[----:B------:R-:W-:-:S05]  /*7520*/  F2FP.F16.F32.PACK_AB R0, RZ, R0 ;  /* 0x00000000ff00723e */ /* 0x000fca00000000ff */
[----:B------:R0:W-:Y:S01]  /*7530*/  STG.E.U16 desc[UR36][R8.64], R0 ;  /* 0x0000000008007986 */ /* 0x0001e2000c101524 */
[----:B------:R-:W-:Y:S05]  /*7540*/  BRA `(.L_x_511) ;  /* 0x0000000800f07947 */ /* 0x000fea0003800000 */
.L_x_514:
[----:B------:R-:W-:-:S13]  /*7550*/  ISETP.NE.AND P0, PT, R0, 0x7, PT ;  /* 0x000000070000780c */ /* 0x000fda0003f05270 */
[----:B------:R-:W-:Y:S05]  /*7560*/  @!P0 BRA `(.L_x_516) ;  /* 0x0000000000348947 */ /* 0x000fea0003800000 */
[----:B------:R-:W-:-:S13]  /*7570*/  ISETP.NE.AND P0, PT, R0, 0x8, PT ;  /* 0x000000080000780c */ /* 0x000fda0003f05270 */
[----:B------:R-:W-:Y:S05]  /*7580*/  @!P0 BRA `(.L_x_517) ;  /* 0x0000000000188947 */ /* 0x000fea0003800000 */
[----:B------:R-:W-:-:S13]  /*7590*/  ISETP.NE.AND P0, PT, R0, 0x9, PT ;  /* 0x000000090000780c */ /* 0x000fda0003f05270 */
[----:B------:R-:W-:Y:S05]  /*75a0*/  @P0 BRA `(.L_x_510) ;  /* 0x0000000400fc0947 */ /* 0x000fea0003800000 */
[----:B------:R-:W-:Y:S02]  /*75b0*/  IMAD.U32 R4, R18, 0x10000, RZ ;  /* 0x0001000012047824 */ /* 0x000fe400078e00ff */
[----:B----4-:R-:W-:-:S05]  /*75c0*/  IMAD.MOV.U32 R5, RZ, RZ, RZ ;  /* 0x000000ffff057224 */ /* 0x010fca00078e00ff */
[----:B------:R0:W-:Y:S01]  /*75d0*/  STG.E.64 desc[UR36][R8.64], R4 ;  /* 0x0000000408007986 */ /* 0x0001e2000c101b24 */
[----:B------:R-:W-:Y:S05]  /*75e0*/  BRA `(.L_x_511) ;  /* 0x0000000800c87947 */ /* 0x000fea0003800000 */
.L_x_517:
[----:B------:R-:W-:-:S05]  /*75f0*/  IMAD.U32 R18, R18, 0x10000, RZ ;  /* 0x0001000012127824 */ /* 0x000fca00078e00ff */
[----:B------:R-:W-:-:S04]  /*7600*/  F2FP.F16.F32.PACK_AB R3, RZ, R18 ;  /* 0x00000012ff03723e */ /* 0x000fc800000000ff */
[----:B------:R-:W-:-:S05]  /*7610*/  PRMT R3, R3, 0x5410, RZ ;  /* 0x0000541003037816 */ /* 0x000fca00000000ff */
[----:B------:R0:W-:Y:S01]  /*7620*/  STG.E desc[UR36][R8.64], R3 ;  /* 0x0000000308007986 */ /* 0x0001e2000c101924 */
[----:B------:R-:W-:Y:S05]  /*7630*/  BRA `(.L_x_511) ;  /* 0x0000000800b47947 */ /* 0x000fea0003800000 */
.L_x_516:
[----:B------:R-:W-:-:S04]  /*7640*/  IMAD.U32 R4, R18, 0x10000, RZ ;  /* 0x0001000012047824 */ /* 0x000fc800078e00ff */
[----:B------:R-:W-:-:S06]  /*7650*/  FMUL.FTZ R4, R4, 1 ;  /* 0x3f80000004047820 */ /* 0x000fcc0000410000 */
[----:B----4-:R-:W0:Y:S02]  /*7660*/  F2F.F64.F32 R4, R4 ;  /* 0x0000000400047310 */ /* 0x010e240000201800 */
[----:B0-----:R0:W-:Y:S01]  /*7670*/  STG.E.64 desc[UR36][R8.64], R4 ;  /* 0x0000000408007986 */ /* 0x0011e2000c101b24 */
[----:B------:R-:W-:Y:S05]  /*7680*/  BRA `(.L_x_511) ;  /* 0x0000000800a07947 */ /* 0x000fea0003800000 */
.L_x_506:
        /* <DEDUP_REMOVED lines=10> */
[----:B------:R-:W-:-:S06]  /*7730*/  IMAD.U32 R3, R18, 0x10000, RZ ;  /* 0x0001000012037824 */ /* 0x000fcc00078e00ff */
[----:B------:R-:W0:Y:S02]  /*7740*/  F2I.FTZ.U32.TRUNC.NTZ R3, R3 ;  /* 0x0000000300037305 */ /* 0x000e24000021f000 */
[----:B0-----:R0:W-:Y:S01]  /*7750*/  STG.E.U16 desc[UR36][R8.64], R3 ;  /* 0x0000000308007986 */ /* 0x0011e2000c101524 */
[----:B------:R-:W-:Y:S05]  /*7760*/  BRA `(.L_x_511) ;  /* 0x0000000800687947 */ /* 0x000fea0003800000 */
.L_x_521:
[----:B----4-:R-:W-:Y:S01]  /*7770*/  IMAD.U32 R5, R18, 0x10000, RZ ;  /* 0x0001000012057824 */ /* 0x010fe200078e00ff */
        /* <DEDUP_REMOVED lines=16> */
.L_x_524:
[----:B------:R-:W-:-:S04]  /*7880*/  SHF.R.U32.HI R3, RZ, 0x18, R5 ;  /* 0x00000018ff037819 */ /* 0x000fc80000011605 */
[----:B------:R-:W-:-:S04]  /*7890*/  LOP3.LUT R0, R0, 0x80, R3, 0xf8, !PT ;  /* 0x0000008000007812 */ /* 0x000fc800078ef803 */
[----:B------:R-:W-:-:S07]  /*78a0*/  PRMT R4, R0, 0x7610, R4 ;  /* 0x0000761000047816 */ /* 0x000fce0000000004 */
.L_x_523:
[----:B------:R-:W-:Y:S05]  /*78b0*/  BSYNC.RECONVERGENT B0 ;  /* 0x0000000000007941 */ /* 0x000fea0003800200 */
.L_x_522:
[----:B------:R0:W-:Y:S01]  /*78c0*/  STG.E.U8 desc[UR36][R8.64], R4 ;  /* 0x0000000408007986 */ /* 0x0001e2000c101124 */
[----:B------:R-:W-:Y:S05]  /*78d0*/  BRA `(.L_x_511) ;  /* 0x00000008000c7947 */ /* 0x000fea0003800000 */
.L_x_520:
        /* <DEDUP_REMOVED lines=17> */
.L_x_527:
[----:B------:R-:W-:-:S04]  /*79f0*/  SHF.R.U32.HI R3, RZ, 0x18, R5 ;  /* 0x00000018ff037819 */ /* 0x000fc80000011605 */
[----:B------:R-:W-:-:S04]  /*7a00*/  LOP3.LUT R0, R0, 0x80, R3, 0xf8, !PT ;  /* 0x0000008000007812 */ /* 0x000fc800078ef803 */
[----:B------:R-:W-:-:S07]  /*7a10*/  PRMT R4, R0, 0x7610, R4 ;  /* 0x0000761000047816 */ /* 0x000fce0000000004 */
.L_x_526:
[----:B------:R-:W-:Y:S05]  /*7a20*/  BSYNC.RECONVERGENT B0 ;  /* 0x0000000000007941 */ /* 0x000fea0003800200 */
.L_x_525:
[----:B------:R0:W-:Y:S01]  /*7a30*/  STG.E.U8 desc[UR36][R8.64], R4 ;  /* 0x0000000408007986 */ /* 0x0001e2000c101124 */
[----:B------:R-:W-:Y:S05]  /*7a40*/  BRA `(.L_x_511) ;  /* 0x0000000400b07947 */ /* 0x000fea0003800000 */
.L_x_519:
[----:B------:R-:W-:-:S13]  /*7a50*/  ISETP.NE.AND P0, PT, R0, 0x1c, PT ;  /* 0x0000001c0000780c */ /* 0x000fda0003f05270 */
[----:B------:R-:W-:Y:S05]  /*7a60*/  @!P0 BRA `(.L_x_528) ;  /* 0x0000000000608947 */ /* 0x000fea0003800000 */
[----:B------:R-:W-:-:S13]  /*7a70*/  ISETP.NE.AND P0, PT, R0, 0x1d, PT ;  /* 0x0000001d0000780c */ /* 0x000fda0003f05270 */
[----:B------:R-:W-:Y:S05]  /*7a80*/  @!P0 BRA `(.L_x_529) ;  /* 0x0000000000488947 */ /* 0x000fea0003800000 */
[----:B------:R-:W-:-:S13]  /*7a90*/  ISETP.NE.AND P0, PT, R0, 0x2c, PT ;  /* 0x0000002c0000780c */ /* 0x000fda0003f05270 */
[----:B------:R-:W-:Y:S05]  /*7aa0*/  @P0 BRA `(.L_x_510) ;  /* 0x0000000000bc0947 */ /* 0x000fea0003800000 */
[----:B------:R-:W-:-:S05]  /*7ab0*/  IMAD.U32 R18, R18, 0x10000, RZ ;  /* 0x0001000012127824 */ /* 0x000fca00078e00ff */
        /* <DEDUP_REMOVED lines=15> */
.L_x_529:
[----:B------:R-:W-:-:S06]  /*7bb0*/  IMAD.U32 R4, R18, 0x10000, RZ ;  /* 0x0001000012047824 */ /* 0x000fcc00078e00ff */
[----:B----4-:R-:W0:Y:S02]  /*7bc0*/  F2I.U64.TRUNC R4, R4 ;  /* 0x0000000400047311 */ /* 0x010e24000020d800 */
[----:B0-----:R0:W-:Y:S01]  /*7bd0*/  STG.E.64 desc[UR36][R8.64], R4 ;  /* 0x0000000408007986 */ /* 0x0011e2000c101b24 */
[----:B------:R-:W-:Y:S05]  /*7be0*/  BRA `(.L_x_511) ;  /* 0x0000000400487947 */ /* 0x000fea0003800000 */
.L_x_528:
[----:B------:R-:W-:-:S04]  /*7bf0*/  IMAD.U32 R18, R18, 0x10000, RZ ;  /* 0x0001000012127824 */ /* 0x000fc800078e00ff */
[----:B------:R-:W0:Y:S02]  /*7c00*/  F2I.FTZ.U32.TRUNC.NTZ R3, R18 ;  /* 0x0000001200037305 */ /* 0x000e24000021f000 */
[----:B0-----:R0:W-:Y:S01]  /*7c10*/  STG.E desc[UR36][R8.64], R3 ;  /* 0x0000000308007986 */ /* 0x0011e2000c101924 */
[----:B------:R-:W-:Y:S05]  /*7c20*/  BRA `(.L_x_511) ;  /* 0x0000000400387947 */ /* 0x000fea0003800000 */
.L_x_518:
[----:B------:R-:W-:-:S13]  /*7c30*/  ISETP.GT.AND P0, PT, R0, 0xe, PT ;  /* 0x0000000e0000780c */ /* 0x000fda0003f04270 */
[----:B------:R-:W-:Y:S05]  /*7c40*/  @P0 BRA `(.L_x_530) ;  /* 0x00000000003c0947 */ /* 0x000fea0003800000 */
[----:B------:R-:W-:-:S13]  /*7c50*/  ISETP.NE.AND P0, PT, R0, 0xa, PT ;  /* 0x0000000a0000780c */ /* 0x000fda0003f05270 */
[----:B------:R-:W-:Y:S05]  /*7c60*/  @!P0 BRA `(.L_x_531) ;  /* 0x00000000001c8947 */ /* 0x000fea0003800000 */
[----:B------:R-:W-:-:S13]  /*7c70*/  ISETP.NE.AND P0, PT, R0, 0xb, PT ;  /* 0x0000000b0000780c */ /* 0x000fda0003f05270 */
[----:B------:R-:W-:Y:S05]  /*7c80*/  @P0 BRA `(.L_x_510) ;  /* 0x0000000000440947 */ /* 0x000fea0003800000 */
[----:B------:R-:W-:-:S05]  /*7c90*/  IMAD.U32 R18, R18, 0x10000, RZ ;  /* 0x0001000012127824 */ /* 0x000fca00078e00ff */
[----:B------:R-:W-:-:S04]  /*7ca0*/  FSETP.NEU.FTZ.AND P0, PT, R18, RZ, PT ;  /* 0x000000ff1200720b */ /* 0x000fc80003f1d000 */
[----:B------:R-:W-:-:S05]  /*7cb0*/  SEL R3, RZ, 0x1, !P0 ;  /* 0x00000001ff037807 */ /* 0x000fca0004000000 */
[----:B------:R3:W-:Y:S01]  /*7cc0*/  STG.E.U8 desc[UR36][R8.64], R3 ;  /* 0x0000000308007986 */ /* 0x0007e2000c101124 */
[----:B------:R-:W-:Y:S05]  /*7cd0*/  BRA `(.L_x_511) ;  /* 0x00000004000c7947 */ /* 0x000fea0003800000 */
.L_x_531:
[----:B------:R-:W-:Y:S01]  /*7ce0*/  IMAD.U32 R18, R18, 0x10000, RZ ;  /* 0x0001000012127824 */ /* 0x000fe200078e00ff */
[----:B------:R-:W-:-:S03]  /*7cf0*/  CS2R R6, SRZ ;  /* 0x0000000000067805 */ /* 0x000fc6000001ff00 */
[----:B------:R-:W-:-:S06]  /*7d00*/  FMUL.FTZ R4, R18, 1 ;  /* 0x3f80000012047820 */ /* 0x000fcc0000410000 */
[----:B----4-:R-:W0:Y:S02]  /*7d10*/  F2F.F64.F32 R4, R4 ;  /* 0x0000000400047310 */ /* 0x010e240000201800 */
[----:B0-----:R0:W-:Y:S01]  /*7d20*/  STG.E.128 desc[UR36][R8.64], R4 ;  /* 0x0000000408007986 */ /* 0x0011e2000c101d24 */
[----:B------:R-:W-:Y:S05]  /*7d30*/  BRA `(.L_x_511) ;  /* 0x0000000000f47947 */ /* 0x000fea0003800000 */
.L_x_530:
[----:B------:R-:W-:-:S13]  /*7d40*/  ISETP.NE.AND P0, PT, R0, 0xf, PT ;  /* 0x0000000f0000780c */ /* 0x000fda0003f05270 */
[----:B------:R-:W-:Y:S05]  /*7d50*/  @!P0 BRA `(.L_x_532) ;  /* 0x0000000000e88947 */ /* 0x000fea0003800000 */
[----:B------:R-:W-:-:S13]  /*7d60*/  ISETP.NE.AND P0, PT, R0, 0x17, PT ;  /* 0x000000170000780c */ /* 0x000fda0003f05270 */
[----:B------:R-:W-:Y:S05]  /*7d70*/  @!P0 BRA `(.L_x_533) ;  /* 0x0000000000908947 */ /* 0x000fea0003800000 */
[----:B------:R-:W-:-:S13]  /*7d80*/  ISETP.NE.AND P0, PT, R0, 0x18, PT ;  /* 0x000000180000780c */ /* 0x000fda0003f05270 */
[----:B------:R-:W-:Y:S05]  /*7d90*/  @!P0 BRA `(.L_x_534) ;  /* 0x0000000000448947 */ /* 0x000fea0003800000 */
.L_x_510:
        /* <DEDUP_REMOVED lines=9> */
[----:B----4-:R-:W-:-:S02]  /*7e30*/  IMAD.U32 R5, RZ, RZ, UR5 ;  /* 0x00000005ff057e24 */ /* 0x010fc4000f8e00ff */
[----:B-1----:R-:W-:Y:S02]  /*7e40*/  IMAD.U32 R6, RZ, RZ, UR6 ;  /* 0x00000006ff067e24 */ /* 0x002fe4000f8e00ff */
[----:B------:R-:W-:Y:S02]  /*7e50*/  IMAD.U32 R7, RZ, RZ, UR7 ;  /* 0x00000007ff077e24 */ /* 0x000fe4000f8e00ff */
[----:B---3--:R-:W-:Y:S02]  /*7e60*/  IMAD.U32 R10, RZ, RZ, UR8 ;  /* 0x00000008ff0a7e24 */ /* 0x008fe4000f8e00ff */
[----:B------:R-:W-:-:S07]  /*7e70*/  IMAD.U32 R11, RZ, RZ, UR9 ;  /* 0x00000009ff0b7e24 */ /* 0x000fce000f8e00ff */
[----:B------:R-:W-:-:S07]  /*7e80*/  LEPC R20, `(.L_x_535) ;  /* 0x000000001014794e */ /* 0x000fce0000000000 */
[----:B--2---:R-:W-:Y:S05]  /*7e90*/  CALL.ABS.NOINC R14 ;  /* 0x000000000e007343 */ /* 0x004fea0003c00000 */
.L_x_535:
[----:B------:R-:W-:Y:S05]  /*7ea0*/  BRA `(.L_x_511) ;  /* 0x0000000000987947 */ /* 0x000fea0003800000 */
.L_x_534:
[----:B----4-:R-:W-:Y:S01]  /*7eb0*/  IMAD.U32 R5, R18, 0x10000, RZ ;  /* 0x0001000012057824 */ /* 0x010fe200078e00ff */
        /* <DEDUP_REMOVED lines=12> */
.L_x_537:
[----:B------:R-:W-:Y:S05]  /*7f80*/  BSYNC.RECONVERGENT B0 ;  /* 0x0000000000007941 */ /* 0x000fea0003800200 */
.L_x_536:
[----:B------:R-:W-:-:S05]  /*7f90*/  LOP3.LUT R3, R0, 0x80, R3, 0xf8, !PT ;  /* 0x0000008000037812 */ /* 0x000fca00078ef803 */
[----:B------:R1:W-:Y:S01]  /*7fa0*/  STG.E.U8 desc[UR36][R8.64], R3 ;  /* 0x0000000308007986 */ /* 0x0003e2000c101124 */
[----:B------:R-:W-:Y:S05]  /*7fb0*/  BRA `(.L_x_511) ;  /* 0x0000000000547947 */ /* 0x000fea0003800000 */
.L_x_533:
[----:B------:R-:W-:Y:S01]  /*7fc0*/  IMAD.U32 R3, R18, 0x10000, RZ ;  /* 0x0001000012037824 */ /* 0x000fe200078e00ff */
        /* <DEDUP_REMOVED lines=11> */
.L_x_539:
[----:B------:R-:W-:Y:S01]  /*8080*/  IMAD.MOV.U32 R0, RZ, RZ, 0x7f ;  /* 0x0000007fff007424 */ /* 0x000fe200078e00ff */
[----:B------:R-:W-:-:S04]  /*8090*/  ISETP.GT.U32.AND P0, PT, R4, 0x7f800000, PT ;  /* 0x7f8000000400780c */ /* 0x000fc80003f04070 */
[----:B------:R-:W-:-:S09]  /*80a0*/  SEL R0, R0, 0x7c, P0 ;  /* 0x0000007c00007807 */ /* 0x000fd20000000000 */
.L_x_540:
[----:B------:R-:W-:Y:S05]  /*80b0*/  BSYNC.RECONVERGENT B0 ;  /* 0x0000000000007941 */ /* 0x000fea0003800200 */
.L_x_538:
[----:B------:R-:W-:-:S04]  /*80c0*/  SHF.R.U32.HI R3, RZ, 0x18, R3 ;  /* 0x00000018ff037819 */ /* 0x000fc80000011603 */
[----:B------:R-:W-:-:S05]  /*80d0*/  LOP3.LUT R3, R0, 0x80, R3, 0xf8, !PT ;  /* 0x0000008000037812 */ /* 0x000fca00078ef803 */
[----:B------:R2:W-:Y:S01]  /*80e0*/  STG.E.U8 desc[UR36][R8.64], R3 ;  /* 0x0000000308007986 */ /* 0x0005e2000c101124 */
[----:B------:R-:W-:Y:S05]  /*80f0*/  BRA `(.L_x_511) ;  /* 0x0000000000047947 */ /* 0x000fea0003800000 */
.L_x_532:
[----:B------:R0:W-:Y:S02]  /*8100*/  STG.E.U16 desc[UR36][R8.64], R18 ;  /* 0x0000001208007986 */ /* 0x0001e4000c101524 */
.L_x_511:
[----:B------:R-:W-:-:S07]  /*8110*/  VIADD R25, R25, 0x80 ;  /* 0x0000008019197836 */ /* 0x000fce0000000000 */
.L_x_470:
[----:B------:R-:W-:Y:S05]  /*8120*/  BSYNC.RECONVERGENT B6 ;  /* 0x0000000000067941 */ /* 0x000fea0003800200 */
.L_x_469:
[----:B------:R-:W-:-:S13]  /*8130*/  ISETP.GE.AND P0, PT, R25, R16, PT ;  /* 0x000000101900720c */ /* 0x000fda0003f06270 */
[----:B------:R-:W-:Y:S05]  /*8140*/  @P0 EXIT ;  /* 0x000000000000094d */ /* 0x000fea0003800000 */
[----:B01-34-:R-:W0:Y:S01]  /*8150*/  LDC.64 R4, c[0x0][0x388] ;  /* 0x0000e200ff047b82 */ /* 0x01be220000000a00 */
[----:B------:R-:W1:Y:S01]  /*8160*/  LDCU UR4, c[0x0][0x3a8] ;  /* 0x00007500ff0477ac */ /* 0x000e620008000800 */
[----:B--2--5:R-:W-:Y:S01]  /*8170*/  PRMT R0, R17, 0x9910, RZ ;  /* 0x0000991011007816 */ /* 0x024fe200000000ff */
[----:B------:R-:W-:-:S03]  /*8180*/  IMAD R2, R2, 0x200, R25 ;  /* 0x0000020002027824 */ /* 0x000fc600078e0219 */
[----:B------:R-:W-:Y:S01]  /*8190*/  ISETP.GT.AND P1, PT, R0, 0x9, PT ;  /* 0x000000090000780c */ /* 0x000fe20003f24270 */
[----:B-1----:R-:W-:-:S05]  /*81a0*/  IMAD R3, R2, UR4, RZ ;  /* 0x0000000402037c24 */ /* 0x002fca000f8e02ff */
[----:B0-----:R-:W-:-:S05]  /*81b0*/  IADD3 R2, P0, PT, R3, R4, RZ ;  /* 0x0000000403027210 */ /* 0x001fca0007f1e0ff */
[----:B------:R-:W-:Y:S02]  /*81c0*/  IMAD.X R3, RZ, RZ, R5, P0 ;  /* 0x000000ffff037224 */ /* 0x000fe400000e0605 */
[----:B------:R-:W-:Y:S06]  /*81d0*/  @P1 BRA `(.L_x_541) ;  /* 0x00000004000c1947 */ /* 0x000fec0003800000 */
        /* <DEDUP_REMOVED lines=8> */
[----:B------:R-:W-:-:S06]  /*8260*/  IMAD.U32 R19, R19, 0x10000, RZ ;  /* 0x0001000013137824 */ /* 0x000fcc00078e00ff */
[----:B------:R-:W0:Y:S02]  /*8270*/  F2I.FTZ.TRUNC.NTZ R19, R19 ;  /* 0x0000001300137305 */ /* 0x000e24000021f100 */
[----:B0-----:R-:W-:Y:S01]  /*8280*/  STG.E.U8 desc[UR36][R2.64], R19 ;  /* 0x0000001302007986 */ /* 0x001fe2000c101124 */
[----:B------:R-:W-:Y:S05]  /*8290*/  EXIT ;  /* 0x000000000000794d */ /* 0x000fea0003800000 */
.L_x_544:
[----:B------:R-:W-:-:S06]  /*82a0*/  IMAD.U32 R5, R19, 0x10000, RZ ;  /* 0x0001000013057824 */ /* 0x000fcc00078e00ff */
[----:B------:R-:W0:Y:S02]  /*82b0*/  F2I.S64.TRUNC R4, R5 ;  /* 0x0000000500047311 */ /* 0x000e24000020d900 */
[----:B0-----:R-:W-:Y:S01]  /*82c0*/  STG.E.U8 desc[UR36][R2.64], R4 ;  /* 0x0000000402007986 */ /* 0x001fe2000c101124 */
[----:B------:R-:W-:Y:S05]  /*82d0*/  EXIT ;  /* 0x000000000000794d */ /* 0x000fea0003800000 */
.L_x_543:
[----:B------:R-:W-:-:S13]  /*82e0*/  ISETP.NE.AND P0, PT, R0, 0x2, PT ;  /* 0x000000020000780c */ /* 0x000fda0003f05270 */
[----:B------:R-:W-:Y:S05]  /*82f0*/  @!P0 BRA `(.L_x_546) ;  /* 0x0000000000308947 */ /* 0x000fea0003800000 */
[----:B------:R-:W-:-:S13]  /*8300*/  ISETP.NE.AND P0, PT, R0, 0x3, PT ;  /* 0x000000030000780c */ /* 0x000fda0003f05270 */
[----:B------:R-:W-:Y:S05]  /*8310*/  @!P0 BRA `(.L_x_547) ;  /* 0x0000000000188947 */ /* 0x000fea0003800000 */
[----:B------:R-:W-:-:S13]  /*8320*/  ISETP.NE.AND P0, PT, R0, 0x4, PT ;  /* 0x000000040000780c */ /* 0x000fda0003f05270 */
[----:B------:R-:W-:Y:S05]  /*8330*/  @P0 BRA `(.L_x_545) ;  /* 0x0000000800780947 */ /* 0x000fea0003800000 */
[----:B------:R-:W-:-:S06]  /*8340*/  IMAD.U32 R4, R19, 0x10000, RZ ;  /* 0x0001000013047824 */ /* 0x000fcc00078e00ff */
[----:B------:R-:W0:Y:S02]  /*8350*/  F2I.S64.TRUNC R4, R4 ;  /* 0x0000000400047311 */ /* 0x000e24000020d900 */
[----:B0-----:R-:W-:Y:S01]  /*8360*/  STG.E.64 desc[UR36][R2.64], R4 ;  /* 0x0000000402007986 */ /* 0x001fe2000c101b24 */
[----:B------:R-:W-:Y:S05]  /*8370*/  EXIT ;  /* 0x000000000000794d */ /* 0x000fea0003800000 */
.L_x_547:
[----:B------:R-:W-:-:S06]  /*8380*/  IMAD.U32 R19, R19, 0x10000, RZ ;  /* 0x0001000013137824 */ /* 0x000fcc00078e00ff */
[----:B------:R-:W0:Y:S02]  /*8390*/  F2I.FTZ.TRUNC.NTZ R19, R19 ;  /* 0x0000001300137305 */ /* 0x000e24000021f100 */
[----:B0-----:R-:W-:Y:S01]  /*83a0*/  STG.E desc[UR36][R2.64], R19 ;  /* 0x0000001302007986 */ /* 0x001fe2000c101924 */
[----:B------:R-:W-:Y:S05]  /*83b0*/  EXIT ;  /* 0x000000000000794d */ /* 0x000fea0003800000 */
.L_x_546:
[----:B------:R-:W-:-:S06]  /*83c0*/  IMAD.U32 R19, R19, 0x10000, RZ ;  /* 0x0001000013137824 */ /* 0x000fcc00078e00ff */
[----:B------:R-:W0:Y:S02]  /*83d0*/  F2I.FTZ.TRUNC.NTZ R19, R19 ;  /* 0x0000001300137305 */ /* 0x000e24000021f100 */
[----:B0-----:R-:W-:Y:S01]  /*83e0*/  STG.E.U16 desc[UR36][R2.64], R19 ;  /* 0x0000001302007986 */ /* 0x001fe2000c101524 */
[----:B------:R-:W-:Y:S05]  /*83f0*/  EXIT ;  /* 0x000000000000794d */ /* 0x000fea0003800000 */
.L_x_542:
[----:B------:R-:W-:-:S13]  /*8400*/  ISETP.GT.AND P0, PT, R0, 0x6, PT ;  /* 0x000000060000780c */ /* 0x000fda0003f04270 */
[----:B------:R-:W-:Y:S05]  /*8410*/  @P0 BRA `(.L_x_548) ;  /* 0x00000000002c0947 */ /* 0x000fea0003800000 */
[----:B------:R-:W-:-:S13]  /*8420*/  ISETP.NE.AND P0, PT, R0, 0x5, PT ;  /* 0x000000050000780c */ /* 0x000fda0003f05270 */
[----:B------:R-:W-:Y:S05]  /*8430*/  @!P0 BRA `(.L_x_549) ;  /* 0x0000000000148947 */ /* 0x000fea0003800000 */
[----:B------:R-:W-:-:S13]  /*8440*/  ISETP.NE.AND P0, PT, R0, 0x6, PT ;  /* 0x000000060000780c */ /* 0x000fda0003f05270 */
[----:B------:R-:W-:Y:S05]  /*8450*/  @P0 BRA `(.L_x_545) ;  /* 0x0000000800300947 */ /* 0x000fea0003800000 */
[----:B------:R-:W-:-:S05]  /*8460*/  IMAD.U32 R19, R19, 0x10000, RZ ;  /* 0x0001000013137824 */ /* 0x000fca00078e00ff */
[----:B------:R-:W-:Y:S01]  /*8470*/  STG.E desc[UR36][R2.64], R19 ;  /* 0x0000001302007986 */ /* 0x000fe2000c101924 */
[----:B------:R-:W-:Y:S05]  /*8480*/  EXIT ;  /* 0x000000000000794d */ /* 0x000fea0003800000 */
.L_x_549:
[----:B------:R-:W-:-:S05]  /*8490*/  IMAD.U32 R0, R19, 0x10000, RZ ;  /* 0x0001000013007824 */ /* 0x000fca00078e00ff */
[----:B------:R-:W-:-:S05]  /*84a0*/  F2FP.F16.F32.PACK_AB R0, RZ, R0 ;  /* 0x00000000ff00723e */ /* 0x000fca00000000ff */
[----:B------:R-:W-:Y:S01]  /*84b0*/  STG.E.U16 desc[UR36][R2.64], R0 ;  /* 0x0000000002007986 */ /* 0x000fe2000c101524 */
[----:B------:R-:W-:Y:S05]  /*84c0*/  EXIT ;  /* 0x000000000000794d */ /* 0x000fea0003800000 */
.L_x_548:
[----:B------:R-:W-:-:S13]  /*84d0*/  ISETP.NE.AND P0, PT, R0, 0x7, PT ;  /* 0x000000070000780c */ /* 0x000fda0003f05270 */
[----:B------:R-:W-:Y:S05]  /*84e0*/  @!P0 BRA `(.L_x_550) ;  /* 0x0000000000348947 */ /* 0x000fea0003800000 */
[----:B------:R-:W-:-:S13]  /*84f0*/  ISETP.NE.AND P0, PT, R0, 0x8, PT ;  /* 0x000000080000780c */ /* 0x000fda0003f05270 */
[----:B------:R-:W-:Y:S05]  /*8500*/  @!P0 BRA `(.L_x_551) ;  /* 0x0000000000188947 */ /* 0x000fea0003800000 */
[----:B------:R-:W-:-:S13]  /*8510*/  ISETP.NE.AND P0, PT, R0, 0x9, PT ;  /* 0x000000090000780c */ /* 0x000fda0003f05270 */
[----:B------:R-:W-:Y:S05]  /*8520*/  @P0 BRA `(.L_x_545) ;  /* 0x0000000400fc0947 */ /* 0x000fea0003800000 */
[----:B------:R-:W-:Y:S02]  /*8530*/  IMAD.U32 R4, R19, 0x10000, RZ ;  /* 0x0001000013047824 */ /* 0x000fe400078e00ff */
[----:B------:R-:W-:-:S05]  /*8540*/  IMAD.MOV.U32 R5, RZ, RZ, RZ ;  /* 0x000000ffff057224 */ /* 0x000fca00078e00ff */
[----:B------:R-:W-:Y:S01]  /*8550*/  STG.E.64 desc[UR36][R2.64], R4 ;  /* 0x0000000402007986 */ /* 0x000fe2000c101b24 */
[----:B------:R-:W-:Y:S05]  /*8560*/  EXIT ;  /* 0x000000000000794d */ /* 0x000fea0003800000 */
.L_x_551:
[----:B------:R-:W-:-:S05]  /*8570*/  IMAD.U32 R19, R19, 0x10000, RZ ;  /* 0x0001000013137824 */ /* 0x000fca00078e00ff */
[----:B------:R-:W-:-:S04]  /*8580*/  F2FP.F16.F32.PACK_AB R5, RZ, R19 ;  /* 0x00000013ff05723e */ /* 0x000fc800000000ff */
[----:B------:R-:W-:-:S05]  /*8590*/  PRMT R5, R5, 0x5410, RZ ;  /* 0x0000541005057816 */ /* 0x000fca00000000ff */
[----:B------:R-:W-:Y:S01]  /*85a0*/  STG.E desc[UR36][R2.64], R5 ;  /* 0x0000000502007986 */ /* 0x000fe2000c101924 */
[----:B------:R-:W-:Y:S05]  /*85b0*/  EXIT ;  /* 0x000000000000794d */ /* 0x000fea0003800000 */
.L_x_550:
[----:B------:R-:W-:-:S04]  /*85c0*/  IMAD.U32 R4, R19, 0x10000, RZ ;  /* 0x0001000013047824 */ /* 0x000fc800078e00ff */
[----:B------:R-:W-:-:S06]  /*85d0*/  FMUL.FTZ R4, R4, 1 ;  /* 0x3f80000004047820 */ /* 0x000fcc0000410000 */
[----:B------:R-:W0:Y:S02]  /*85e0*/  F2F.F64.F32 R4, R4 ;  /* 0x0000000400047310 */ /* 0x000e240000201800 */
[----:B0-----:R-:W-:Y:S01]  /*85f0*/  STG.E.64 desc[UR36][R2.64], R4 ;  /* 0x0000000402007986 */ /* 0x001fe2000c101b24 */
[----:B------:R-:W-:Y:S05]  /*8600*/  EXIT ;  /* 0x000000000000794d */ /* 0x000fea0003800000 */
.L_x_541:
        /* <DEDUP_REMOVED lines=12> */
[----:B0-----:R-:W-:Y:S01]  /*86d0*/  STG.E.U16 desc[UR36][R2.64], R5 ;  /* 0x0000000502007986 */ /* 0x001fe2000c101524 */
[----:B------:R-:W-:Y:S05]  /*86e0*/  EXIT ;  /* 0x000000000000794d */ /* 0x000fea0003800000 */
.L_x_555:
[----:B------:R-:W-:Y:S01]  /*86f0*/  IMAD.U32 R5, R19, 0x10000, RZ ;  /* 0x0001000013057824 */ /* 0x000fe200078e00ff */
        /* <DEDUP_REMOVED lines=17> */
.L_x_558:
[----:B------:R-:W-:-:S04]  /*8810*/  SHF.R.U32.HI R5, RZ, 0x18, R5 ;  /* 0x00000018ff057819 */ /* 0x000fc80000011605 */
[----:B------:R-:W-:-:S07]  /*8820*/  LOP3.LUT R0, R0, 0x80, R5, 0xf8, !PT ;  /* 0x0000008000007812 */ /* 0x000fce00078ef805 */
.L_x_557:
[----:B------:R-:W-:Y:S05]  /*8830*/  BSYNC.RECONVERGENT B0 ;  /* 0x0000000000007941 */ /* 0x000fea0003800200 */
.L_x_556:
[----:B------:R-:W-:Y:S01]  /*8840*/  STG.E.U8 desc[UR36][R2.64], R0 ;  /* 0x0000000002007986 */ /* 0x000fe2000c101124 */
[----:B------:R-:W-:Y:S05]  /*8850*/  EXIT ;  /* 0x000000000000794d */ /* 0x000fea0003800000 */
.L_x_554:
        /* <DEDUP_REMOVED lines=18> */
.L_x_561:
[----:B------:R-:W-:-:S04]  /*8980*/  SHF.R.U32.HI R5, RZ, 0x18, R5 ;  /* 0x00000018ff057819 */ /* 0x000fc80000011605 */
[----:B------:R-:W-:-:S07]  /*8990*/  LOP3.LUT R0, R0, 0x80, R5, 0xf8, !PT ;  /* 0x0000008000007812 */ /* 0x000fce00078ef805 */
.L_x_560:
[----:B------:R-:W-:Y:S05]  /*89a0*/  BSYNC.RECONVERGENT B0 ;  /* 0x0000000000007941 */ /* 0x000fea0003800200 */
.L_x_559:
[----:B------:R-:W-:Y:S01]  /*89b0*/  STG.E.U8 desc[UR36][R2.64], R0 ;  /* 0x0000000002007986 */ /* 0x000fe2000c101124 */
[----:B------:R-:W-:Y:S05]  /*89c0*/  EXIT ;  /* 0x000000000000794d */ /* 0x000fea0003800000 */
.L_x_553:
[----:B------:R-:W-:-:S13]  /*89d0*/  ISETP.NE.AND P0, PT, R0, 0x1c, PT ;  /* 0x0000001c0000780c */ /* 0x000fda0003f05270 */
[----:B------:R-:W-:Y:S05]  /*89e0*/  @!P0 BRA `(.L_x_562) ;  /* 0x0000000000608947 */ /* 0x000fea0003800000 */
[----:B------:R-:W-:-:S13]  /*89f0*/  ISETP.NE.AND P0, PT, R0, 0x1d, PT ;  /* 0x0000001d0000780c */ /* 0x000fda0003f05270 */
[----:B------:R-:W-:Y:S05]  /*8a00*/  @!P0 BRA `(.L_x_563) ;  /* 0x0000000000488947 */ /* 0x000fea0003800000 */
[----:B------:R-:W-:-:S13]  /*8a10*/  ISETP.NE.AND P0, PT, R0, 0x2c, PT ;  /* 0x0000002c0000780c */ /* 0x000fda0003f05270 */
[----:B------:R-:W-:Y:S05]  /*8a20*/  @P0 BRA `(.L_x_545) ;  /* 0x0000000000bc0947 */ /* 0x000fea0003800000 */
[----:B------:R-:W-:Y:S02]  /*8a30*/  IMAD.U32 R19, R19, 0x10000, RZ ;  /* 0x0001000013137824 */ /* 0x000fe400078e00ff */
[----:B------:R-:W-:-:S03]  /*8a40*/  IMAD.MOV.U32 R5, RZ, RZ, 0xff ;  /* 0x000000ffff057424 */ /* 0x000fc600078e00ff */
[----:B------:R-:W-:-:S04]  /*8a50*/  SHF.R.U32.HI R6, RZ, 0x17, R19 ;  /* 0x00000017ff067819 */ /* 0x000fc80000011613 */
[----:B------:R-:W-:-:S04]  /*8a60*/  LOP3.LUT R4, R6, 0xff, RZ, 0xc0, !PT ;  /* 0x000000ff06047812 */ /* 0x000fc800078ec0ff */
[----:B------:R-:W-:-:S13]  /*8a70*/  ISETP.NE.AND P2, PT, R4, 0xff, PT ;  /* 0x000000ff0400780c */ /* 0x000fda0003f45270 */
[--C-:B------:R-:W-:Y:S02]  /*8a80*/  @P2 SHF.R.U32.HI R0, RZ, 0x16, R19.reuse ;  /* 0x00000016ff002819 */ /* 0x100fe40000011613 */
[----:B------:R-:W-:Y:S02]  /*8a90*/  @P2 LOP3.LUT P0, RZ, R4, 0x3fffff, R19, 0xf8, !PT ;  /* 0x003fffff04ff2812 */ /* 0x000fe4000780f813 */
[----:B------:R-:W-:-:S04]  /*8aa0*/  @P2 LOP3.LUT R0, R0, 0x1, RZ, 0xc0, !PT ;  /* 0x0000000100002812 */ /* 0x000fc800078ec0ff */
[----:B------:R-:W-:Y:S01]  /*8ab0*/  @P2 ISETP.EQ.U32.AND P1, PT, R0, 0x1, P0 ;  /* 0x000000010000280c */ /* 0x000fe20000722070 */
[----:B------:R-:W-:Y:S01]  /*8ac0*/  @P2 VIADD R0, R6, 0x1 ;  /* 0x0000000106002836 */ /* 0x000fe20000000000 */
[----:B------:R-:W-:Y:S02]  /*8ad0*/  PLOP3.LUT P0, PT, PT, PT, PT, 0x80, 0x8 ;  /* 0x000000000008781c */ /* 0x000fe40003f0f070 */
[----:B------:R-:W-:-:S13]  /*8ae0*/  @P2 PLOP3.LUT P0, PT, P1, PT, PT, 0x80, 0x8 ;  /* 0x000000000008281c */ /* 0x000fda0000f0f070 */
[----:B------:R-:W-:-:S04]  /*8af0*/  @!P0 IMAD.MOV R0, RZ, RZ, R6 ;  /* 0x000000ffff008224 */ /* 0x000fc800078e0206 */
[----:B------:R-:W-:-:S05]  /*8b00*/  @P2 IMAD.MOV.U32 R5, RZ, RZ, R0 ;  /* 0x000000ffff052224 */ /* 0x000fca00078e0000 */
[----:B------:R-:W-:Y:S01]  /*8b10*/  STG.E.U8 desc[UR36][R2.64], R5 ;  /* 0x0000000502007986 */ /* 0x000fe2000c101124 */
[----:B------:R-:W-:Y:S05]  /*8b20*/  EXIT ;  /* 0x000000000000794d */ /* 0x000fea0003800000 */
.L_x_563:
[----:B------:R-:W-:-:S06]  /*8b30*/  IMAD.U32 R4, R19, 0x10000, RZ ;  /* 0x0001000013047824 */ /* 0x000fcc00078e00ff */
[----:B------:R-:W0:Y:S02]  /*8b40*/  F2I.U64.TRUNC R4, R4 ;  /* 0x0000000400047311 */ /* 0x000e24000020d800 */
[----:B0-----:R-:W-:Y:S01]  /*8b50*/  STG.E.64 desc[UR36][R2.64], R4 ;  /* 0x0000000402007986 */ /* 0x001fe2000c101b24 */
[----:B------:R-:W-:Y:S05]  /*8b60*/  EXIT ;  /* 0x000000000000794d */ /* 0x000fea0003800000 */
.L_x_562:
[----:B------:R-:W-:-:S06]  /*8b70*/  IMAD.U32 R19, R19, 0x10000, RZ ;  /* 0x0001000013137824 */ /* 0x000fcc00078e00ff */
[----:B------:R-:W0:Y:S02]  /*8b80*/  F2I.FTZ.U32.TRUNC.NTZ R19, R19 ;  /* 0x0000001300137305 */ /* 0x000e24000021f000 */
[----:B0-----:R-:W-:Y:S01]  /*8b90*/  STG.E desc[UR36][R2.64], R19 ;  /* 0x0000001302007986 */ /* 0x001fe2000c101924 */
[----:B------:R-:W-:Y:S05]  /*8ba0*/  EXIT ;  /* 0x000000000000794d */ /* 0x000fea0003800000 */
.L_x_552:
        /* <DEDUP_REMOVED lines=9> */
[----:B------:R-:W-:Y:S01]  /*8c40*/  STG.E.U8 desc[UR36][R2.64], R5 ;  /* 0x0000000502007986 */ /* 0x000fe2000c101124 */
[----:B------:R-:W-:Y:S05]  /*8c50*/  EXIT ;  /* 0x000000000000794d */ /* 0x000fea0003800000 */
.L_x_565:
[----:B------:R-:W-:Y:S01]  /*8c60*/  IMAD.U32 R19, R19, 0x10000, RZ ;  /* 0x0001000013137824 */ /* 0x000fe200078e00ff */
[----:B------:R-:W-:-:S03]  /*8c70*/  CS2R R6, SRZ ;  /* 0x0000000000067805 */ /* 0x000fc6000001ff00 */
[----:B------:R-:W-:-:S06]  /*8c80*/  FMUL.FTZ R4, R19, 1 ;  /* 0x3f80000013047820 */ /* 0x000fcc0000410000 */
[----:B------:R-:W0:Y:S02]  /*8c90*/  F2F.F64.F32 R4, R4 ;  /* 0x0000000400047310 */ /* 0x000e240000201800 */
[----:B0-----:R-:W-:Y:S01]  /*8ca0*/  STG.E.128 desc[UR36][R2.64], R4 ;  /* 0x0000000402007986 */ /* 0x001fe2000c101d24 */
[----:B------:R-:W-:Y:S05]  /*8cb0*/  EXIT ;  /* 0x000000000000794d */ /* 0x000fea0003800000 */
.L_x_564:
[----:B------:R-:W-:-:S13]  /*8cc0*/  ISETP.NE.AND P0, PT, R0, 0xf, PT ;  /* 0x0000000f0000780c */ /* 0x000fda0003f05270 */
[----:B------:R-:W-:Y:S05]  /*8cd0*/  @!P0 BRA `(.L_x_566) ;  /* 0x0000000000e88947 */ /* 0x000fea0003800000 */
[----:B------:R-:W-:-:S13]  /*8ce0*/  ISETP.NE.AND P0, PT, R0, 0x17, PT ;  /* 0x000000170000780c */ /* 0x000fda0003f05270 */
[----:B------:R-:W-:Y:S05]  /*8cf0*/  @!P0 BRA `(.L_x_567) ;  /* 0x0000000000908947 */ /* 0x000fea0003800000 */
[----:B------:R-:W-:-:S13]  /*8d00*/  ISETP.NE.AND P0, PT, R0, 0x18, PT ;  /* 0x000000180000780c */ /* 0x000fda0003f05270 */
[----:B------:R-:W-:Y:S05]  /*8d10*/  @!P0 BRA `(.L_x_568) ;  /* 0x0000000000448947 */ /* 0x000fea0003800000 */
.L_x_545:
[----:B------:R-:W-:Y:S01]  /*8d20*/  MOV R0, 0x0 ;  /* 0x0000000000007802 */ /* 0x000fe20000000f00 */
[----:B------:R-:W0:Y:S01]  /*8d30*/  LDCU.64 UR4, c[0x4][0x128] ;  /* 0x01002500ff0477ac */ /* 0x000e220008000a00 */
[----:B------:R-:W-:Y:S02]  /*8d40*/  IMAD.MOV.U32 R8, RZ, RZ, 0x65 ;  /* 0x00000065ff087424 */ /* 0x000fe400078e00ff */
[----:B------:R1:W2:Y:S01]  /*8d50*/  LDC.64 R2, c[0x4][R0] ;  /* 0x0100000000027b82 */ /* 0x0002a20000000a00 */
[----:B------:R-:W3:Y:S01]  /*8d60*/  LDCU.64 UR6, c[0x4][0x130] ;  /* 0x01002600ff0677ac */ /* 0x000ee20008000a00 */
[----:B------:R-:W-:Y:S02]  /*8d70*/  IMAD.MOV.U32 R12, RZ, RZ, 0x1 ;  /* 0x00000001ff0c7424 */ /* 0x000fe400078e00ff */
[----:B------:R-:W-:Y:S01]  /*8d80*/  IMAD.MOV.U32 R13, RZ, RZ, RZ ;  /* 0x000000ffff0d7224 */ /* 0x000fe200078e00ff */
[----:B------:R-:W4:Y:S01]  /*8d90*/  LDCU.64 UR8, c[0x4][0x40] ;  /* 0x01000800ff0877ac */ /* 0x000f220008000a00 */
[----:B0-----:R-:W-:-:S02]  /*8da0*/  IMAD.U32 R4, RZ, RZ, UR4 ;  /* 0x00000004ff047e24 */ /* 0x001fc4000f8e00ff */
[----:B------:R-:W-:Y:S02]  /*8db0*/  IMAD.U32 R5, RZ, RZ, UR5 ;  /* 0x00000005ff057e24 */ /* 0x000fe4000f8e00ff */
[----:B---3--:R-:W-:Y:S02]  /*8dc0*/  IMAD.U32 R6, RZ, RZ, UR6 ;  /* 0x00000006ff067e24 */ /* 0x008fe4000f8e00ff */
[----:B------:R-:W-:Y:S02]  /*8dd0*/  IMAD.U32 R7, RZ, RZ, UR7 ;  /* 0x00000007ff077e24 */ /* 0x000fe4000f8e00ff */
[----:B----4-:R-:W-:Y:S02]  /*8de0*/  IMAD.U32 R10, RZ, RZ, UR8 ;  /* 0x00000008ff0a7e24 */ /* 0x010fe4000f8e00ff */
[----:B-1----:R-:W-:-:S07]  /*8df0*/  IMAD.U32 R11, RZ, RZ, UR9 ;  /* 0x00000009ff0b7e24 */ /* 0x002fce000f8e00ff */
[----:B------:R-:W-:-:S07]  /*8e00*/  LEPC R20, `(.L_x_569) ;  /* 0x000000001014794e */ /* 0x000fce0000000000 */
[----:B--2---:R-:W-:Y:S05]  /*8e10*/  CALL.ABS.NOINC R2 ;  /* 0x0000000002007343 */ /* 0x004fea0003c00000 */
.L_x_569:
[----:B------:R-:W-:Y:S05]  /*8e20*/  EXIT ;  /* 0x000000000000794d */ /* 0x000fea0003800000 */
.L_x_568:
[----:B------:R-:W-:Y:S01]  /*8e30*/  IMAD.U32 R19, R19, 0x10000, RZ ;  /* 0x0001000013137824 */ /* 0x000fe200078e00ff */
        /* <DEDUP_REMOVED lines=12> */
.L_x_571:
[----:B------:R-:W-:Y:S05]  /*8f00*/  BSYNC.RECONVERGENT B0 ;  /* 0x0000000000007941 */ /* 0x000fea0003800200 */
.L_x_570:
[----:B------:R-:W-:-:S05]  /*8f10*/  LOP3.LUT R5, R0, 0x80, R5, 0xf8, !PT ;  /* 0x0000008000057812 */ /* 0x000fca00078ef805 */
[----:B------:R-:W-:Y:S01]  /*8f20*/  STG.E.U8 desc[UR36][R2.64], R5 ;  /* 0x0000000502007986 */ /* 0x000fe2000c101124 */
[----:B------:R-:W-:Y:S05]  /*8f30*/  EXIT ;  /* 0x000000000000794d */ /* 0x000fea0003800000 */
.L_x_567:
        /* <DEDUP_REMOVED lines=12> */
.L_x_573:
[----:B------:R-:W-:Y:S01]  /*9000*/  IMAD.MOV.U32 R0, RZ, RZ, 0x7f ;  /* 0x0000007fff007424 */ /* 0x000fe200078e00ff */
[----:B------:R-:W-:-:S04]  /*9010*/  ISETP.GT.U32.AND P0, PT, R4, 0x7f800000, PT ;  /* 0x7f8000000400780c */ /* 0x000fc80003f04070 */
[----:B------:R-:W-:-:S09]  /*9020*/  SEL R0, R0, 0x7c, P0 ;  /* 0x0000007c00007807 */ /* 0x000fd20000000000 */
.L_x_574:
[----:B------:R-:W-:Y:S05]  /*9030*/  BSYNC.RECONVERGENT B0 ;  /* 0x0000000000007941 */ /* 0x000fea0003800200 */
.L_x_572:
[----:B------:R-:W-:-:S04]  /*9040*/  SHF.R.U32.HI R5, RZ, 0x18, R5 ;  /* 0x00000018ff057819 */ /* 0x000fc80000011605 */
[----:B------:R-:W-:-:S05]  /*9050*/  LOP3.LUT R5, R0, 0x80, R5, 0xf8, !PT ;  /* 0x0000008000057812 */ /* 0x000fca00078ef805 */
[----:B------:R-:W-:Y:S01]  /*9060*/  STG.E.U8 desc[UR36][R2.64], R5 ;  /* 0x0000000502007986 */ /* 0x000fe2000c101124 */
[----:B------:R-:W-:Y:S05]  /*9070*/  EXIT ;  /* 0x000000000000794d */ /* 0x000fea0003800000 */
.L_x_566:
[----:B------:R-:W-:Y:S01]  /*9080*/  STG.E.U16 desc[UR36][R2.64], R19 ;  /* 0x0000001302007986 */ /* 0x000fe2000c101524 */
[----:B------:R-:W-:Y:S05]  /*9090*/  EXIT ;  /* 0x000000000000794d */ /* 0x000fea0003800000 */
.L_x_575:
        /* <DEDUP_REMOVED lines=14> */
.L_x_2898:


//--------------------- .text._ZN2at6native18elementwise_kernelILi128ELi4EZNS0_22gpu_kernel_impl_nocastIZZZNS0_17atanh_kernel_cudaERNS_18TensorIteratorBaseEENKUlvE0_clEvENKUlvE2_clEvEUlN3c108BFloat16EE_EEvS4_RKT_EUliE_EEviT1_ --------------------------
	.section	.text._ZN2at6native18elementwise_kernelILi128ELi4EZNS0_22gpu_kernel_impl_nocastIZZZNS0_17atanh_kernel_cudaERNS_18TensorIteratorBaseEENKUlvE0_clEvENKUlvE2_clEvEUlN3c108BFloat16EE_EEvS4_RKT_EUliE_EEviT1_,"ax",@progbits
	.align	128
        .global         _ZN2at6native18elementwise_kernelILi128ELi4EZNS0_22gpu_kernel_impl_nocastIZZZNS0_17atanh_kernel_cudaERNS_18TensorIteratorBaseEENKUlvE0_clEvENKUlvE2_clEvEUlN3c108BFloat16EE_EEvS4_RKT_EUliE_EEviT1_
        .type           _ZN2at6native18elementwise_kernelILi128ELi4EZNS0_22gpu_kernel_impl_nocastIZZZNS0_17atanh_kernel_cudaERNS_18TensorIteratorBaseEENKUlvE0_clEvENKUlvE2_clEvEUlN3c108BFloat16EE_EEvS4_RKT_EUliE_EEviT1_,@function
        .size           _ZN2at6native18elementwise_kernelILi128ELi4EZNS0_22gpu_kernel_impl_nocastIZZZNS0_17atanh_kernel_cudaERNS_18TensorIteratorBaseEENKUlvE0_clEvENKUlvE2_clEvEUlN3c108BFloat16EE_EEvS4_RKT_EUliE_EEviT1_,(.L_x_2899 - _ZN2at6native18elementwise_kernelILi128ELi4EZNS0_22gpu_kernel_impl_nocastIZZZNS0_17atanh_kernel_cudaERNS_18TensorIteratorBaseEENKUlvE0_clEvENKUlvE2_clEvEUlN3c108BFloat16EE_EEvS4_RKT_EUliE_EEviT1_)
        .other          _ZN2at6native18elementwise_kernelILi128ELi4EZNS0_22gpu_kernel_impl_nocastIZZZNS0_17atanh_kernel_cudaERNS_18TensorIteratorBaseEENKUlvE0_clEvENKUlvE2_clEvEUlN3c108BFloat16EE_EEvS4_RKT_EUliE_EEviT1_,@"STO_CUDA_ENTRY STV_DEFAULT"
_ZN2at6native18elementwise_kernelILi128ELi4EZNS0_22gpu_kernel_impl_nocastIZZZNS0_17atanh_kernel_cudaERNS_18TensorIteratorBaseEENKUlvE0_clEvENKUlvE2_clEvEUlN3c108BFloat16EE_EEvS4_RKT_EUliE_EEviT1_:
.text._ZN2at6native18elementwise_kernelILi128ELi4EZNS0_22gpu_kernel_impl_nocastIZZZNS0_17atanh_kernel_cudaERNS_18TensorIteratorBaseEENKUlvE0_clEvENKUlvE2_clEvEUlN3c108BFloat16EE_EEvS4_RKT_EUliE_EEviT1_:
[----:B------:R-:W-:Y:S08]  /*0000*/  LDC R1, c[0x0][0x37c] ;  /* 0x0000df00ff017b82 */ /* 0x000ff00000000800 */
[----:B------:R-:W0:Y:S01]  /*0010*/  LDC R2, c[0x0][0x388] ;  /* 0x0000e200ff027b82 */ /* 0x000e220000000800 */
[----:B------:R-:W1:Y:S01]  /*0020*/  S2R R3, SR_TID.X ;  /* 0x0000000000037919 */ /* 0x000e620000002100 */
[----:B------:R-:W2:Y:S06]  /*0030*/  LDCU.64 UR6, c[0x0][0x358] ;  /* 0x00006b00ff0677ac */ /* 0x000eac0008000a00 */
[----:B------:R-:W3:Y:S01]  /*0040*/  S2UR UR4, SR_CTAID.X ;  /* 0x00000000000479c3 */ /* 0x000ee20000002500 */
[----:B0-----:R-:W-:Y:S01]  /*0050*/  ISETP.NE.AND P0, PT, R2, RZ, PT ;  /* 0x000000ff0200720c */ /* 0x001fe20003f05270 */
[----:B---3--:R-:W-:-:S06]  /*0060*/  USHF.L.U32 UR4, UR4, 0x9, URZ ;  /* 0x0000000904047899 */ /* 0x008fcc00080006ff */
[----:B-1----:R-:W-:-:S06]  /*0070*/  LOP3.LUT R3, R3, UR4, RZ, 0xfc, !PT ;  /* 0x0000000403037c12 */ /* 0x002fcc000f8efcff */
[----:B--2---:R-:W-:Y:S05]  /*0080*/  @P0 BRA `(.L_x_576) ;  /* 0x0000000c00100947 */ /* 0x004fea0003800000 */
[----:B------:R-:W0:Y:S01]  /*0090*/  LDCU UR4, c[0x0][0x380] ;  /* 0x00007000ff0477ac */ /* 0x000e220008000800 */
[----:B------:R-:W-:Y:S04]  /*00a0*/  BSSY.RECONVERGENT B0, `(.L_x_577) ;  /* 0x0000092000007945 */ /* 0x000fe80003800200 */
[----:B------:R-:W-:Y:S01]  /*00b0*/  BSSY.RELIABLE B1, `(.L_x_578) ;  /* 0x0000063000017945 */ /* 0x000fe20003800100 */
[----:B0-----:R-:W-:-:S13]  /*00c0*/  ISETP.GE.AND P0, PT, R3, UR4, PT ;  /* 0x0000000403007c0c */ /* 0x001fda000bf06270 */
[----:B------:R-:W-:Y:S05]  /*00d0*/  @P0 BRA `(.L_x_579) ;  /* 0x0000000400740947 */ /* 0x000fea0003800000 */
[----:B------:R-:W0:Y:S02]  /*00e0*/  LDC.64 R4, c[0x0][0x588] ;  /* 0x00016200ff047b82 */ /* 0x000e240000000a00 */
[----:B0-----:R-:W2:Y:S01]  /*00f0*/  LDG.E.U16 R0, desc[UR6][R4.64] ;  /* 0x0000000604007981 */ /* 0x001ea2000c1e1500 */
[----:B------:R-:W-:Y:S01]  /*0100*/  HFMA2 R8, -RZ, RZ, 1.625, 0 ;  /* 0x3e800000ff087431 */ /* 0x000fe200000001ff */
[----:B------:R-:W-:Y:S02]  /*0110*/  MOV R9, 0x3d39bf78 ;  /* 0x3d39bf7800097802 */ /* 0x000fe40000000f00 */
[----:B------:R-:W-:Y:S02]  /*0120*/  IADD3 R3, PT, PT, R3, 0x80, RZ ;  /* 0x0000008003037810 */ /* 0x000fe40007ffe0ff */
[----:B--2---:R-:W-:-:S04]  /*0130*/  SHF.L.U32 R0, R0, 0x10, RZ ;  /* 0x0000001000007819 */ /* 0x004fc800000006ff */
[C---:B------:R-:W-:Y:S01]  /*0140*/  FSETP.GT.FTZ.AND P0, PT, |R0|.reuse, 8.50705917302346158658e+37, PT ;  /* 0x7e8000000000780b */ /* 0x040fe20003f14200 */
[----:B------:R-:W-:-:S04]  /*0150*/  FADD.FTZ R2, |R0|, -RZ ;  /* 0x800000ff00027221 */ /* 0x000fc80000010200 */
[----:B------:R-:W-:-:S06]  /*0160*/  FADD.FTZ R2, -R2, 1 ;  /* 0x3f80000002027421 */ /* 0x000fcc0000010100 */
[----:B------:R-:W0:Y:S02]  /*0170*/  MUFU.RCP R2, R2 ;  /* 0x0000000200027308 */ /* 0x000e240000001000 */
[----:B0-----:R-:W-:-:S04]  /*0180*/  FADD.FTZ R7, R2, R2 ;  /* 0x0000000202077221 */ /* 0x001fc80000010000 */
[----:B------:R-:W-:-:S05]  /*0190*/  FMUL.FTZ R7, |R0|, R7 ;  /* 0x0000000700077220 */ /* 0x000fca0000410200 */
[----:B------:R-:W-:-:S04]  /*01a0*/  FSEL R7, R7, -2, !P0 ;  /* 0xc000000007077808 */ /* 0x000fc80004000000 */
[C---:B------:R-:W-:Y:S01]  /*01b0*/  ISETP.GE.U32.AND P0, PT, R7.reuse, 0x7f800000, PT ;  /* 0x7f8000000700780c */ /* 0x040fe20003f06070 */
[----:B------:R-:W-:-:S03]  /*01c0*/  FADD.FTZ.RZ R6, R7, 1 ;  /* 0x3f80000007067421 */ /* 0x000fc6000001c000 */
[----:B------:R-:W-:Y:S02]  /*01d0*/  ISETP.GT.AND P1, PT, R7, -0x40800000, P0 ;  /* 0xbf8000000700780c */ /* 0x000fe40000724270 */
[----:B------:R-:W-:-:S04]  /*01e0*/  IADD3 R6, PT, PT, R6, -0x3f400000, RZ ;  /* 0xc0c0000006067810 */ /* 0x000fc80007ffe0ff */
[----:B------:R-:W-:-:S03]  /*01f0*/  LOP3.LUT R6, R6, 0xff800000, RZ, 0xc0, !PT ;  /* 0xff80000006067812 */ /* 0x000fc600078ec0ff */
[----:B------:R-:W-:Y:S02]  /*0200*/  @P0 MOV R2, 0x7f800000 ;  /* 0x7f80000000020802 */ /* 0x000fe40000000f00 */
[----:B------:R-:W-:Y:S02]  /*0210*/  IADD3 R5, PT, PT, -R6, 0x40800000, RZ ;  /* 0x4080000006057810 */ /* 0x000fe40007ffe1ff */
[-C--:B------:R-:W-:Y:S02]  /*0220*/  IADD3 R4, PT, PT, R7, -R6.reuse, RZ ;  /* 0x8000000607047210 */ /* 0x080fe40007ffe0ff */
[----:B------:R-:W-:Y:S01]  /*0230*/  I2FP.F32.S32 R6, R6 ;  /* 0x0000000600067245 */ /* 0x000fe20000201400 */
[----:B------:R-:W-:-:S04]  /*0240*/  FFMA.FTZ R5, R5, R8, -1 ;  /* 0xbf80000005057423 */ /* 0x000fc80000010008 */
[----:B------:R-:W-:Y:S01]  /*0250*/  FADD.FTZ R4, R4, R5 ;  /* 0x0000000504047221 */ /* 0x000fe20000010000 */
[----:B------:R-:W-:-:S03]  /*0260*/  FMUL.FTZ R6, R6, 1.1920928955078125e-07 ;  /* 0x3400000006067820 */ /* 0x000fc60000410000 */
[----:B------:R-:W-:Y:S01]  /*0270*/  FFMA.FTZ R5, R4, -R9, 0.10546888411045074463 ;  /* 0x3dd8001204057423 */ /* 0x000fe20000010809 */
[----:B------:R-:W-:-:S03]  /*0280*/  HFMA2 R9, -RZ, RZ, 1.75, 0 ;  /* 0x3f000000ff097431 */ /* 0x000fc600000001ff */
        /* <DEDUP_REMOVED lines=8> */
[----:B------:R-:W-:-:S04]  /*0310*/  FFMA.FTZ R5, R4, R5, R4 ;  /* 0x0000000504057223 */ /* 0x000fc80000010004 */
[----:B------:R-:W-:Y:S01]  /*0320*/  FFMA.FTZ R6, R6, 0.69314718246459960938, R5 ;  /* 0x3f31721806067823 */ /* 0x000fe20000010005 */
[C---:B------:R-:W-:Y:S01]  /*0330*/  @P1 FFMA.FTZ R6, R7.reuse, R2, +INF ;  /* 0x7f80000007061423 */ /* 0x040fe20000010002 */
[----:B------:R-:W0:Y:S01]  /*0340*/  LDC.64 R4, c[0x0][0x580] ;  /* 0x00016000ff047b82 */ /* 0x000e220000000a00 */
[----:B------:R-:W-:Y:S02]  /*0350*/  @P0 FSETP.NEU.FTZ.AND P1, PT, R7, RZ, PT ;  /* 0x000000ff0700020b */ /* 0x000fe40003f3d000 */
[----:B------:R-:W-:Y:S02]  /*0360*/  LOP3.LUT R7, R9, 0x80000000, R0, 0xb8, !PT ;  /* 0x8000000009077812 */ /* 0x000fe400078eb800 */
[----:B------:R-:W-:Y:S02]  /*0370*/  @P0 FSEL R6, R6, -RZ, P1 ;  /* 0x800000ff06060208 */ /* 0x000fe40000800000 */
[----:B------:R-:W-:-:S03]  /*0380*/  ISETP.GE.AND P0, PT, R3, UR4, PT ;  /* 0x0000000403007c0c */ /* 0x000fc6000bf06270 */
[----:B------:R-:W-:-:S05]  /*0390*/  FMUL.FTZ R7, R7, R6 ;  /* 0x0000000607077220 */ /* 0x000fca0000410000 */
[----:B------:R-:W-:-:S05]  /*03a0*/  F2FP.BF16.F32.PACK_AB R7, RZ, R7 ;  /* 0x00000007ff07723e */ /* 0x000fca00000010ff */
[----:B------:R-:W-:Y:S05]  /*03b0*/  @P0 BREAK.RELIABLE B1 ;  /* 0x0000000000010942 */ /* 0x000fea0003800100 */
[----:B0-----:R0:W-:Y:S01]  /*03c0*/  STG.E.U16 desc[UR6][R4.64], R7 ;  /* 0x0000000704007986 */ /* 0x0011e2000c101506 */
[----:B------:R-:W-:Y:S05]  /*03d0*/  @P0 BRA `(.L_x_580) ;  /* 0x0000000400780947 */ /* 0x000fea0003800000 */
[----:B0-----:R-:W0:Y:S02]  /*03e0*/  LDC.64 R4, c[0x0][0x588] ;  /* 0x00016200ff047b82 */ /* 0x001e240000000a00 */
[----:B0-----:R-:W2:Y:S01]  /*03f0*/  LDG.E.U16 R0, desc[UR6][R4.64] ;  /* 0x0000000604007981 */ /* 0x001ea2000c1e1500 */
[----:B------:R-:W-:Y:S02]  /*0400*/  MOV R8, 0x3e800000 ;  /* 0x3e80000000087802 */ /* 0x000fe40000000f00 */
        /* <DEDUP_REMOVED lines=38> */
[----:B------:R-:W-:-:S05]  /*0670*/  @P0 FSEL R6, R6, -RZ, P1 ;  /* 0x800000ff06060208 */ /* 0x000fca0000800000 */
[----:B------:R-:W-:-:S05]  /*0680*/  FMUL.FTZ R7, R7, R6 ;  /* 0x0000000607077220 */ /* 0x000fca0000410000 */
[----:B------:R-:W-:-:S05]  /*0690*/  F2FP.BF16.F32.PACK_AB R7, RZ, R7 ;  /* 0x00000007ff07723e */ /* 0x000fca00000010ff */
[----:B0-----:R0:W-:Y:S02]  /*06a0*/  STG.E.U16 desc[UR6][R4.64], R7 ;  /* 0x0000000704007986 */ /* 0x0011e4000c101506 */
.L_x_579:
[----:B------:R-:W-:-:S13]  /*06b0*/  ISETP.GE.AND P0, PT, R3, UR4, PT ;  /* 0x0000000403007c0c */ /* 0x000fda000bf06270 */
[----:B------:R-:W-:Y:S05]  /*06c0*/  @P0 BREAK.RELIABLE B1 ;  /* 0x0000000000010942 */ /* 0x000fea0003800100 */
[----:B------:R-:W-:Y:S05]  /*06d0*/  @P0 BRA `(.L_x_580) ;  /* 0x0000000000b80947 */ /* 0x000fea0003800000 */
[----:B------:R-:W-:Y:S05]  /*06e0*/  BSYNC.RELIABLE B1 ;  /* 0x0000000000017941 */ /* 0x000fea0003800100 */
.L_x_578:
[----:B0-----:R-:W0:Y:S02]  /*06f0*/  LDC.64 R4, c[0x0][0x588] ;  /* 0x00016200ff047b82 */ /* 0x001e240000000a00 */
        /* <DEDUP_REMOVED lines=44> */
.L_x_580:
[----:B------:R-:W-:Y:S05]  /*09c0*/  BSYNC.RECONVERGENT B0 ;  /* 0x0000000000007941 */ /* 0x000fea0003800200 */
.L_x_577:
[----:B------:R-:W-:Y:S05]  /*09d0*/  WARPSYNC.ALL ;  /* 0x0000000000007948 */ /* 0x000fea0003800000 */
[----:B------:R-:W-:-:S13]  /*09e0*/  ISETP.GE.AND P0, PT, R3, UR4, PT ;  /* 0x0000000403007c0c */ /* 0x000fda000bf06270 */
[----:B------:R-:W-:Y:S05]  /*09f0*/  @P0 EXIT ;  /* 0x000000000000094d */ /* 0x000fea0003800000 */
[----:B------:R-:W2:Y:S02]  /*0a00*/  LDC.64 R2, c[0x0][0x588] ;  /* 0x00016200ff027b82 */ /* 0x000ea40000000a00 */
[----:B--2---:R-:W2:Y:S01]  /*0a10*/  LDG.E.U16 R0, desc[UR6][R2.64] ;  /* 0x0000000602007981 */ /* 0x004ea2000c1e1500 */
[----:B------:R-:W-:Y:S01]  /*0a20*/  HFMA2 R8, -RZ, RZ, 1.625, 0 ;  /* 0x3e800000ff087431 */ /* 0x000fe200000001ff */
[----:B01----:R-:W-:Y:S02]  /*0a30*/  MOV R7, 0x3d39bf78 ;  /* 0x3d39bf7800077802 */ /* 0x003fe40000000f00 */
        /* <DEDUP_REMOVED lines=39> */
[----:B0-----:R-:W-:Y:S01]  /*0cb0*/  STG.E.U16 desc[UR6][R2.64], R5 ;  /* 0x0000000502007986 */ /* 0x001fe2000c101506 */
[----:B------:R-:W-:Y:S05]  /*0cc0*/  EXIT ;  /* 0x000000000000794d */ /* 0x000fea0003800000 */
.L_x_576:
[----:B------:R-:W0:Y:S01]  /*0cd0*/  LDCU UR4, c[0x0][0x380] ;  /* 0x00007000ff0477ac */ /* 0x000e220008000800 */
[----:B------:R-:W-:Y:S01]  /*0ce0*/  IADD3 R2, PT, PT, R2, -0x1, RZ ;  /* 0xffffffff02027810 */ /* 0x000fe20007ffe0ff */
[----:B------:R-:W-:Y:S04]  /*0cf0*/  BSSY.RECONVERGENT B0, `(.L_x_581) ;  /* 0x000041e000007945 */ /* 0x000fe80003800200 */
[----:B------:R-:W-:Y:S01]  /*0d00*/  BSSY.RELIABLE B1, `(.L_x_582) ;  /* 0x00002c1000017945 */ /* 0x000fe20003800100 */
[----:B------:R-:W-:-:S04]  /*0d10*/  VIMNMX.U32 R0, PT, PT, R2, 0x18, PT ;  /* 0x0000001802007848 */ /* 0x000fc80003fe0000 */
[----:B------:R-:W-:Y:S02]  /*0d20*/  IADD3 R0, PT, PT, R0, 0x1, RZ ;  /* 0x0000000100007810 */ /* 0x000fe40007ffe0ff */
[----:B0-----:R-:W-:-:S13]  /*0d30*/  ISETP.GE.AND P0, PT, R3, UR4, PT ;  /* 0x0000000403007c0c */ /* 0x001fda000bf06270 */
[----:B------:R-:W-:Y:S05]  /*0d40*/  @P0 BRA `(.L_x_583) ;  /* 0x0000002800e40947 */ /* 0x000fea0003800000 */
[----:B------:R-:W0:Y:S01]  /*0d50*/  LDCU.64 UR8, c[0x0][0x390] ;  /* 0x00007200ff0877ac */ /* 0x000e220008000a00 */
[----:B------:R-:W-:Y:S01]  /*0d60*/  HFMA2 R4, -RZ, RZ, 0, 0 ;  /* 0x00000000ff047431 */ /* 0x000fe200000001ff */
[----:B------:R-:W-:Y:S01]  /*0d70*/  MOV R5, R3 ;  /* 0x0000000300057202 */ /* 0x000fe20000000f00 */
[----:B------:R-:W1:Y:S01]  /*0d80*/  LDCU UR5, c[0x0][0x38c] ;  /* 0x00007180ff0577ac */ /* 0x000e620008000800 */
[----:B------:R-:W-:Y:S01]  /*0d90*/  ISETP.NE.AND P0, PT, R2, RZ, PT ;  /* 0x000000ff0200720c */ /* 0x000fe20003f05270 */
[----:B------:R-:W2:Y:S01]  /*0da0*/  LDCU.64 UR10, c[0x0][0x4b8] ;  /* 0x00009700ff0a77ac */ /* 0x000ea20008000a00 */
[----:B0-----:R-:W-:-:S05]  /*0db0*/  IMAD.HI.U32 R6, R3, UR8, R4 ;  /* 0x0000000803067c27 */ /* 0x001fca000f8e0004 */
[----:B------:R-:W-:-:S04]  /*0dc0*/  SHF.R.U32.HI R7, RZ, UR9, R6 ;  /* 0x00000009ff077c19 */ /* 0x000fc80008011606 */
[----:B------:R-:W-:-:S05]  /*0dd0*/  IADD3 R4, PT, PT, -R7, RZ, RZ ;  /* 0x000000ff07047210 */ /* 0x000fca0007ffe1ff */
[----:B-1----:R-:W-:-:S04]  /*0de0*/  IMAD R4, R4, UR5, R3 ;  /* 0x0000000504047c24 */ /* 0x002fc8000f8e0203 */
[C---:B--2---:R-:W-:Y:S02]  /*0df0*/  IMAD R5, R4.reuse, UR10, RZ ;  /* 0x0000000a04057c24 */ /* 0x044fe4000f8e02ff */
[----:B------:R-:W-:Y:S01]  /*0e00*/  IMAD R4, R4, UR11, RZ ;  /* 0x0000000b04047c24 */ /* 0x000fe2000f8e02ff */
[----:B------:R-:W-:Y:S06]  /*0e10*/  @!P0 BRA `(.L_x_584) ;  /* 0x0000001000748947 */ /* 0x000fec0003800000 */
[----:B------:R-:W0:Y:S01]  /*0e20*/  LDCU.64 UR8, c[0x0][0x398] ;  /* 0x00007300ff0877ac */ /* 0x000e220008000a00 */
[----:B------:R-:W-:Y:S02]  /*0e30*/  MOV R6, RZ ;  /* 0x000000ff00067202 */ /* 0x000fe40000000f00 */
[----:B------:R-:W-:Y:S01]  /*0e40*/  ISETP.NE.AND P0, PT, R0, 0x2, PT ;  /* 0x000000020000780c */ /* 0x000fe20003f05270 */
[----:B------:R-:W1:Y:S01]  /*0e50*/  LDCU UR5, c[0x0][0x3a0] ;  /* 0x00007400ff0577ac */ /* 0x000e620008000800 */
[----:B------:R-:W2:Y:S01]  /*0e60*/  LDCU.64 UR10, c[0x0][0x4c0] ;  /* 0x00009800ff0a77ac */ /* 0x000ea20008000a00 */
[----:B0-----:R-:W-:-:S05]  /*0e70*/  IMAD.HI.U32 R8, R7, UR9, R6 ;  /* 0x0000000907087c27 */ /* 0x001fca000f8e0006 */
[----:B-1----:R-:W-:-:S04]  /*0e80*/  SHF.R.U32.HI R9, RZ, UR5, R8 ;  /* 0x00000005ff097c19 */ /* 0x002fc80008011608 */
[----:B------:R-:W-:-:S05]  /*0e90*/  IADD3 R6, PT, PT, -R9, RZ, RZ ;  /* 0x000000ff09067210 */ /* 0x000fca0007ffe1ff */
[----:B------:R-:W-:-:S04]  /*0ea0*/  IMAD R6, R6, UR8, R7 ;  /* 0x0000000806067c24 */ /* 0x000fc8000f8e0207 */
[C---:B--2---:R-:W-:Y:S02]  /*0eb0*/  IMAD R5, R6.reuse, UR10, R5 ;  /* 0x0000000a06057c24 */ /* 0x044fe4000f8e0205 */
[----:B------:R-:W-:Y:S01]  /*0ec0*/  IMAD R4, R6, UR11, R4 ;  /* 0x0000000b06047c24 */ /* 0x000fe2000f8e0204 */
[----:B------:R-:W-:Y:S06]  /*0ed0*/  @!P0 BRA `(.L_x_584) ;  /* 0x0000001000448947 */ /* 0x000fec0003800000 */
[----:B------:R-:W0:Y:S01]  /*0ee0*/  LDCU.64 UR8, c[0x0][0x3a8] ;  /* 0x00007500ff0877ac */ /* 0x000e220008000a00 */
[----:B------:R-:W-:Y:S01]  /*0ef0*/  HFMA2 R8, -RZ, RZ, 0, 0 ;  /* 0x00000000ff087431 */ /* 0x000fe200000001ff */
[----:B------:R-:W-:Y:S01]  /*0f00*/  ISETP.NE.AND P0, PT, R0, 0x3, PT ;  /* 0x000000030000780c */ /* 0x000fe20003f05270 */
[----:B------:R-:W1:Y:S01]  /*0f10*/  LDCU UR5, c[0x0][0x3a4] ;  /* 0x00007480ff0577ac */ /* 0x000e620008000800 */
[----:B------:R-:W2:Y:S02]  /*0f20*/  LDCU.64 UR10, c[0x0][0x4c8] ;  /* 0x00009900ff0a77ac */ /* 0x000ea40008000a00 */
[----:B0-----:R-:W-:-:S05]  /*0f30*/  IMAD.HI.U32 R6, R9, UR8, R8 ;  /* 0x0000000809067c27 */ /* 0x001fca000f8e0008 */
[----:B------:R-:W-:-:S04]  /*0f40*/  SHF.R.U32.HI R7, RZ, UR9, R6 ;  /* 0x00000009ff077c19 */ /* 0x000fc80008011606 */
[----:B------:R-:W-:-:S05]  /*0f50*/  IADD3 R8, PT, PT, -R7, RZ, RZ ;  /* 0x000000ff07087210 */ /* 0x000fca0007ffe1ff */
[----:B-1----:R-:W-:-:S04]  /*0f60*/  IMAD R8, R8, UR5, R9 ;  /* 0x0000000508087c24 */ /* 0x002fc8000f8e0209 */
[C---:B--2---:R-:W-:Y:S02]  /*0f70*/  IMAD R5, R8.reuse, UR10, R5 ;  /* 0x0000000a08057c24 */ /* 0x044fe4000f8e0205 */
[----:B------:R-:W-:Y:S01]  /*0f80*/  IMAD R4, R8, UR11, R4 ;  /* 0x0000000b08047c24 */ /* 0x000fe2000f8e0204 */
        /* <DEDUP_REMOVED lines=86> */
[----:B------:R-:W-:Y:S01]  /*14f0*/  IMAD.MOV.U32 R8, RZ, RZ, RZ ;  /* 0x000000ffff087224 */ /* 0x000fe200078e00ff */
        /* <DEDUP_REMOVED lines=154> */
[----:B------:R-:W-:Y:S01]  /*1ea0*/  ISETP.NE.AND P0, PT, R0, 0x18, PT ;  /* 0x000000180000780c */ /* 0x000fe20003f05270 */
[----:B------:R-:W0:Y:S01]  /*1eb0*/  LDCU.64 UR8, c[0x0][0x4a0] ;  /* 0x00009400ff0877ac */ /* 0x000e220008000a00 */
[----:B------:R-:W-:Y:S01]  /*1ec0*/  MOV R6, RZ ;  /* 0x000000ff00067202 */ /* 0x000fe20000000f00 */
[----:B------:R-:W1:Y:S01]  /*1ed0*/  LDCU UR5, c[0x0][0x4a8] ;  /* 0x00009500ff0577ac */ /* 0x000e620008000800 */
[----:B------:R-:W2:Y:S09]  /*1ee0*/  LDCU.64 UR10, c[0x0][0x570] ;  /* 0x0000ae00ff0a77ac */ /* 0x000eb20008000a00 */
[----:B------:R-:W3:Y:S01]  /*1ef0*/  @P0 LDC.64 R14, c[0x0][0x4b0] ;  /* 0x00012c00ff0e0b82 */ /* 0x000ee20000000a00 */
[----:B0-----:R-:W-:-:S07]  /*1f00*/  IMAD.HI.U32 R10, R7, UR9, R6 ;  /* 0x00000009070a7c27 */ /* 0x001fce000f8e0006 */
[----:B------:R-:W0:Y:S01]  /*1f10*/  @P0 LDC R17, c[0x0][0x4ac] ;  /* 0x00012b00ff110b82 */ /* 0x000e220000000800 */
[----:B-1----:R-:W-:Y:S02]  /*1f20*/  SHF.R.U32.HI R11, RZ, UR5, R10 ;  /* 0x00000005ff0b7c19 */ /* 0x002fe4000801160a */
[----:B------:R-:W-:Y:S02]  /*1f30*/  @P0 MOV R10, RZ ;  /* 0x000000ff000a0202 */ /* 0x000fe40000000f00 */
[----:B------:R-:W-:-:S03]  /*1f40*/  IADD3 R13, PT, PT, -R11, RZ, RZ ;  /* 0x000000ff0b0d7210 */ /* 0x000fc60007ffe1ff */
[----:B------:R-:W1:Y:S01]  /*1f50*/  @P0 LDC.64 R8, c[0x0][0x578] ;  /* 0x00015e00ff080b82 */ /* 0x000e620000000a00 */
[----:B---3--:R-:W-:-:S05]  /*1f60*/  @P0 IMAD.HI.U32 R6, R11, R14, R10 ;  /* 0x0000000e0b060227 */ /* 0x008fca00078e000a */
[----:B------:R-:W-:Y:S01]  /*1f70*/  @P0 SHF.R.U32.HI R10, RZ, R15, R6 ;  /* 0x0000000fff0a0219 */ /* 0x000fe20000011606 */
[----:B------:R-:W-:-:S03]  /*1f80*/  IMAD R6, R13, UR8, R7 ;  /* 0x000000080d067c24 */ /* 0x000fc6000f8e0207 */
[----:B------:R-:W-:Y:S01]  /*1f90*/  @P0 IADD3 R10, PT, PT, -R10, RZ, RZ ;  /* 0x000000ff0a0a0210 */ /* 0x000fe20007ffe1ff */
[C---:B--2---:R-:W-:Y:S02]  /*1fa0*/  IMAD R5, R6.reuse, UR10, R5 ;  /* 0x0000000a06057c24 */ /* 0x044fe4000f8e0205 */
[----:B------:R-:W-:Y:S02]  /*1fb0*/  IMAD R4, R6, UR11, R4 ;  /* 0x0000000b06047c24 */ /* 0x000fe4000f8e0204 */
[----:B0-----:R-:W-:-:S04]  /*1fc0*/  @P0 IMAD R10, R10, R17, R11 ;  /* 0x000000110a0a0224 */ /* 0x001fc800078e020b */
[C---:B-1----:R-:W-:Y:S02]  /*1fd0*/  @P0 IMAD R5, R10.reuse, R8, R5 ;  /* 0x000000080a050224 */ /* 0x042fe400078e0205 */
[----:B------:R-:W-:-:S07]  /*1fe0*/  @P0 IMAD R4, R10, R9, R4 ;  /* 0x000000090a040224 */ /* 0x000fce00078e0204 */
.L_x_584:
[----:B------:R-:W0:Y:S02]  /*1ff0*/  LDCU.64 UR8, c[0x0][0x588] ;  /* 0x0000b100ff0877ac */ /* 0x000e240008000a00 */
[----:B0-----:R-:W-:-:S04]  /*2000*/  IADD3 R8, P0, PT, R4, UR8, RZ ;  /* 0x0000000804087c10 */ /* 0x001fc8000ff1e0ff */
[----:B------:R-:W-:Y:S01]  /*2010*/  IADD3.X R9, PT, PT, RZ, UR9, RZ, P0, !PT ;  /* 0x00000009ff097c10 */ /* 0x000fe200087fe4ff */
[----:B------:R-:W0:Y:S04]  /*2020*/  LDCU.64 UR8, c[0x0][0x580] ;  /* 0x0000b000ff0877ac */ /* 0x000e280008000a00 */
[----:B------:R-:W2:Y:S01]  /*2030*/  LDG.E.U16 R4, desc[UR6][R8.64] ;  /* 0x0000000608047981 */ /* 0x000ea2000c1e1500 */
[----:B------:R-:W-:Y:S02]  /*2040*/  IADD3 R3, PT, PT, R3, 0x80, RZ ;  /* 0x0000008003037810 */ /* 0x000fe40007ffe0ff */
[----:B--2---:R-:W-:-:S04]  /*2050*/  SHF.L.U32 R4, R4, 0x10, RZ ;  /* 0x0000001004047819 */ /* 0x004fc800000006ff */
[C---:B------:R-:W-:Y:S01]  /*2060*/  FSETP.GT.FTZ.AND P0, PT, |R4|.reuse, 8.50705917302346158658e+37, PT ;  /* 0x7e8000000400780b */ /* 0x040fe20003f14200 */
[----:B------:R-:W-:-:S04]  /*2070*/  FADD.FTZ R6, |R4|, -RZ ;  /* 0x800000ff04067221 */ /* 0x000fc80000010200 */
[----:B------:R-:W-:-:S06]  /*2080*/  FADD.FTZ R7, -R6, 1 ;  /* 0x3f80000006077421 */ /* 0x000fcc0000010100 */
[----:B------:R-:W1:Y:S02]  /*2090*/  MUFU.RCP R7, R7 ;  /* 0x0000000700077308 */ /* 0x000e640000001000 */
[----:B-1----:R-:W-:-:S04]  /*20a0*/  FADD.FTZ R11, R7, R7 ;  /* 0x00000007070b7221 */ /* 0x002fc80000010000 */
[----:B------:R-:W-:Y:S01]  /*20b0*/  FMUL.FTZ R6, |R4|, R11 ;  /* 0x0000000b04067220 */ /* 0x000fe20000410200 */
[----:B------:R-:W-:-:S04]  /*20c0*/  MOV R11, 0x3e800000 ;  /* 0x3e800000000b7802 */ /* 0x000fc80000000f00 */
[----:B------:R-:W-:-:S04]  /*20d0*/  FSEL R6, R6, -2, !P0 ;  /* 0xc000000006067808 */ /* 0x000fc80004000000 */
[C---:B------:R-:W-:Y:S01]  /*20e0*/  ISETP.GE.U32.AND P0, PT, R6.reuse, 0x7f800000, PT ;  /* 0x7f8000000600780c */ /* 0x040fe20003f06070 */
[----:B------:R-:W-:-:S03]  /*20f0*/  FADD.FTZ.RZ R10, R6, 1 ;  /* 0x3f800000060a7421 */ /* 0x000fc6000001c000 */
[----:B------:R-:W-:Y:S02]  /*2100*/  ISETP.GT.AND P1, PT, R6, -0x40800000, P0 ;  /* 0xbf8000000600780c */ /* 0x000fe40000724270 */
[----:B------:R-:W-:-:S04]  /*2110*/  IADD3 R10, PT, PT, R10, -0x3f400000, RZ ;  /* 0xc0c000000a0a7810 */ /* 0x000fc80007ffe0ff */
[----:B------:R-:W-:-:S04]  /*2120*/  LOP3.LUT R9, R10, 0xff800000, RZ, 0xc0, !PT ;  /* 0xff8000000a097812 */ /* 0x000fc800078ec0ff */
[----:B------:R-:W-:Y:S02]  /*2130*/  IADD3 R10, PT, PT, -R9, 0x40800000, RZ ;  /* 0x40800000090a7810 */ /* 0x000fe40007ffe1ff */
[-C--:B------:R-:W-:Y:S02]  /*2140*/  IADD3 R8, PT, PT, R6, -R9.reuse, RZ ;  /* 0x8000000906087210 */ /* 0x080fe40007ffe0ff */
[----:B------:R-:W-:Y:S01]  /*2150*/  I2FP.F32.S32 R9, R9 ;  /* 0x0000000900097245 */ /* 0x000fe20000201400 */
[----:B------:R-:W-:Y:S01]  /*2160*/  FFMA.FTZ R7, R10, R11, -1 ;  /* 0xbf8000000a077423 */ /* 0x000fe2000001000b */
[----:B------:R-:W-:-:S03]  /*2170*/  MOV R10, 0x3d39bf78 ;  /* 0x3d39bf78000a7802 */ /* 0x000fc60000000f00 */
[----:B------:R-:W-:Y:S01]  /*2180*/  FADD.FTZ R7, R8, R7 ;  /* 0x0000000708077221 */ /* 0x000fe20000010000 */
[----:B------:R-:W-:-:S03]  /*2190*/  FMUL.FTZ R9, R9, 1.1920928955078125e-07 ;  /* 0x3400000009097820 */ /* 0x000fc60000410000 */
        /* <DEDUP_REMOVED lines=11> */
[----:B------:R-:W-:Y:S01]  /*2250*/  FFMA.FTZ R8, R9, 0.69314718246459960938, R8 ;  /* 0x3f31721809087823 */ /* 0x000fe20000010008 */
[----:B------:R-:W-:Y:S01]  /*2260*/  MOV R9, 0x3f000000 ;  /* 0x3f00000000097802 */ /* 0x000fe20000000f00 */
[C---:B------:R-:W-:Y:S01]  /*2270*/  @P1 FFMA.FTZ R8, R6.reuse, R7, +INF ;  /* 0x7f80000006081423 */ /* 0x040fe20000010007 */
[----:B------:R-:W-:Y:S02]  /*2280*/  @P0 FSETP.NEU.FTZ.AND P1, PT, R6, RZ, PT ;  /* 0x000000ff0600020b */ /* 0x000fe40003f3d000 */
[----:B------:R-:W-:Y:S02]  /*2290*/  LOP3.LUT R7, R9, 0x80000000, R4, 0xb8, !PT ;  /* 0x8000000009077812 */ /* 0x000fe400078eb804 */
[----:B------:R-:W-:Y:S02]  /*22a0*/  @P0 FSEL R8, R8, -RZ, P1 ;  /* 0x800000ff08080208 */ /* 0x000fe40000800000 */
[----:B0-----:R-:W-:-:S03]  /*22b0*/  IADD3 R4, P0, PT, R5, UR8, RZ ;  /* 0x0000000805047c10 */ /* 0x001fc6000ff1e0ff */
[----:B------:R-:W-:Y:S01]  /*22c0*/  FMUL.FTZ R7, R7, R8 ;  /* 0x0000000807077220 */ /* 0x000fe20000410000 */
[----:B------:R-:W-:Y:S02]  /*22d0*/  IADD3.X R5, PT, PT, RZ, UR9, RZ, P0, !PT ;  /* 0x00000009ff057c10 */ /* 0x000fe400087fe4ff */
[----:B------:R-:W-:Y:S02]  /*22e0*/  ISETP.GE.AND P0, PT, R3, UR4, PT ;  /* 0x0000000403007c0c */ /* 0x000fe4000bf06270 */
[----:B------:R-:W-:-:S05]  /*22f0*/  F2FP.BF16.F32.PACK_AB R7, RZ, R7 ;  /* 0x00000007ff07723e */ /* 0x000fca00000010ff */
[----:B------:R0:W-:Y:S06]  /*2300*/  STG.E.U16 desc[UR6][R4.64], R7 ;  /* 0x0000000704007986 */ /* 0x0001ec000c101506 */
[----:B------:R-:W-:Y:S05]  /*2310*/  @P0 BREAK.RELIABLE B1 ;  /* 0x0000000000010942 */ /* 0x000fea0003800100 */
[----:B------:R-:W-:Y:S05]  /*2320*/  @P0 BRA `(.L_x_585) ;  /* 0x0000002800e80947 */ /* 0x000fea0003800000 */
[----:B------:R-:W1:Y:S01]  /*2330*/  LDCU.64 UR8, c[0x0][0x390] ;  /* 0x00007200ff0877ac */ /* 0x000e620008000a00 */
[----:B0-----:R-:W-:Y:S01]  /*2340*/  HFMA2 R4, -RZ, RZ, 0, 0 ;  /* 0x00000000ff047431 */ /* 0x001fe200000001ff */
[----:B------:R-:W-:Y:S01]  /*2350*/  MOV R5, R3 ;  /* 0x0000000300057202 */ /* 0x000fe20000000f00 */
[----:B------:R-:W0:Y:S01]  /*2360*/  LDCU UR5, c[0x0][0x38c] ;  /* 0x00007180ff0577ac */ /* 0x000e220008000800 */
[----:B------:R-:W-:Y:S01]  /*2370*/  ISETP.NE.AND P0, PT, R2, RZ, PT ;  /* 0x000000ff0200720c */ /* 0x000fe20003f05270 */
[----:B------:R-:W2:Y:S01]  /*2380*/  LDCU.64 UR10, c[0x0][0x4b8] ;  /* 0x00009700ff0a77ac */ /* 0x000ea20008000a00 */
[----:B-1----:R-:W-:-:S05]  /*2390*/  IMAD.HI.U32 R6, R3, UR8, R4 ;  /* 0x0000000803067c27 */ /* 0x002fca000f8e0004 */
[----:B------:R-:W-:-:S04]  /*23a0*/  SHF.R.U32.HI R7, RZ, UR9, R6 ;  /* 0x00000009ff077c19 */ /* 0x000fc80008011606 */
[----:B------:R-:W-:-:S05]  /*23b0*/  IADD3 R4, PT, PT, -R7, RZ, RZ ;  /* 0x000000ff07047210 */ /* 0x000fca0007ffe1ff */
[----:B0-----:R-:W-:-:S04]  /*23c0*/  IMAD R4, R4, UR5, R3 ;  /* 0x0000000504047c24 */ /* 0x001fc8000f8e0203 */
        /* <DEDUP_REMOVED lines=9> */
[----:B-1----:R-:W-:-:S05]  /*2460*/  SHF.R.U32.HI R9, RZ, UR5, R8 ;  /* 0x00000005ff097c19 */ /* 0x002fca0008011608 */
[----:B------:R-:W-:-:S04]  /*2470*/  IMAD.MOV R6, RZ, RZ, -R9 ;  /* 0x000000ffff067224 */ /* 0x000fc800078e0a09 */
        /* <DEDUP_REMOVED lines=258> */
[----:B------:R-:W-:Y:S01]  /*34a0*/  HFMA2 R6, -RZ, RZ, 0, 0 ;  /* 0x00000000ff067431 */ /* 0x000fe200000001ff */
[----:B------:R-:W1:Y:S01]  /*34b0*/  LDCU UR5, c[0x0][0x4a8] ;  /* 0x00009500ff0577ac */ /* 0x000e620008000800 */
[----:B------:R-:W2:Y:S09]  /*34c0*/  LDCU.64 UR10, c[0x0][0x570] ;  /* 0x0000ae00ff0a77ac */ /* 0x000eb20008000a00 */
[----:B------:R-:W3:Y:S01]  /*34d0*/  @P0 LDC.64 R14, c[0x0][0x4b0] ;  /* 0x00012c00ff0e0b82 */ /* 0x000ee20000000a00 */
[----:B0-----:R-:W-:-:S07]  /*34e0*/  IMAD.HI.U32 R10, R7, UR9, R6 ;  /* 0x00000009070a7c27 */ /* 0x001fce000f8e0006 */
[----:B------:R-:W0:Y:S01]  /*34f0*/  @P0 LDC R17, c[0x0][0x4ac] ;  /* 0x00012b00ff110b82 */ /* 0x000e220000000800 */
[----:B-1----:R-:W-:Y:S01]  /*3500*/  SHF.R.U32.HI R11, RZ, UR5, R10 ;  /* 0x00000005ff0b7c19 */ /* 0x002fe2000801160a */
[----:B------:R-:W-:-:S03]  /*3510*/  @P0 IMAD.MOV.U32 R10, RZ, RZ, RZ ;  /* 0x000000ffff0a0224 */ /* 0x000fc600078e00ff */
        /* <DEDUP_REMOVED lines=11> */
.L_x_586:
        /* <DEDUP_REMOVED lines=46> */
[----:B------:R-:W-:-:S04]  /*38b0*/  IADD3.X R5, PT, PT, RZ, UR9, RZ, P0, !PT ;  /* 0x00000009ff057c10 */ /* 0x000fc800087fe4ff */
[----:B------:R-:W-:-:S05]  /*38c0*/  F2FP.BF16.F32.PACK_AB R7, RZ, R7 ;  /* 0x00000007ff07723e */ /* 0x000fca00000010ff */
[----:B------:R0:W-:Y:S02]  /*38d0*/  STG.E.U16 desc[UR6][R4.64], R7 ;  /* 0x0000000704007986 */ /* 0x0001e4000c101506 */
.L_x_583:
[----:B------:R-:W-:-:S13]  /*38e0*/  ISETP.GE.AND P0, PT, R3, UR4, PT ;  /* 0x0000000403007c0c */ /* 0x000fda000bf06270 */
[----:B------:R-:W-:Y:S05]  /*38f0*/  @P0 BREAK.RELIABLE B1 ;  /* 0x0000000000010942 */ /* 0x000fea0003800100 */
[----:B------:R-:W-:Y:S05]  /*3900*/  @P0 BRA `(.L_x_585) ;  /* 0x0000001400700947 */ /* 0x000fea0003800000 */
[----:B------:R-:W-:Y:S05]  /*3910*/  BSYNC.RELIABLE B1 ;  /* 0x0000000000017941 */ /* 0x000fea0003800100 */
.L_x_582:
[----:B------:R-:W1:Y:S01]  /*3920*/  LDCU.64 UR8, c[0x0][0x390] ;  /* 0x00007200ff0877ac */ /* 0x000e620008000a00 */
[----:B0-----:R-:W-:Y:S02]  /*3930*/  MOV R4, RZ ;  /* 0x000000ff00047202 */ /* 0x001fe40000000f00 */
        /* <DEDUP_REMOVED lines=296> */
.L_x_587:
        /* <DEDUP_REMOVED lines=49> */
.L_x_585:
[----:B------:R-:W-:Y:S05]  /*4ed0*/  BSYNC.RECONVERGENT B0 ;  /* 0x0000000000007941 */ /* 0x000fea0003800200 */
.L_x_581:
[----:B------:R-:W-:Y:S05]  /*4ee0*/  WARPSYNC.ALL ;  /* 0x0000000000007948 */ /* 0x000fea0003800000 */
[----:B------:R-:W-:-:S13]  /*4ef0*/  ISETP.GE.AND P0, PT, R3, UR4, PT ;  /* 0x0000000403007c0c */ /* 0x000fda000bf06270 */
[----:B------:R-:W-:Y:S05]  /*4f00*/  @P0 EXIT ;  /* 0x000000000000094d */ /* 0x000fea0003800000 */
[----:B------:R-:W2:Y:S01]  /*4f10*/  LDCU.64 UR4, c[0x0][0x390] ;  /* 0x00007200ff0477ac */ /* 0x000ea20008000a00 */
[----:B01----:R-:W-:Y:S01]  /*4f20*/  HFMA2 R4, -RZ, RZ, 0, 0 ;  /* 0x00000000ff047431 */ /* 0x003fe200000001ff */
[----:B------:R-:W-:Y:S01]  /*4f30*/  MOV R5, R3 ;  /* 0x0000000300057202 */ /* 0x000fe20000000f00 */
[----:B------:R-:W0:Y:S01]  /*4f40*/  LDCU UR8, c[0x0][0x38c] ;  /* 0x00007180ff0877ac */ /* 0x000e220008000800 */
[----:B------:R-:W-:Y:S01]  /*4f50*/  ISETP.NE.AND P0, PT, R2, RZ, PT ;  /* 0x000000ff0200720c */ /* 0x000fe20003f05270 */
[----:B------:R-:W1:Y:S01]  /*4f60*/  LDCU.64 UR10, c[0x0][0x4b8] ;  /* 0x00009700ff0a77ac */ /* 0x000e620008000a00 */
[----:B--2---:R-:W-:-:S05]  /*4f70*/  IMAD.HI.U32 R4, R3, UR4, R4 ;  /* 0x0000000403047c27 */ /* 0x004fca000f8e0004 */
[----:B------:R-:W-:-:S04]  /*4f80*/  SHF.R.U32.HI R5, RZ, UR5, R4 ;  /* 0x00000005ff057c19 */ /* 0x000fc80008011604 */
[----:B------:R-:W-:-:S05]  /*4f90*/  IADD3 R6, PT, PT, -R5, RZ, RZ ;  /* 0x000000ff05067210 */ /* 0x000fca0007ffe1ff */
[----:B0-----:R-:W-:-:S04]  /*4fa0*/  IMAD R2, R6, UR8, R3 ;  /* 0x0000000806027c24 */ /* 0x001fc8000f8e0203 */
[C---:B-1----:R-:W-:Y:S02]  /*4fb0*/  IMAD R3, R2.reuse, UR10, RZ ;  /* 0x0000000a02037c24 */ /* 0x042fe4000f8e02ff */
        /* <DEDUP_REMOVED lines=269> */
[----:B------:R-:W1:Y:S10]  /*6090*/  LDCU UR4, c[0x0][0x4a8] ;  /* 0x00009500ff0477ac */ /* 0x000e740008000800 */
[----:B------:R-:W2:Y:S01]  /*60a0*/  @P0 LDC.64 R8, c[0x0][0x4b0] ;  /* 0x00012c00ff080b82 */ /* 0x000ea20000000a00 */
[----:B0-----:R-:W-:-:S07]  /*60b0*/  IMAD.HI.U32 R6, R5, UR9, R4 ;  /* 0x0000000905067c27 */ /* 0x001fce000f8e0004 */
[----:B------:R-:W0:Y:S01]  /*60c0*/  @P0 LDC R11, c[0x0][0x4ac] ;  /* 0x00012b00ff0b0b82 */ /* 0x000e220000000800 */
[----:B-1----:R-:W-:Y:S01]  /*60d0*/  SHF.R.U32.HI R7, RZ, UR4, R6 ;  /* 0x00000004ff077c19 */ /* 0x002fe20008011606 */
[----:B------:R-:W1:Y:S01]  /*60e0*/  LDCU.64 UR4, c[0x0][0x570] ;  /* 0x0000ae00ff0477ac */ /* 0x000e620008000a00 */
[----:B------:R-:W-:Y:S02]  /*60f0*/  @P0 MOV R6, RZ ;  /* 0x000000ff00060202 */ /* 0x000fe40000000f00 */
[----:B------:R-:W-:-:S03]  /*6100*/  IADD3 R4, PT, PT, -R7, RZ, RZ ;  /* 0x000000ff07047210 */ /* 0x000fc60007ffe1ff */
[----:B------:R-:W3:Y:S02]  /*6110*/  @P0 LDC.64 R12, c[0x0][0x578] ;  /* 0x00015e00ff0c0b82 */ /* 0x000ee40000000a00 */
[----:B------:R-:W-:Y:S02]  /*6120*/  IMAD R4, R4, UR8, R5 ;  /* 0x0000000804047c24 */ /* 0x000fe4000f8e0205 */
[----:B--2---:R-:W-:-:S05]  /*6130*/  @P0 IMAD.HI.U32 R0, R7, R8, R6 ;  /* 0x0000000807000227 */ /* 0x004fca00078e0006 */
[----:B------:R-:W-:Y:S01]  /*6140*/  @P0 SHF.R.U32.HI R0, RZ, R9, R0 ;  /* 0x00000009ff000219 */ /* 0x000fe20000011600 */
[C---:B-1----:R-:W-:Y:S02]  /*6150*/  IMAD R3, R4.reuse, UR4, R3 ;  /* 0x0000000404037c24 */ /* 0x042fe4000f8e0203 */
[----:B------:R-:W-:Y:S01]  /*6160*/  IMAD R2, R4, UR5, R2 ;  /* 0x0000000504027c24 */ /* 0x000fe2000f8e0202 */
[----:B------:R-:W-:-:S05]  /*6170*/  @P0 IADD3 R6, PT, PT, -R0, RZ, RZ ;  /* 0x000000ff00060210 */ /* 0x000fca0007ffe1ff */
[----:B0-----:R-:W-:-:S04]  /*6180*/  @P0 IMAD R6, R11, R6, R7 ;  /* 0x000000060b060224 */ /* 0x001fc800078e0207 */
[C---:B---3--:R-:W-:Y:S02]  /*6190*/  @P0 IMAD R3, R6.reuse, R12, R3 ;  /* 0x0000000c06030224 */ /* 0x048fe400078e0203 */
[----:B------:R-:W-:-:S07]  /*61a0*/  @P0 IMAD R2, R6, R13, R2 ;  /* 0x0000000d06020224 */ /* 0x000fce00078e0202 */
.L_x_588:
[----:B------:R-:W0:Y:S02]  /*61b0*/  LDCU.128 UR8, c[0x0][0x580] ;  /* 0x0000b000ff0877ac */ /* 0x000e240008000c00 */
[----:B0-----:R-:W-:-:S04]  /*61c0*/  IADD3 R4, P0, PT, R2, UR10, RZ ;  /* 0x0000000a02047c10 */ /* 0x001fc8000ff1e0ff */
[----:B------:R-:W-:-:S05]  /*61d0*/  IADD3.X R5, PT, PT, RZ, UR11, RZ, P0, !PT ;  /* 0x0000000bff057c10 */ /* 0x000fca00087fe4ff */
[----:B------:R-:W2:Y:S01]  /*61e0*/  LDG.E.U16 R0, desc[UR6][R4.64] ;  /* 0x0000000604007981 */ /* 0x000ea2000c1e1500 */
[----:B------:R-:W-:Y:S02]  /*61f0*/  MOV R8, 0x3e800000 ;  /* 0x3e80000000087802 */ /* 0x000fe40000000f00 */
[----:B------:R-:W-:Y:S02]  /*6200*/  MOV R9, 0x3d39bf78 ;  /* 0x3d39bf7800097802 */ /* 0x000fe40000000f00 */
        /* <DEDUP_REMOVED lines=34> */
[----:B------:R-:W-:-:S04]  /*6430*/  @P0 FSETP.NEU.FTZ.AND P1, PT, R7, RZ, PT ;  /* 0x000000ff0700020b */ /* 0x000fc80003f3d000 */
[----:B------:R-:W-:Y:S02]  /*6440*/  @P0 FSEL R5, R5, -RZ, P1 ;  /* 0x800000ff05050208 */ /* 0x000fe40000800000 */
[----:B------:R-:W-:-:S03]  /*6450*/  IADD3 R2, P0, PT, R3, UR8, RZ ;  /* 0x0000000803027c10 */ /* 0x000fc6000ff1e0ff */
[----:B------:R-:W-:Y:S01]  /*6460*/  FMUL.FTZ R0, R0, R5 ;  /* 0x0000000500007220 */ /* 0x000fe20000410000 */
[----:B------:R-:W-:-:S04]  /*6470*/  IADD3.X R3, PT, PT, RZ, UR9, RZ, P0, !PT ;  /* 0x00000009ff037c10 */ /* 0x000fc800087fe4ff */
[----:B------:R-:W-:-:S05]  /*6480*/  F2FP.BF16.F32.PACK_AB R0, RZ, R0 ;  /* 0x00000000ff00723e */ /* 0x000fca00000010ff */
[----:B------:R-:W-:Y:S01]  /*6490*/  STG.E.U16 desc[UR6][R2.64], R0 ;  /* 0x0000000002007986 */ /* 0x000fe2000c101506 */
[----:B------:R-:W-:Y:S05]  /*64a0*/  EXIT ;  /* 0x000000000000794d */ /* 0x000fea0003800000 */
.L_x_589:
        /* <DEDUP_REMOVED lines=13> */
.L_x_2899:


//--------------------- .text._ZN2at6native27unrolled_elementwise_kernelIZZZNS0_17atanh_kernel_cudaERNS_18TensorIteratorBaseEENKUlvE0_clEvENKUlvE2_clEvEUlN3c108BFloat16EE_St5arrayIPcLm2EELi4E23TrivialOffsetCalculatorILi1EjESD_NS0_6memory15LoadWithoutCastENSE_16StoreWithoutCastEEEviT_T0_T2_T3_T4_T5_ --------------------------
	.section	.text._ZN2at6native27unrolled_elementwise_kernelIZZZNS0_17atanh_kernel_cudaERNS_18TensorIteratorBaseEENKUlvE0_clEvENKUlvE2_clEvEUlN3c108BFloat16EE_St5arrayIPcLm2EELi4E23TrivialOffsetCalculatorILi1EjESD_NS0_6memory15LoadWithoutCastENSE_16StoreWithoutCastEEEviT_T0_T2_T3_T4_T5_,"ax",@progbits
	.align	128
        .global         _ZN2at6native27unrolled_elementwise_kernelIZZZNS0_17atanh_kernel_cudaERNS_18TensorIteratorBaseEENKUlvE0_clEvENKUlvE2_clEvEUlN3c108BFloat16EE_St5arrayIPcLm2EELi4E23TrivialOffsetCalculatorILi1EjESD_NS0_6memory15LoadWithoutCastENSE_16StoreWithoutCastEEEviT_T0_T2_T3_T4_T5_
        .type           _ZN2at6native27unrolled_elementwise_kernelIZZZNS0_17atanh_kernel_cudaERNS_18TensorIteratorBaseEENKUlvE0_clEvENKUlvE2_clEvEUlN3c108BFloat16EE_St5arrayIPcLm2EELi4E23TrivialOffsetCalculatorILi1EjESD_NS0_6memory15LoadWithoutCastENSE_16StoreWithoutCastEEEviT_T0_T2_T3_T4_T5_,@function
        .size           _ZN2at6native27unrolled_elementwise_kernelIZZZNS0_17atanh_kernel_cudaERNS_18TensorIteratorBaseEENKUlvE0_clEvENKUlvE2_clEvEUlN3c108BFloat16EE_St5arrayIPcLm2EELi4E23TrivialOffsetCalculatorILi1EjESD_NS0_6memory15LoadWithoutCastENSE_16StoreWithoutCastEEEviT_T0_T2_T3_T4_T5_,(.L_x_2900 - _ZN2at6native27unrolled_elementwise_kernelIZZZNS0_17atanh_kernel_cudaERNS_18TensorIteratorBaseEENKUlvE0_clEvENKUlvE2_clEvEUlN3c108BFloat16EE_St5arrayIPcLm2EELi4E23TrivialOffsetCalculatorILi1EjESD_NS0_6memory15LoadWithoutCastENSE_16StoreWithoutCastEEEviT_T0_T2_T3_T4_T5_)
        .other          _ZN2at6native27unrolled_elementwise_kernelIZZZNS0_17atanh_kernel_cudaERNS_18TensorIteratorBaseEENKUlvE0_clEvENKUlvE2_clEvEUlN3c108BFloat16EE_St5arrayIPcLm2EELi4E23TrivialOffsetCalculatorILi1EjESD_NS0_6memory15LoadWithoutCastENSE_16StoreWithoutCastEEEviT_T0_T2_T3_T4_T5_,@"STO_CUDA_ENTRY STV_DEFAULT"
_ZN2at6native27unrolled_elementwise_kernelIZZZNS0_17atanh_kernel_cudaERNS_18TensorIteratorBaseEENKUlvE0_clEvENKUlvE2_clEvEUlN3c108BFloat16EE_St5arrayIPcLm2EELi4E23TrivialOffsetCalculatorILi1EjESD_NS0_6memory15LoadWithoutCastENSE_16StoreWithoutCastEEEviT_T0_T2_T3_T4_T5_:
.text._ZN2at6native27unrolled_elementwise_kernelIZZZNS0_17atanh_kernel_cudaERNS_18TensorIteratorBaseEENKUlvE0_clEvENKUlvE2_clEvEUlN3c108BFloat16EE_St5arrayIPcLm2EELi4E23TrivialOffsetCalculatorILi1EjESD_NS0_6memory15LoadWithoutCastENSE_16StoreWithoutCastEEEviT_T0_T2_T3_T4_T5_:
[----:B------:R-:W-:Y:S01]  /*0000*/  LDC R1, c[0x0][0x37c] ;  /* 0x0000df00ff017b82 */ /* 0x000fe20000000800 */
[----:B------:R-:W0:Y:S07]  /*0010*/  S2R R0, SR_CTAID.X ;  /* 0x0000000000007919 */ /* 0x000e2e0000002500 */
[----:B------:R-:W0:Y:S01]  /*0020*/  LDC R3, c[0x0][0x380] ;  /* 0x0000e000ff037b82 */ /* 0x000e220000000800 */
[----:B------:R-:W1:Y:S01]  /*0030*/  LDCU.64 UR4, c[0x0][0x358] ;  /* 0x00006b00ff0477ac */ /* 0x000e620008000a00 */
[----:B------:R-:W-:Y:S01]  /*0040*/  PRMT R8, RZ, 0x7610, R8 ;  /* 0x00007610ff087816 */ /* 0x000fe20000000008 */
[----:B------:R-:W2:Y:S01]  /*0050*/  S2R R7, SR_TID.X ;  /* 0x0000000000077919 */ /* 0x000ea20000002100 */
[----:B------:R-:W-:Y:S01]  /*0060*/  PRMT R6, RZ, 0x7610, R6 ;  /* 0x00007610ff067816 */ /* 0x000fe20000000006 */
[----:B0-----:R-:W-:Y:S01]  /*0070*/  IMAD R4, R0, -0x200, R3 ;  /* 0xfffffe0000047824 */ /* 0x001fe200078e0203 */
[----:B--2---:R-:W-:-:S04]  /*0080*/  MOV R5, R7 ;  /* 0x0000000700057202 */ /* 0x004fc80000000f00 */
[----:B------:R-:W-:-:S13]  /*0090*/  ISETP.GE.AND P0, PT, R7, R4, PT ;  /* 0x000000040700720c */ /* 0x000fda0003f06270 */
[----:B------:R-:W-:-:S04]  /*00a0*/  @!P0 IADD3 R7, PT, PT, R5, 0x80, RZ ;  /* 0x0000008005078810 */ /* 0x000fc80007ffe0ff */
[----:B------:R-:W-:-:S13]  /*00b0*/  ISETP.GE.AND P1, PT, R7, R4, PT ;  /* 0x000000040700720c */ /* 0x000fda0003f26270 */
[----:B------:R-:W-:Y:S01]  /*00c0*/  @!P1 LEA R9, R0, R7, 0x9 ;  /* 0x0000000700099211 */ /* 0x000fe200078e48ff */
[----:B------:R-:W0:Y:S01]  /*00d0*/  @!P1 LDC.64 R10, c[0x0][0x390] ;  /* 0x0000e400ff0a9b82 */ /* 0x000e220000000a00 */
[----:B------:R-:W-:-:S04]  /*00e0*/  @!P1 IADD3 R7, PT, PT, R7, 0x80, RZ ;  /* 0x0000008007079810 */ /* 0x000fc80007ffe0ff */
[----:B------:R-:W-:-:S13]  /*00f0*/  ISETP.GE.AND P3, PT, R7, R4, PT ;  /* 0x000000040700720c */ /* 0x000fda0003f66270 */
[----:B------:R-:W2:Y:S01]  /*0100*/  @!P3 LDC.64 R2, c[0x0][0x390] ;  /* 0x0000e400ff02bb82 */ /* 0x000ea20000000a00 */
[----:B------:R-:W-:Y:S02]  /*0110*/  @!P3 LEA R17, R0, R7, 0x9 ;  /* 0x000000070011b211 */ /* 0x000fe400078e48ff */
[----:B------:R-:W-:Y:S01]  /*0120*/  @!P3 IADD3 R7, PT, PT, R7, 0x80, RZ ;  /* 0x000000800707b810 */ /* 0x000fe20007ffe0ff */
[----:B0-----:R-:W-:-:S03]  /*0130*/  @!P1 IMAD.WIDE.U32 R10, R9, 0x2, R10 ;  /* 0x00000002090a9825 */ /* 0x001fc600078e000a */
[----:B------:R-:W-:Y:S01]  /*0140*/  ISETP.GE.AND P2, PT, R7, R4, PT ;  /* 0x000000040700720c */ /* 0x000fe20003f46270 */
[----:B--2---:R-:W-:Y:S01]  /*0150*/  @!P3 IMAD.WIDE.U32 R16, R17, 0x2, R2 ;  /* 0x000000021110b825 */ /* 0x004fe200078e0002 */
[----:B------:R-:W-:Y:S01]  /*0160*/  @!P0 LEA R9, R0, R5, 0x9 ;  /* 0x0000000500098211 */ /* 0x000fe200078e48ff */
[----:B------:R-:W0:Y:S01]  /*0170*/  @!P0 LDC.64 R2, c[0x0][0x390] ;  /* 0x0000e400ff028b82 */ /* 0x000e220000000a00 */
[----:B------:R-:W-:-:S09]  /*0180*/  IADD3 R19, PT, PT, R5, 0x80, RZ ;  /* 0x0000008005137810 */ /* 0x000fd20007ffe0ff */
[----:B------:R-:W-:Y:S01]  /*0190*/  @!P2 IMAD R7, R0, 0x200, R7 ;  /* 0x000002000007a824 */ /* 0x000fe200078e0207 */
[----:B-1----:R1:W5:Y:S01]  /*01a0*/  @!P1 LDG.E.U16 R8, desc[UR4][R10.64] ;  /* 0x000000040a089981 */ /* 0x002362000c1e1500 */
[----:B------:R-:W2:Y:S01]  /*01b0*/  @!P2 LDC.64 R12, c[0x0][0x390] ;  /* 0x0000e400ff0cab82 */ /* 0x000ea20000000a00 */
[----:B0-----:R-:W-:Y:S01]  /*01c0*/  @!P0 IMAD.WIDE.U32 R2, R9, 0x2, R2 ;  /* 0x0000000209028825 */ /* 0x001fe200078e0002 */
[----:B------:R-:W-:-:S06]  /*01d0*/  PRMT R9, RZ, 0x7610, R9 ;  /* 0x00007610ff097816 */ /* 0x000fcc0000000009 */
[----:B------:R-:W5:Y:S01]  /*01e0*/  @!P0 LDG.E.U16 R9, desc[UR4][R2.64] ;  /* 0x0000000402098981 */ /* 0x000f62000c1e1500 */
[-C--:B------:R-:W-:Y:S01]  /*01f0*/  ISETP.GE.AND P0, PT, R5, R4.reuse, PT ;  /* 0x000000040500720c */ /* 0x080fe20003f06270 */
[----:B--2---:R-:W-:Y:S01]  /*0200*/  @!P2 IMAD.WIDE.U32 R12, R7, 0x2, R12 ;  /* 0x00000002070ca825 */ /* 0x004fe200078e000c */
[----:B------:R-:W-:Y:S02]  /*0210*/  PRMT R7, RZ, 0x7610, R7 ;  /* 0x00007610ff077816 */ /* 0x000fe40000000007 */
[C---:B-1----:R-:W-:Y:S02]  /*0220*/  IADD3 R11, PT, PT, R5.reuse, 0x100, RZ ;  /* 0x00000100050b7810 */ /* 0x042fe40007ffe0ff */
[----:B------:R0:W5:Y:S04]  /*0230*/  @!P2 LDG.E.U16 R6, desc[UR4][R12.64] ;  /* 0x000000040c06a981 */ /* 0x000168000c1e1500 */
[----:B------:R1:W5:Y:S03]  /*0240*/  @!P3 LDG.E.U16 R7, desc[UR4][R16.64] ;  /* 0x000000041007b981 */ /* 0x000366000c1e1500 */
[----:B------:R-:W2:Y:S01]  /*0250*/  @!P0 LDC.64 R14, c[0x0][0x388] ;  /* 0x0000e200ff0e8b82 */ /* 0x000ea20000000a00 */
[----:B0-----:R-:W-:Y:S01]  /*0260*/  @!P0 LEA R13, R0, R5, 0x9 ;  /* 0x00000005000d8211 */ /* 0x001fe200078e48ff */
[----:B------:R-:W-:Y:S01]  /*0270*/  BSSY.RECONVERGENT B0, `(.L_x_590) ;  /* 0x0000031000007945 */ /* 0x000fe20003800200 */
[----:B-1----:R-:W-:Y:S01]  /*0280*/  IADD3 R17, PT, PT, R5, 0x180, RZ ;  /* 0x0000018005117810 */ /* 0x002fe20007ffe0ff */
[----:B------:R-:W-:Y:S01]  /*0290*/  @!P0 IMAD.MOV.U32 R5, RZ, RZ, R19 ;  /* 0x000000ffff058224 */ /* 0x000fe200078e0013 */
[----:B------:R-:W-:-:S02]  /*02a0*/  ISETP.GE.AND P4, PT, R19, R4, PT ;  /* 0x000000041300720c */ /* 0x000fc40003f86270 */
[-C--:B------:R-:W-:Y:S02]  /*02b0*/  ISETP.GE.AND P1, PT, R11, R4.reuse, PT ;  /* 0x000000040b00720c */ /* 0x080fe40003f26270 */
[-C--:B------:R-:W-:Y:S02]  /*02c0*/  ISETP.GE.AND P2, PT, R17, R4.reuse, PT ;  /* 0x000000041100720c */ /* 0x080fe40003f46270 */
[----:B------:R-:W-:Y:S01]  /*02d0*/  ISETP.GE.AND P3, PT, R5, R4, PT ;  /* 0x000000040500720c */ /* 0x000fe20003f66270 */
[----:B--2---:R-:W-:Y:S01]  /*02e0*/  @!P0 IMAD.WIDE.U32 R2, R13, 0x2, R14 ;  /* 0x000000020d028825 */ /* 0x004fe200078e000e */
[----:B------:R-:W-:Y:S11]  /*02f0*/  @P0 BRA `(.L_x_591) ;  /* 0x0000000000a00947 */ /* 0x000ff60003800000 */
[----:B-----5:R-:W-:Y:S01]  /*0300*/  SHF.L.U32 R9, R9, 0x10, RZ ;  /* 0x0000001009097819 */ /* 0x020fe200000006ff */
[----:B------:R-:W-:-:S03]  /*0310*/  HFMA2 R15, -RZ, RZ, 1.625, 0 ;  /* 0x3e800000ff0f7431 */ /* 0x000fc600000001ff */
        /* <DEDUP_REMOVED lines=19> */
[----:B------:R-:W-:Y:S01]  /*0450*/  FFMA.FTZ R12, R11, -R14, 0.10546888411045074463 ;  /* 0x3dd800120b0c7423 */ /* 0x000fe2000001080e */
[----:B------:R-:W-:-:S03]  /*0460*/  HFMA2 R14, -RZ, RZ, 1.75, 0 ;  /* 0x3f000000ff0e7431 */ /* 0x000fc600000001ff */
        /* <DEDUP_REMOVED lines=15> */
[----:B------:R-:W-:-:S05]  /*0560*/  FMUL.FTZ R9, R9, R12 ;  /* 0x0000000c09097220 */ /* 0x000fca0000410000 */
[----:B------:R-:W-:-:S07]  /*0570*/  F2FP.BF16.F32.PACK_AB R9, RZ, R9 ;  /* 0x00000009ff09723e */ /* 0x000fce00000010ff */
.L_x_591:
[----:B------:R-:W-:Y:S05]  /*0580*/  BSYNC.RECONVERGENT B0 ;  /* 0x0000000000007941 */ /* 0x000fea0003800200 */
.L_x_590:
[----:B------:R-:W-:Y:S04]  /*0590*/  BSSY.RECONVERGENT B0, `(.L_x_592) ;  /* 0x000002a000007945 */ /* 0x000fe80003800200 */
[----:B------:R-:W-:Y:S05]  /*05a0*/  @P4 BRA `(.L_x_593) ;  /* 0x0000000000a04947 */ /* 0x000fea0003800000 */
[----:B-----5:R-:W-:Y:S02]  /*05b0*/  SHF.L.U32 R8, R8, 0x10, RZ ;  /* 0x0000001008087819 */ /* 0x020fe400000006ff */
[----:B------:R-:W-:Y:S02]  /*05c0*/  MOV R15, 0x3e800000 ;  /* 0x3e800000000f7802 */ /* 0x000fe40000000f00 */
        /* <DEDUP_REMOVED lines=16> */
[----:B------:R-:W-:-:S03]  /*06d0*/  HFMA2 R14, -RZ, RZ, 1.3056640625, -1.8671875 ;  /* 0x3d39bf78ff0e7431 */ /* 0x000fc600000001ff */
        /* <DEDUP_REMOVED lines=15> */
[----:B------:R-:W-:Y:S02]  /*07d0*/  MOV R13, 0x3f000000 ;  /* 0x3f000000000d7802 */ /* 0x000fe40000000f00 */
[----:B------:R-:W-:Y:S02]  /*07e0*/  @P4 FSETP.NEU.FTZ.AND P5, PT, R10, RZ, PT ;  /* 0x000000ff0a00420b */ /* 0x000fe40003fbd000 */
[----:B------:R-:W-:Y:S02]  /*07f0*/  LOP3.LUT R11, R13, 0x80000000, R8, 0xb8, !PT ;  /* 0x800000000d0b7812 */ /* 0x000fe400078eb808 */
[----:B------:R-:W-:-:S05]  /*0800*/  @P4 FSEL R12, R12, -RZ, P5 ;  /* 0x800000ff0c0c4208 */ /* 0x000fca0002800000 */
[----:B------:R-:W-:-:S05]  /*0810*/  FMUL.FTZ R8, R11, R12 ;  /* 0x0000000c0b087220 */ /* 0x000fca0000410000 */
[----:B------:R-:W-:-:S07]  /*0820*/  F2FP.BF16.F32.PACK_AB R8, RZ, R8 ;  /* 0x00000008ff08723e */ /* 0x000fce00000010ff */
.L_x_593:
[----:B------:R-:W-:Y:S05]  /*0830*/  BSYNC.RECONVERGENT B0 ;  /* 0x0000000000007941 */ /* 0x000fea0003800200 */
.L_x_592:
[----:B------:R-:W-:Y:S04]  /*0840*/  BSSY.RECONVERGENT B0, `(.L_x_594) ;  /* 0x000002a000007945 */ /* 0x000fe80003800200 */
[----:B------:R-:W-:Y:S05]  /*0850*/  @P1 BRA `(.L_x_595) ;  /* 0x0000000000a01947 */ /* 0x000fea0003800000 */
        /* <DEDUP_REMOVED lines=40> */
.L_x_595:
[----:B------:R-:W-:Y:S05]  /*0ae0*/  BSYNC.RECONVERGENT B0 ;  /* 0x0000000000007941 */ /* 0x000fea0003800200 */
.L_x_594:
        /* <DEDUP_REMOVED lines=42> */
.L_x_597:
[----:B------:R-:W-:Y:S05]  /*0d90*/  BSYNC.RECONVERGENT B0 ;  /* 0x0000000000007941 */ /* 0x000fea0003800200 */
.L_x_596:
[----:B-----5:R0:W-:Y:S01]  /*0da0*/  @!P0 STG.E.U16 desc[UR4][R2.64], R9 ;  /* 0x0000000902008986 */ /* 0x0201e2000c101504 */
[----:B------:R-:W-:Y:S04]  /*0db0*/  BSSY.RECONVERGENT B0, `(.L_x_598) ;  /* 0x000000d000007945 */ /* 0x000fe80003800200 */
[----:B------:R-:W-:Y:S05]  /*0dc0*/  @P3 BRA `(.L_x_599) ;  /* 0x00000000002c3947 */ /* 0x000fea0003800000 */
[----:B0-----:R-:W0:Y:S01]  /*0dd0*/  LDC.64 R2, c[0x0][0x388] ;  /* 0x0000e200ff027b82 */ /* 0x001e220000000a00 */
[----:B------:R-:W-:Y:S02]  /*0de0*/  LEA R9, R0, R5, 0x9 ;  /* 0x0000000500097211 */ /* 0x000fe400078e48ff */
[----:B------:R-:W-:Y:S02]  /*0df0*/  IADD3 R5, PT, PT, R5, 0x80, RZ ;  /* 0x0000008005057810 */ /* 0x000fe40007ffe0ff */
[----:B------:R-:W-:Y:S02]  /*0e00*/  PRMT R6, R8, 0x7610, R6 ;  /* 0x0000761008067816 */ /* 0x000fe40000000006 */
[----:B------:R-:W-:-:S13]  /*0e10*/  ISETP.GE.AND P0, PT, R5, R4, PT ;  /* 0x000000040500720c */ /* 0x000fda0003f06270 */
[----:B------:R-:W-:Y:S02]  /*0e20*/  @!P0 LEA R13, R0, R5, 0x9 ;  /* 0x00000005000d8211 */ /* 0x000fe400078e48ff */
[----:B------:R-:W-:Y:S01]  /*0e30*/  @!P0 IADD3 R5, PT, PT, R5, 0x80, RZ ;  /* 0x0000008005058810 */ /* 0x000fe20007ffe0ff */
[----:B0-----:R-:W-:-:S04]  /*0e40*/  IMAD.WIDE.U32 R8, R9, 0x2, R2 ;  /* 0x0000000209087825 */ /* 0x001fc800078e0002 */
[----:B------:R-:W-:Y:S01]  /*0e50*/  @!P0 IMAD.WIDE.U32 R2, R13, 0x2, R2 ;  /* 0x000000020d028825 */ /* 0x000fe200078e0002 */
[----:B------:R1:W-:Y:S04]  /*0e60*/  STG.E.U16 desc[UR4][R8.64], R6 ;  /* 0x0000000608007986 */ /* 0x0003e8000c101504 */
[----:B------:R1:W-:Y:S02]  /*0e70*/  @!P0 STG.E.U16 desc[UR4][R2.64], R7 ;  /* 0x0000000702008986 */ /* 0x0003e4000c101504 */
.L_x_599:
[----:B------:R-:W-:Y:S05]  /*0e80*/  BSYNC.RECONVERGENT B0 ;  /* 0x0000000000007941 */ /* 0x000fea0003800200 */
.L_x_598:
[----:B------:R-:W-:-:S13]  /*0e90*/  ISETP.GE.AND P0, PT, R5, R4, PT ;  /* 0x000000040500720c */ /* 0x000fda0003f06270 */
[----:B------:R-:W-:Y:S05]  /*0ea0*/  @P0 EXIT ;  /* 0x000000000000094d */ /* 0x000fea0003800000 */
[----:B01----:R-:W0:Y:S01]  /*0eb0*/  LDC.64 R2, c[0x0][0x388] ;  /* 0x0000e200ff027b82 */ /* 0x003e220000000a00 */
[----:B------:R-:W-:-:S05]  /*0ec0*/  LEA R5, R0, R5, 0x9 ;  /* 0x0000000500057211 */ /* 0x000fca00078e48ff */
[----:B0-----:R-:W-:-:S05]  /*0ed0*/  IMAD.WIDE.U32 R2, R5, 0x2, R2 ;  /* 0x0000000205027825 */ /* 0x001fca00078e0002 */
[----:B------:R-:W-:Y:S01]  /*0ee0*/  STG.E.U16 desc[UR4][R2.64], R11 ;  /* 0x0000000b02007986 */ /* 0x000fe2000c101504 */
[----:B------:R-:W-:Y:S05]  /*0ef0*/  EXIT ;  /* 0x000000000000794d */ /* 0x000fea0003800000 */
.L_x_600:
        /* <DEDUP_REMOVED lines=16> */
.L_x_2900:


//--------------------- .text._ZN2at6native29vectorized_elementwise_kernelILi2EZZZNS0_17atanh_kernel_cudaERNS_18TensorIteratorBaseEENKUlvE0_clEvENKUlvE2_clEvEUlN3c108BFloat16EE_St5arrayIPcLm2EEEEviT0_T1_ --------------------------
	.section	.text._ZN2at6native29vectorized_elementwise_kernelILi2EZZZNS0_17atanh_kernel_cudaERNS_18TensorIteratorBaseEENKUlvE0_clEvENKUlvE2_clEvEUlN3c108BFloat16EE_St5arrayIPcLm2EEEEviT0_T1_,"ax",@progbits
	.align	128
        .global         _ZN2at6native29vectorized_elementwise_kernelILi2EZZZNS0_17atanh_kernel_cudaERNS_18TensorIteratorBaseEENKUlvE0_clEvENKUlvE2_clEvEUlN3c108BFloat16EE_St5arrayIPcLm2EEEEviT0_T1_
        .type           _ZN2at6native29vectorized_elementwise_kernelILi2EZZZNS0_17atanh_kernel_cudaERNS_18TensorIteratorBaseEENKUlvE0_clEvENKUlvE2_clEvEUlN3c108BFloat16EE_St5arrayIPcLm2EEEEviT0_T1_,@function
        .size           _ZN2at6native29vectorized_elementwise_kernelILi2EZZZNS0_17atanh_kernel_cudaERNS_18TensorIteratorBaseEENKUlvE0_clEvENKUlvE2_clEvEUlN3c108BFloat16EE_St5arrayIPcLm2EEEEviT0_T1_,(.L_x_2901 - _ZN2at6native29vectorized_elementwise_kernelILi2EZZZNS0_17atanh_kernel_cudaERNS_18TensorIteratorBaseEENKUlvE0_clEvENKUlvE2_clEvEUlN3c108BFloat16EE_St5arrayIPcLm2EEEEviT0_T1_)
        .other          _ZN2at6native29vectorized_elementwise_kernelILi2EZZZNS0_17atanh_kernel_cudaERNS_18TensorIteratorBaseEENKUlvE0_clEvENKUlvE2_clEvEUlN3c108BFloat16EE_St5arrayIPcLm2EEEEviT0_T1_,@"STO_CUDA_ENTRY STV_DEFAULT"
_ZN2at6native29vectorized_elementwise_kernelILi2EZZZNS0_17atanh_kernel_cudaERNS_18TensorIteratorBaseEENKUlvE0_clEvENKUlvE2_clEvEUlN3c108BFloat16EE_St5arrayIPcLm2EEEEviT0_T1_:
.text._ZN2at6native29vectorized_elementwise_kernelILi2EZZZNS0_17atanh_kernel_cudaERNS_18TensorIteratorBaseEENKUlvE0_clEvENKUlvE2_clEvEUlN3c108BFloat16EE_St5arrayIPcLm2EEEEviT0_T1_:
[----:B------:R-:W-:Y:S01]  /*0000*/  LDC R1, c[0x0][0x37c] ;  /* 0x0000df00ff017b82 */ /* 0x000fe20000000800 */
[----:B------:R-:W0:Y:S01]  /*0010*/  S2R R0, SR_CTAID.X ;  /* 0x0000000000007919 */ /* 0x000e220000002500 */
[----:B------:R-:W1:Y:S01]  /*0020*/  LDCU UR6, c[0x0][0x380] ;  /* 0x00007000ff0677ac */ /* 0x000e620008000800 */
[----:B------:R-:W2:Y:S01]  /*0030*/  LDCU.64 UR4, c[0x0][0x358] ;  /* 0x00006b00ff0477ac */ /* 0x000ea20008000a00 */
[----:B0-----:R-:W-:-:S04]  /*0040*/  SHF.L.U32 R0, R0, 0xa, RZ ;  /* 0x0000000a00007819 */ /* 0x001fc800000006ff */
[----:B-1----:R-:W-:-:S04]  /*0050*/  IADD3 R2, PT, PT, -R0, UR6, RZ ;  /* 0x0000000600027c10 */ /* 0x002fc8000fffe1ff */
[----:B------:R-:W-:-:S13]  /*0060*/  ISETP.GT.U32.AND P0, PT, R2, 0x3ff, PT ;  /* 0x000003ff0200780c */ /* 0x000fda0003f04070 */
[----:B--2---:R-:W-:Y:S05]  /*0070*/  @P0 BRA `(.L_x_601) ;  /* 0x0000001c006c0947 */ /* 0x004fea0003800000 */
[----:B------:R-:W0:Y:S01]  /*0080*/  S2R R27, SR_TID.X ;  /* 0x00000000001b7919 */ /* 0x000e220000002100 */
[----:B------:R-:W-:Y:S02]  /*0090*/  PRMT R9, RZ, 0x7610, R9 ;  /* 0x00007610ff097816 */ /* 0x000fe40000000009 */
[----:B0-----:R-:W-:Y:S02]  /*00a0*/  ISETP.GE.U32.AND P0, PT, R27, R2, PT ;  /* 0x000000021b00720c */ /* 0x001fe40003f06070 */
[----:B------:R-:W-:-:S11]  /*00b0*/  MOV R3, R27 ;  /* 0x0000001b00037202 */ /* 0x000fd60000000f00 */
[----:B------:R-:W-:-:S04]  /*00c0*/  @!P0 IADD3 R27, PT, PT, R3, 0x80, RZ ;  /* 0x00000080031b8810 */ /* 0x000fc80007ffe0ff */
[----:B------:R-:W-:-:S13]  /*00d0*/  ISETP.GE.U32.AND P6, PT, R27, R2, PT ;  /* 0x000000021b00720c */ /* 0x000fda0003fc6070 */
[----:B------:R-:W-:Y:S01]  /*00e0*/  @!P6 IADD3 R5, PT, PT, R0, R27, RZ ;  /* 0x0000001b0005e210 */ /* 0x000fe20007ffe0ff */
[----:B------:R-:W0:Y:S01]  /*00f0*/  @!P6 LDC.64 R28, c[0x0][0x390] ;  /* 0x0000e400ff1ceb82 */ /* 0x000e220000000a00 */
[----:B------:R-:W-:-:S04]  /*0100*/  @!P6 IADD3 R27, PT, PT, R27, 0x80, RZ ;  /* 0x000000801b1be810 */ /* 0x000fc80007ffe0ff */
[----:B------:R-:W-:-:S13]  /*0110*/  ISETP.GE.U32.AND P5, PT, R27, R2, PT ;  /* 0x000000021b00720c */ /* 0x000fda0003fa6070 */
[----:B------:R-:W-:Y:S01]  /*0120*/  @!P5 IADD3 R8, PT, PT, R0, R27, RZ ;  /* 0x0000001b0008d210 */ /* 0x000fe20007ffe0ff */
[----:B------:R-:W1:Y:S01]  /*0130*/  @!P5 LDC.64 R20, c[0x0][0x390] ;  /* 0x0000e400ff14db82 */ /* 0x000e620000000a00 */
[----:B------:R-:W-:-:S04]  /*0140*/  @!P5 IADD3 R27, PT, PT, R27, 0x80, RZ ;  /* 0x000000801b1bd810 */ /* 0x000fc80007ffe0ff */
[----:B------:R-:W-:Y:S01]  /*0150*/  ISETP.GE.U32.AND P4, PT, R27, R2, PT ;  /* 0x000000021b00720c */ /* 0x000fe20003f86070 */
[----:B0-----:R-:W-:-:S05]  /*0160*/  @!P6 IMAD.WIDE.U32 R28, R5, 0x2, R28 ;  /* 0x00000002051ce825 */ /* 0x001fca00078e001c */
[----:B------:R-:W5:Y:S07]  /*0170*/  @!P6 LDG.E.U16 R9, desc[UR4][R28.64] ;  /* 0x000000041c09e981 */ /* 0x000f6e000c1e1500 */
[----:B------:R-:W-:Y:S01]  /*0180*/  @!P4 IADD3 R25, PT, PT, R0, R27, RZ ;  /* 0x0000001b0019c210 */ /* 0x000fe20007ffe0ff */
[----:B------:R-:W0:Y:S01]  /*0190*/  @!P4 LDC.64 R4, c[0x0][0x390] ;  /* 0x0000e400ff04cb82 */ /* 0x000e220000000a00 */
[----:B------:R-:W-:-:S04]  /*01a0*/  @!P4 IADD3 R27, PT, PT, R27, 0x80, RZ ;  /* 0x000000801b1bc810 */ /* 0x000fc80007ffe0ff */
[----:B------:R-:W-:-:S13]  /*01b0*/  ISETP.GE.U32.AND P3, PT, R27, R2, PT ;  /* 0x000000021b00720c */ /* 0x000fda0003f66070 */
[----:B------:R-:W-:Y:S02]  /*01c0*/  @!P3 IADD3 R23, PT, PT, R0, R27, RZ ;  /* 0x0000001b0017b210 */ /* 0x000fe40007ffe0ff */
[----:B------:R-:W-:Y:S01]  /*01d0*/  PRMT R16, RZ, 0x7610, R16 ;  /* 0x00007610ff107816 */ /* 0x000fe20000000010 */
[----:B-1----:R-:W-:Y:S01]  /*01e0*/  @!P5 IMAD.WIDE.U32 R20, R8, 0x2, R20 ;  /* 0x000000020814d825 */ /* 0x002fe200078e0014 */
[----:B------:R-:W-:Y:S01]  /*01f0*/  @!P3 IADD3 R27, PT, PT, R27, 0x80, RZ ;  /* 0x000000801b1bb810 */ /* 0x000fe20007ffe0ff */
[----:B------:R-:W1:Y:S03]  /*0200*/  @!P3 LDC.64 R6, c[0x0][0x390] ;  /* 0x0000e400ff06bb82 */ /* 0x000e660000000a00 */
[----:B------:R-:W-:-:S13]  /*0210*/  ISETP.GE.U32.AND P2, PT, R27, R2, PT ;  /* 0x000000021b00720c */ /* 0x000fda0003f46070 */
[----:B------:R-:W-:Y:S01]  /*0220*/  @!P2 IADD3 R19, PT, PT, R0, R27, RZ ;  /* 0x0000001b0013a210 */ /* 0x000fe20007ffe0ff */
[----:B------:R-:W2:Y:S01]  /*0230*/  @!P2 LDC.64 R10, c[0x0][0x390] ;  /* 0x0000e400ff0aab82 */ /* 0x000ea20000000a00 */
[----:B------:R-:W-:-:S04]  /*0240*/  @!P2 IADD3 R27, PT, PT, R27, 0x80, RZ ;  /* 0x000000801b1ba810 */ /* 0x000fc80007ffe0ff */
[----:B------:R-:W-:-:S13]  /*0250*/  ISETP.GE.U32.AND P1, PT, R27, R2, PT ;  /* 0x000000021b00720c */ /* 0x000fda0003f26070 */
[C---:B------:R-:W-:Y:S02]  /*0260*/  @!P1 IADD3 R17, PT, PT, R0.reuse, R27, RZ ;  /* 0x0000001b00119210 */ /* 0x040fe40007ffe0ff */
[----:B------:R-:W-:Y:S01]  /*0270*/  PRMT R8, RZ, 0x7610, R8 ;  /* 0x00007610ff087816 */ /* 0x000fe20000000008 */
[----:B-1----:R-:W-:Y:S01]  /*0280*/  @!P3 IMAD.WIDE.U32 R6, R23, 0x2, R6 ;  /* 0x000000021706b825 */ /* 0x002fe200078e0006 */
[----:B------:R-:W-:Y:S01]  /*0290*/  @!P1 IADD3 R27, PT, PT, R27, 0x80, RZ ;  /* 0x000000801b1b9810 */ /* 0x000fe20007ffe0ff */
[----:B------:R-:W1:Y:S03]  /*02a0*/  @!P1 LDC.64 R14, c[0x0][0x390] ;  /* 0x0000e400ff0e9b82 */ /* 0x000e660000000a00 */
[----:B------:R-:W-:Y:S01]  /*02b0*/  ISETP.GE.U32.AND P6, PT, R27, R2, PT ;  /* 0x000000021b00720c */ /* 0x000fe20003fc6070 */
[----:B------:R3:W5:Y:S04]  /*02c0*/  @!P5 LDG.E.U16 R8, desc[UR4][R20.64] ;  /* 0x000000041408d981 */ /* 0x000768000c1e1500 */
[----:B---3--:R-:W3:Y:S08]  /*02d0*/  @!P0 LDC.64 R20, c[0x0][0x390] ;  /* 0x0000e400ff148b82 */ /* 0x008ef00000000a00 */
[----:B------:R-:W4:Y:S01]  /*02e0*/  @!P6 LDC.64 R12, c[0x0][0x390] ;  /* 0x0000e400ff0ceb82 */ /* 0x000f220000000a00 */
[----:B------:R-:W-:-:S05]  /*02f0*/  @!P6 IADD3 R27, PT, PT, R0, R27, RZ ;  /* 0x0000001b001be210 */ /* 0x000fca0007ffe0ff */
[----:B----4-:R-:W-:-:S05]  /*0300*/  @!P6 IMAD.WIDE.U32 R12, R27, 0x2, R12 ;  /* 0x000000021b0ce825 */ /* 0x010fca00078e000c */
[----:B------:R-:W5:Y:S01]  /*0310*/  @!P6 LDG.E.U16 R16, desc[UR4][R12.64] ;  /* 0x000000040c10e981 */ /* 0x000f62000c1e1500 */
[----:B------:R-:W-:-:S05]  /*0320*/  @!P0 IADD3 R23, PT, PT, R0, R3, RZ ;  /* 0x0000000300178210 */ /* 0x000fca0007ffe0ff */
[----:B---3--:R-:W-:Y:S01]  /*0330*/  @!P0 IMAD.WIDE.U32 R20, R23, 0x2, R20 ;  /* 0x0000000217148825 */ /* 0x008fe200078e0014 */
[----:B------:R-:W-:-:S06]  /*0340*/  PRMT R23, RZ, 0x7610, R23 ;  /* 0x00007610ff177816 */ /* 0x000fcc0000000017 */
[----:B------:R-:W5:Y:S01]  /*0350*/  @!P0 LDG.E.U16 R23, desc[UR4][R20.64] ;  /* 0x0000000414178981 */ /* 0x000f62000c1e1500 */
[----:B------:R-:W-:Y:S01]  /*0360*/  ISETP.GE.U32.AND P0, PT, R3, R2, PT ;  /* 0x000000020300720c */ /* 0x000fe20003f06070 */
[----:B0-----:R-:W-:Y:S01]  /*0370*/  @!P4 IMAD.WIDE.U32 R4, R25, 0x2, R4 ;  /* 0x000000021904c825 */ /* 0x001fe200078e0004 */
[----:B------:R-:W-:-:S06]  /*0380*/  PRMT R22, RZ, 0x7610, R22 ;  /* 0x00007610ff167816 */ /* 0x000fcc0000000016 */
[----:B------:R0:W5:Y:S01]  /*0390*/  @!P4 LDG.E.U16 R22, desc[UR4][R4.64] ;  /* 0x000000040416c981 */ /* 0x000162000c1e1500 */
[----:B--2---:R-:W-:Y:S01]  /*03a0*/  @!P2 IMAD.WIDE.U32 R10, R19, 0x2, R10 ;  /* 0x00000002130aa825 */ /* 0x004fe200078e000a */
[----:B------:R-:W-:Y:S02]  /*03b0*/  PRMT R19, RZ, 0x7610, R19 ;  /* 0x00007610ff137816 */ /* 0x000fe40000000013 */
[----:B------:R-:W-:Y:S01]  /*03c0*/  PRMT R18, RZ, 0x7610, R18 ;  /* 0x00007610ff127816 */ /* 0x000fe20000000012 */
[----:B-1----:R-:W-:Y:S01]  /*03d0*/  @!P1 IMAD.WIDE.U32 R14, R17, 0x2, R14 ;  /* 0x00000002110e9825 */ /* 0x002fe200078e000e */
[----:B0-----:R-:W0:Y:S01]  /*03e0*/  @!P0 LDC.64 R4, c[0x0][0x388] ;  /* 0x0000e200ff048b82 */ /* 0x001e220000000a00 */
[----:B------:R-:W-:Y:S01]  /*03f0*/  PRMT R17, RZ, 0x7610, R17 ;  /* 0x00007610ff117816 */ /* 0x000fe20000000011 */
[----:B------:R1:W5:Y:S01]  /*0400*/  @!P3 LDG.E.U16 R19, desc[UR4][R6.64] ;  /* 0x000000040613b981 */ /* 0x000362000c1e1500 */
[----:B------:R-:W-:Y:S03]  /*0410*/  BSSY.RECONVERGENT B0, `(.L_x_602) ;  /* 0x0000034000007945 */ /* 0x000fe60003800200 */
[----:B------:R2:W5:Y:S04]  /*0420*/  @!P2 LDG.E.U16 R18, desc[UR4][R10.64] ;  /* 0x000000040a12a981 */ /* 0x000568000c1e1500 */
[----:B------:R3:W5:Y:S01]  /*0430*/  @!P1 LDG.E.U16 R17, desc[UR4][R14.64] ;  /* 0x000000040e119981 */ /* 0x000762000c1e1500 */
[----:B-1----:R-:W-:-:S02]  /*0440*/  IADD3 R7, PT, PT, R3, 0x100, RZ ;  /* 0x0000010003077810 */ /* 0x002fc40007ffe0ff */
[C---:B--2---:R-:W-:Y:S02]  /*0450*/  IADD3 R11, PT, PT, R3.reuse, 0x180, RZ ;  /* 0x00000180030b7810 */ /* 0x044fe40007ffe0ff */
[----:B---3--:R-:W-:Y:S02]  /*0460*/  IADD3 R15, PT, PT, R3, 0x200, RZ ;  /* 0x00000200030f7810 */ /* 0x008fe40007ffe0ff */
[-C--:B------:R-:W-:Y:S02]  /*0470*/  ISETP.GE.U32.AND P5, PT, R7, R2.reuse, PT ;  /* 0x000000020700720c */ /* 0x080fe40003fa6070 */
[-C--:B------:R-:W-:Y:S02]  /*0480*/  ISETP.GE.U32.AND P1, PT, R11, R2.reuse, PT ;  /* 0x000000020b00720c */ /* 0x080fe40003f26070 */
[----:B------:R-:W-:Y:S02]  /*0490*/  ISETP.GE.U32.AND P2, PT, R15, R2, PT ;  /* 0x000000020f00720c */ /* 0x000fe40003f46070 */
[----:B------:R-:W-:-:S02]  /*04a0*/  IADD3 R7, PT, PT, R3, 0x80, RZ ;  /* 0x0000008003077810 */ /* 0x000fc40007ffe0ff */
[----:B------:R-:W-:Y:S01]  /*04b0*/  IADD3 R11, PT, PT, R3, 0x280, RZ ;  /* 0x00000280030b7810 */ /* 0x000fe20007ffe0ff */
[----:B------:R-:W-:Y:S08]  /*04c0*/  @P0 BRA `(.L_x_603) ;  /* 0x0000000000a00947 */ /* 0x000ff00003800000 */
[----:B-----5:R-:W-:Y:S01]  /*04d0*/  SHF.L.U32 R6, R23, 0x10, RZ ;  /* 0x0000001017067819 */ /* 0x020fe200000006ff */
[----:B------:R-:W-:Y:S01]  /*04e0*/  HFMA2 R20, -RZ, RZ, 1.625, 0 ;  /* 0x3e800000ff147431 */ /* 0x000fe200000001ff */
[----:B------:R-:W-:Y:S02]  /*04f0*/  MOV R21, 0x3d39bf78 ;  /* 0x3d39bf7800157802 */ /* 0x000fe40000000f00 */
[C---:B------:R-:W-:Y:S01]  /*0500*/  FSETP.GT.FTZ.AND P3, PT, |R6|.reuse, 8.50705917302346158658e+37, PT ;  /* 0x7e8000000600780b */ /* 0x040fe20003f74200 */
[----:B------:R-:W-:-:S04]  /*0510*/  FADD.FTZ R10, |R6|, -RZ ;  /* 0x800000ff060a7221 */ /* 0x000fc80000010200 */
[----:B------:R-:W-:-:S06]  /*0520*/  FADD.FTZ R12, -R10, 1 ;  /* 0x3f8000000a0c7421 */ /* 0x000fcc0000010100 */
[----:B------:R-:W1:Y:S02]  /*0530*/  MUFU.RCP R12, R12 ;  /* 0x0000000c000c7308 */ /* 0x000e640000001000 */
[----:B-1----:R-:W-:-:S04]  /*0540*/  FADD.FTZ R13, R12, R12 ;  /* 0x0000000c0c0d7221 */ /* 0x002fc80000010000 */
        /* <DEDUP_REMOVED lines=10> */
[----:B------:R-:W-:-:S04]  /*05f0*/  FFMA.FTZ R15, R15, R20, -1 ;  /* 0xbf8000000f0f7423 */ /* 0x000fc80000010014 */
        /* <DEDUP_REMOVED lines=14> */
[----:B------:R-:W-:Y:S02]  /*06e0*/  HFMA2 R13, -RZ, RZ, 1.75, 0 ;  /* 0x3f000000ff0d7431 */ /* 0x000fe400000001ff */
[C---:B------:R-:W-:Y:S01]  /*06f0*/  @P4 FFMA.FTZ R12, R10.reuse, R15, +INF ;  /* 0x7f8000000a0c4423 */ /* 0x040fe2000001000f */
[----:B------:R-:W-:Y:S02]  /*0700*/  @P3 FSETP.NEU.FTZ.AND P4, PT, R10, RZ, PT ;  /* 0x000000ff0a00320b */ /* 0x000fe40003f9d000 */
[----:B------:R-:W-:Y:S02]  /*0710*/  LOP3.LUT R13, R13, 0x80000000, R6, 0xb8, !PT ;  /* 0x800000000d0d7812 */ /* 0x000fe400078eb806 */
[----:B------:R-:W-:-:S05]  /*0720*/  @P3 FSEL R12, R12, -RZ, P4 ;  /* 0x800000ff0c0c3208 */ /* 0x000fca0002000000 */
[----:B------:R-:W-:-:S05]  /*0730*/  FMUL.FTZ R6, R13, R12 ;  /* 0x0000000c0d067220 */ /* 0x000fca0000410000 */
[----:B------:R-:W-:-:S07]  /*0740*/  F2FP.BF16.F32.PACK_AB R6, RZ, R6 ;  /* 0x00000006ff06723e */ /* 0x000fce00000010ff */
.L_x_603:
[----:B------:R-:W-:Y:S05]  /*0750*/  BSYNC.RECONVERGENT B0 ;  /* 0x0000000000007941 */ /* 0x000fea0003800200 */
.L_x_602:
[-C--:B------:R-:W-:Y:S01]  /*0760*/  ISETP.GE.U32.AND P4, PT, R7, R2.reuse, PT ;  /* 0x000000020700720c */ /* 0x080fe20003f86070 */
[----:B------:R-:W-:Y:S01]  /*0770*/  BSSY.RECONVERGENT B0, `(.L_x_604) ;  /* 0x000002c000007945 */ /* 0x000fe20003800200 */
[----:B------:R-:W-:Y:S02]  /*0780*/  ISETP.GE.U32.AND P3, PT, R11, R2, PT ;  /* 0x000000020b00720c */ /* 0x000fe40003f66070 */
[----:B------:R-:W-:-:S09]  /*0790*/  IADD3 R11, PT, PT, R3, 0x300, RZ ;  /* 0x00000300030b7810 */ /* 0x000fd20007ffe0ff */
[----:B------:R-:W-:Y:S05]  /*07a0*/  @P4 BRA `(.L_x_605) ;  /* 0x0000000000a04947 */ /* 0x000fea0003800000 */
[----:B-----5:R-:W-:Y:S01]  /*07b0*/  SHF.L.U32 R9, R9, 0x10, RZ ;  /* 0x0000001009097819 */ /* 0x020fe200000006ff */
[----:B------:R-:W-:Y:S01]  /*07c0*/  HFMA2 R21, -RZ, RZ, 1.3056640625, -1.8671875 ;  /* 0x3d39bf78ff157431 */ /* 0x000fe200000001ff */
        /* <DEDUP_REMOVED lines=18> */
[----:B------:R-:W-:Y:S01]  /*08f0*/  FMUL.FTZ R13, R13, 1.1920928955078125e-07 ;  /* 0x340000000d0d7820 */ /* 0x000fe20000410000 */
[----:B------:R-:W-:Y:S02]  /*0900*/  HFMA2 R14, -RZ, RZ, 1.75, 0 ;  /* 0x3f000000ff0e7431 */ /* 0x000fe400000001ff */
[----:B------:R-:W-:-:S03]  /*0910*/  FFMA.FTZ R15, R12, -R21, 0.10546888411045074463 ;  /* 0x3dd800120c0f7423 */ /* 0x000fc60000010815 */
[----:B------:R-:W-:Y:S01]  /*0920*/  LOP3.LUT R9, R14, 0x80000000, R9, 0xb8, !PT ;  /* 0x800000000e097812 */ /* 0x000fe200078eb809 */
        /* <DEDUP_REMOVED lines=13> */
[----:B------:R-:W-:-:S05]  /*0a00*/  @P4 FSEL R12, R12, -RZ, P6 ;  /* 0x800000ff0c0c4208 */ /* 0x000fca0003000000 */
[----:B------:R-:W-:-:S05]  /*0a10*/  FMUL.FTZ R9, R9, R12 ;  /* 0x0000000c09097220 */ /* 0x000fca0000410000 */
[----:B------:R-:W-:-:S07]  /*0a20*/  F2FP.BF16.F32.PACK_AB R9, RZ, R9 ;  /* 0x00000009ff09723e */ /* 0x000fce00000010ff */
.L_x_605:
[----:B------:R-:W-:Y:S05]  /*0a30*/  BSYNC.RECONVERGENT B0 ;  /* 0x0000000000007941 */ /* 0x000fea0003800200 */
.L_x_604:
[----:B------:R-:W-:Y:S01]  /*0a40*/  BSSY.RECONVERGENT B0, `(.L_x_606) ;  /* 0x000002c000007945 */ /* 0x000fe20003800200 */
[----:B------:R-:W-:Y:S02]  /*0a50*/  ISETP.GE.U32.AND P4, PT, R11, R2, PT ;  /* 0x000000020b00720c */ /* 0x000fe40003f86070 */
[----:B------:R-:W-:Y:S01]  /*0a60*/  IADD3 R11, PT, PT, R3, 0x380, RZ ;  /* 0x00000380030b7810 */ /* 0x000fe20007ffe0ff */
[----:B------:R-:W-:Y:S10]  /*0a70*/  @P5 BRA `(.L_x_607) ;  /* 0x0000000000a05947 */ /* 0x000ff40003800000 */
        /* <DEDUP_REMOVED lines=40> */
.L_x_607:
[----:B------:R-:W-:Y:S05]  /*0d00*/  BSYNC.RECONVERGENT B0 ;  /* 0x0000000000007941 */ /* 0x000fea0003800200 */
.L_x_606:
[----:B------:R-:W-:Y:S01]  /*0d10*/  ISETP.GE.U32.AND P5, PT, R11, R2, PT ;  /* 0x000000020b00720c */ /* 0x000fe20003fa6070 */
[----:B------:R-:W-:Y:S01]  /*0d20*/  BSSY.RECONVERGENT B0, `(.L_x_608) ;  /* 0x000002c000007945 */ /* 0x000fe20003800200 */
[----:B------:R-:W-:-:S05]  /*0d30*/  @!P0 IADD3 R11, PT, PT, R0, R3, RZ ;  /* 0x00000003000b8210 */ /* 0x000fca0007ffe0ff */
[----:B0-----:R-:W-:Y:S01]  /*0d40*/  @!P0 IMAD.WIDE.U32 R4, R11, 0x2, R4 ;  /* 0x000000020b048825 */ /* 0x001fe200078e0004 */
[----:B------:R-:W-:Y:S06]  /*0d50*/  @P1 BRA `(.L_x_609) ;  /* 0x0000000000a01947 */ /* 0x000fec0003800000 */
[----:B-----5:R-:W-:Y:S02]  /*0d60*/  SHF.L.U32 R22, R22, 0x10, RZ ;  /* 0x0000001016167819 */ /* 0x020fe400000006ff */
[----:B------:R-:W-:Y:S02]  /*0d70*/  MOV R15, 0x3e800000 ;  /* 0x3e800000000f7802 */ /* 0x000fe40000000f00 */
[C---:B------:R-:W-:Y:S01]  /*0d80*/  FSETP.GT.FTZ.AND P1, PT, |R22|.reuse, 8.50705917302346158658e+37, PT ;  /* 0x7e8000001600780b */ /* 0x040fe20003f34200 */
[----:B------:R-:W-:-:S04]  /*0d90*/  FADD.FTZ R10, |R22|, -RZ ;  /* 0x800000ff160a7221 */ /* 0x000fc80000010200 */
[----:B------:R-:W-:-:S06]  /*0da0*/  FADD.FTZ R12, -R10, 1 ;  /* 0x3f8000000a0c7421 */ /* 0x000fcc0000010100 */
[----:B------:R-:W0:Y:S02]  /*0db0*/  MUFU.RCP R12, R12 ;  /* 0x0000000c000c7308 */ /* 0x000e240000001000 */
[----:B0-----:R-:W-:Y:S01]  /*0dc0*/  FADD.FTZ R11, R12, R12 ;  /* 0x0000000c0c0b7221 */ /* 0x001fe20000010000 */
[----:B------:R-:W-:-:S03]  /*0dd0*/  HFMA2 R12, -RZ, RZ, 1.3056640625, -1.8671875 ;  /* 0x3d39bf78ff0c7431 */ /* 0x000fc600000001ff */
        /* <DEDUP_REMOVED lines=11> */
[----:B------:R-:W-:-:S03]  /*0e90*/  HFMA2 R15, -RZ, RZ, 1.75, 0 ;  /* 0x3f000000ff0f7431 */ /* 0x000fc600000001ff */
[----:B------:R-:W-:Y:S01]  /*0ea0*/  FADD.FTZ R13, R13, R14 ;  /* 0x0000000e0d0d7221 */ /* 0x000fe20000010000 */
[----:B------:R-:W-:Y:S01]  /*0eb0*/  FMUL.FTZ R11, R11, 1.1920928955078125e-07 ;  /* 0x340000000b0b7820 */ /* 0x000fe20000410000 */
[----:B------:R-:W-:Y:S02]  /*0ec0*/  LOP3.LUT R22, R15, 0x80000000, R22, 0xb8, !PT ;  /* 0x800000000f167812 */ /* 0x000fe400078eb816 */
        /* <DEDUP_REMOVED lines=17> */
.L_x_609:
[----:B------:R-:W-:Y:S05]  /*0fe0*/  BSYNC.RECONVERGENT B0 ;  /* 0x0000000000007941 */ /* 0x000fea0003800200 */
.L_x_608:
        /* <DEDUP_REMOVED lines=42> */
.L_x_611:
[----:B------:R-:W-:Y:S05]  /*1290*/  BSYNC.RECONVERGENT B0 ;  /* 0x0000000000007941 */ /* 0x000fea0003800200 */
.L_x_610:
        /* <DEDUP_REMOVED lines=42> */
.L_x_613:
[----:B------:R-:W-:Y:S05]  /*1540*/  BSYNC.RECONVERGENT B0 ;  /* 0x0000000000007941 */ /* 0x000fea0003800200 */
.L_x_612:
        /* <DEDUP_REMOVED lines=42> */
.L_x_615:
[----:B------:R-:W-:Y:S05]  /*17f0*/  BSYNC.RECONVERGENT B0 ;  /* 0x0000000000007941 */ /* 0x000fea0003800200 */
.L_x_614:
        /* <DEDUP_REMOVED lines=42> */
.L_x_617:
[----:B------:R-:W-:Y:S05]  /*1aa0*/  BSYNC.RECONVERGENT B0 ;  /* 0x0000000000007941 */ /* 0x000fea0003800200 */
.L_x_616:
[----:B------:R-:W-:Y:S01]  /*1ab0*/  @!P0 MOV R3, R7 ;  /* 0x0000000700038202 */ /* 0x000fe20000000f00 */
[----:B------:R0:W-:Y:S01]  /*1ac0*/  @!P0 STG.E.U16 desc[UR4][R4.64], R6 ;  /* 0x0000000604008986 */ /* 0x0001e2000c101504 */
[----:B------:R-:W-:Y:S04]  /*1ad0*/  BSSY.RECONVERGENT B0, `(.L_x_618) ;  /* 0x000002d000007945 */ /* 0x000fe80003800200 */
[----:B------:R-:W-:Y:S01]  /*1ae0*/  BSSY.RELIABLE B1, `(.L_x_619) ;  /* 0x0000025000017945 */ /* 0x000fe20003800100 */
[----:B------:R-:W-:-:S13]  /*1af0*/  ISETP.GE.U32.AND P0, PT, R3, R2, PT ;  /* 0x000000020300720c */ /* 0x000fda0003f06070 */
[----:B0-----:R-:W-:Y:S05]  /*1b00*/  @P0 BRA `(.L_x_620) ;  /* 0x0000000000300947 */ /* 0x001fea0003800000 */
[----:B------:R-:W0:Y:S01]  /*1b10*/  LDC.64 R4, c[0x0][0x388] ;  /* 0x0000e200ff047b82 */ /* 0x000e220000000a00 */
[----:B------:R-:W-:Y:S02]  /*1b20*/  IADD3 R7, PT, PT, R0, R3, RZ ;  /* 0x0000000300077210 */ /* 0x000fe40007ffe0ff */
[----:B------:R-:W-:-:S04]  /*1b30*/  IADD3 R3, PT, PT, R3, 0x80, RZ ;  /* 0x0000008003037810 */ /* 0x000fc80007ffe0ff */
[----:B------:R-:W-:Y:S01]  /*1b40*/  ISETP.GE.U32.AND P0, PT, R3, R2, PT ;  /* 0x000000020300720c */ /* 0x000fe20003f06070 */
[----:B0-----:R-:W-:-:S05]  /*1b50*/  IMAD.WIDE.U32 R4, R7, 0x2, R4 ;  /* 0x0000000207047825 */ /* 0x001fca00078e0004 */
[----:B-----5:R0:W-:Y:S07]  /*1b60*/  STG.E.U16 desc[UR4][R4.64], R9 ;  /* 0x0000000904007986 */ /* 0x0201ee000c101504 */
[----:B------:R-:W-:Y:S05]  /*1b70*/  @P0 BRA `(.L_x_621) ;  /* 0x0000000000300947 */ /* 0x000fea0003800000 */
[----:B0-----:R-:W0:Y:S01]  /*1b80*/  LDC.64 R4, c[0x0][0x388] ;  /* 0x0000e200ff047b82 */ /* 0x001e220000000a00 */
[----:B------:R-:W-:Y:S02]  /*1b90*/  IADD3 R7, PT, PT, R0, R3, RZ ;  /* 0x0000000300077210 */ /* 0x000fe40007ffe0ff */
[----:B------:R-:W-:-:S03]  /*1ba0*/  IADD3 R3, PT, PT, R3, 0x80, RZ ;  /* 0x0000008003037810 */ /* 0x000fc60007ffe0ff */
[----:B0-----:R-:W-:-:S05]  /*1bb0*/  IMAD.WIDE.U32 R4, R7, 0x2, R4 ;  /* 0x0000000207047825 */ /* 0x001fca00078e0004 */
[----:B------:R0:W-:Y:S02]  /*1bc0*/  STG.E.U16 desc[UR4][R4.64], R8 ;  /* 0x0000000804007986 */ /* 0x0001e4000c101504 */
.L_x_620:
[----:B------:R-:W-:-:S13]  /*1bd0*/  ISETP.GE.U32.AND P0, PT, R3, R2, PT ;  /* 0x000000020300720c */ /* 0x000fda0003f06070 */
[----:B------:R-:W-:Y:S05]  /*1be0*/  @P0 BRA `(.L_x_622) ;  /* 0x0000000000300947 */ /* 0x000fea0003800000 */
[----:B0-----:R-:W0:Y:S01]  /*1bf0*/  LDC.64 R4, c[0x0][0x388] ;  /* 0x0000e200ff047b82 */ /* 0x001e220000000a00 */
[----:B------:R-:W-:Y:S02]  /*1c00*/  IADD3 R7, PT, PT, R0, R3, RZ ;  /* 0x0000000300077210 */ /* 0x000fe40007ffe0ff */
[----:B------:R-:W-:-:S03]  /*1c10*/  IADD3 R3, PT, PT, R3, 0x80, RZ ;  /* 0x0000008003037810 */ /* 0x000fc60007ffe0ff */
[----:B0-----:R-:W-:-:S05]  /*1c20*/  IMAD.WIDE.U32 R4, R7, 0x2, R4 ;  /* 0x0000000207047825 */ /* 0x001fca00078e0004 */
[----:B------:R1:W-:Y:S02]  /*1c30*/  STG.E.U16 desc[UR4][R4.64], R10 ;  /* 0x0000000a04007986 */ /* 0x0003e4000c101504 */
.L_x_621:
[----:B------:R-:W-:-:S13]  /*1c40*/  ISETP.GE.U32.AND P0, PT, R3, R2, PT ;  /* 0x000000020300720c */ /* 0x000fda0003f06070 */
[----:B------:R-:W-:Y:S05]  /*1c50*/  @P0 BRA `(.L_x_623) ;  /* 0x0000000000340947 */ /* 0x000fea0003800000 */
[----:B01----:R-:W0:Y:S01]  /*1c60*/  LDC.64 R4, c[0x0][0x388] ;  /* 0x0000e200ff047b82 */ /* 0x003e220000000a00 */
[----:B------:R-:W-:Y:S02]  /*1c70*/  IADD3 R7, PT, PT, R0, R3, RZ ;  /* 0x0000000300077210 */ /* 0x000fe40007ffe0ff */
[----:B------:R-:W-:-:S03]  /*1c80*/  IADD3 R3, PT, PT, R3, 0x80, RZ ;  /* 0x0000008003037810 */ /* 0x000fc60007ffe0ff */
[----:B0-----:R-:W-:-:S05]  /*1c90*/  IMAD.WIDE.U32 R4, R7, 0x2, R4 ;  /* 0x0000000207047825 */ /* 0x001fca00078e0004 */
[----:B------:R1:W-:Y:S02]  /*1ca0*/  STG.E.U16 desc[UR4][R4.64], R11 ;  /* 0x0000000b04007986 */ /* 0x0003e4000c101504 */
.L_x_622:
[----:B------:R-:W-:-:S13]  /*1cb0*/  ISETP.GE.U32.AND P0, PT, R3, R2, PT ;  /* 0x000000020300720c */ /* 0x000fda0003f06070 */
[----:B------:R-:W-:Y:S05]  /*1cc0*/  @P0 BREAK.RELIABLE B1 ;  /* 0x0000000000010942 */ /* 0x000fea0003800100 */
[----:B------:R-:W-:Y:S05]  /*1cd0*/  @P0 BRA `(.L_x_624) ;  /* 0x0000000000300947 */ /* 0x000fea0003800000 */
[----:B01----:R-:W0:Y:S01]  /*1ce0*/  LDC.64 R4, c[0x0][0x388] ;  /* 0x0000e200ff047b82 */ /* 0x003e220000000a00 */
[----:B------:R-:W-:Y:S02]  /*1cf0*/  IADD3 R7, PT, PT, R0, R3, RZ ;  /* 0x0000000300077210 */ /* 0x000fe40007ffe0ff */
[----:B------:R-:W-:-:S03]  /*1d00*/  IADD3 R3, PT, PT, R3, 0x80, RZ ;  /* 0x0000008003037810 */ /* 0x000fc60007ffe0ff */
[----:B0-----:R-:W-:-:S05]  /*1d10*/  IMAD.WIDE.U32 R4, R7, 0x2, R4 ;  /* 0x0000000207047825 */ /* 0x001fca00078e0004 */
[----:B------:R2:W-:Y:S02]  /*1d20*/  STG.E.U16 desc[UR4][R4.64], R12 ;  /* 0x0000000c04007986 */ /* 0x0005e4000c101504 */
.L_x_623:
[----:B------:R-:W-:Y:S05]  /*1d30*/  BSYNC.RELIABLE B1 ;  /* 0x0000000000017941 */ /* 0x000fea0003800100 */
.L_x_619:
[----:B------:R-:W-:-:S13]  /*1d40*/  ISETP.GE.U32.AND P0, PT, R3, R2, PT ;  /* 0x000000020300720c */ /* 0x000fda0003f06070 */
[----:B012---:R-:W0:Y:S01]  /*1d50*/  @!P0 LDC.64 R4, c[0x0][0x388] ;  /* 0x0000e200ff048b82 */ /* 0x007e220000000a00 */
[----:B------:R-:W-:Y:S02]  /*1d60*/  @!P0 IADD3 R7, PT, PT, R0, R3, RZ ;  /* 0x0000000300078210 */ /* 0x000fe40007ffe0ff */
[----:B------:R-:W-:-:S03]  /*1d70*/  @!P0 IADD3 R3, PT, PT, R3, 0x80, RZ ;  /* 0x0000008003038810 */ /* 0x000fc60007ffe0ff */
[----:B0-----:R-:W-:-:S05]  /*1d80*/  @!P0 IMAD.WIDE.U32 R4, R7, 0x2, R4 ;  /* 0x0000000207048825 */ /* 0x001fca00078e0004 */
[----:B------:R2:W-:Y:S02]  /*1d90*/  @!P0 STG.E.U16 desc[UR4][R4.64], R13 ;  /* 0x0000000d04008986 */ /* 0x0005e4000c101504 */
.L_x_624:
[----:B------:R-:W-:Y:S05]  /*1da0*/  BSYNC.RECONVERGENT B0 ;  /* 0x0000000000007941 */ /* 0x000fea0003800200 */
.L_x_618:
[----:B------:R-:W-:Y:S05]  /*1db0*/  WARPSYNC.ALL ;  /* 0x0000000000007948 */ /* 0x000fea0003800000 */
[----:B------:R-:W-:-:S13]  /*1dc0*/  ISETP.GE.U32.AND P0, PT, R3, R2, PT ;  /* 0x000000020300720c */ /* 0x000fda0003f06070 */
[----:B------:R-:W-:Y:S05]  /*1dd0*/  @P0 EXIT ;  /* 0x000000000000094d */ /* 0x000fea0003800000 */
[----:B012---:R-:W0:Y:S01]  /*1de0*/  LDC.64 R4, c[0x0][0x388] ;  /* 0x0000e200ff047b82 */ /* 0x007e220000000a00 */
[----:B------:R-:W-:-:S05]  /*1df0*/  IADD3 R3, PT, PT, R0, R3, RZ ;  /* 0x0000000300037210 */ /* 0x000fca0007ffe0ff */
[----:B0-----:R-:W-:-:S05]  /*1e00*/  IMAD.WIDE.U32 R2, R3, 0x2, R4 ;  /* 0x0000000203027825 */ /* 0x001fca00078e0004 */
[----:B------:R-:W-:Y:S01]  /*1e10*/  STG.E.U16 desc[UR4][R2.64], R14 ;  /* 0x0000000e02007986 */ /* 0x000fe2000c101504 */
[----:B------:R-:W-:Y:S05]  /*1e20*/  EXIT ;  /* 0x000000000000794d */ /* 0x000fea0003800000 */
.L_x_601:
[----:B------:R-:W0:Y:S01]  /*1e30*/  S2R R4, SR_TID.X ;  /* 0x0000000000047919 */ /* 0x000e220000002100 */
[----:B------:R-:W1:Y:S02]  /*1e40*/  LDC.64 R2, c[0x0][0x390] ;  /* 0x0000e400ff027b82 */ /* 0x000e640000000a00 */
[----:B-1----:R-:W-:-:S04]  /*1e50*/  IMAD.WIDE.U32 R2, R0, 0x2, R2 ;  /* 0x0000000200027825 */ /* 0x002fc800078e0002 */
[----:B0-----:R-:W-:-:S05]  /*1e60*/  IMAD.WIDE.U32 R6, R4, 0x4, R2 ;  /* 0x0000000404067825 */ /* 0x001fca00078e0002 */
[----:B------:R-:W2:Y:S04]  /*1e70*/  LDG.E R5, desc[UR4][R6.64] ;  /* 0x0000000406057981 */ /* 0x000ea8000c1e1900 */
[----:B------:R-:W3:Y:S04]  /*1e80*/  LDG.E R2, desc[UR4][R6.64+0x200] ;  /* 0x0002000406027981 */ /* 0x000ee8000c1e1900 */
[----:B------:R-:W4:Y:S04]  /*1e90*/  LDG.E R12, desc[UR4][R6.64+0x400] ;  /* 0x00040004060c7981 */ /* 0x000f28000c1e1900 */
[----:B------:R0:W5:Y:S01]  /*1ea0*/  LDG.E R3, desc[UR4][R6.64+0x600] ;  /* 0x0006000406037981 */ /* 0x000162000c1e1900 */
[----:B--2---:R-:W-:-:S02]  /*1eb0*/  SHF.L.U32 R10, R5, 0x10, RZ ;  /* 0x00000010050a7819 */ /* 0x004fc400000006ff */
[----:B------:R-:W-:Y:S02]  /*1ec0*/  PRMT R14, R5, 0x7632, R14 ;  /* 0x00007632050e7816 */ /* 0x000fe4000000000e */
[C---:B------:R-:W-:Y:S01]  /*1ed0*/  FSETP.GT.FTZ.AND P0, PT, |R10|.reuse, 8.50705917302346158658e+37, PT ;  /* 0x7e8000000a00780b */ /* 0x040fe20003f14200 */
[----:B------:R-:W-:Y:S01]  /*1ee0*/  FADD.FTZ R8, |R10|, -RZ ;  /* 0x800000ff0a087221 */ /* 0x000fe20000010200 */
[----:B------:R-:W-:Y:S02]  /*1ef0*/  SHF.L.U32 R14, R14, 0x10, RZ ;  /* 0x000000100e0e7819 */ /* 0x000fe400000006ff */
[----:B---3--:R-:W-:Y:S01]  /*1f00*/  SHF.L.U32 R20, R2, 0x10, RZ ;  /* 0x0000001002147819 */ /* 0x008fe200000006ff */
[----:B------:R-:W-:Y:S02]  /*1f10*/  FADD.FTZ R8, -R8, 1 ;  /* 0x3f80000008087421 */ /* 0x000fe40000010100 */
[----:B------:R-:W-:Y:S01]  /*1f20*/  FADD.FTZ R5, |R14|, -RZ ;  /* 0x800000ff0e057221 */ /* 0x000fe20000010200 */
[C---:B------:R-:W-:Y:S01]  /*1f30*/  FSETP.GT.FTZ.AND P1, PT, |R20|.reuse, 8.50705917302346158658e+37, PT ;  /* 0x7e8000001400780b */ /* 0x040fe20003f34200 */
[----:B------:R-:W-:-:S02]  /*1f40*/  FADD.FTZ R15, |R20|, -RZ ;  /* 0x800000ff140f7221 */ /* 0x000fc40000010200 */
[----:B------:R-:W1:Y:S01]  /*1f50*/  MUFU.RCP R8, R8 ;  /* 0x0000000800087308 */ /* 0x000e620000001000 */
[----:B------:R-:W-:Y:S01]  /*1f60*/  FADD.FTZ R9, -R5, 1 ;  /* 0x3f80000005097421 */ /* 0x000fe20000010100 */
[----:B------:R-:W-:-:S06]  /*1f70*/  FADD.FTZ R19, -R15, 1 ;  /* 0x3f8000000f137421 */ /* 0x000fcc0000010100 */
[----:B------:R-:W0:Y:S01]  /*1f80*/  MUFU.RCP R9, R9 ;  /* 0x0000000900097308 */ /* 0x000e220000001000 */
[----:B-1----:R-:W-:-:S04]  /*1f90*/  FADD.FTZ R5, R8, R8 ;  /* 0x0000000808057221 */ /* 0x002fc80000010000 */
[----:B------:R-:W-:Y:S01]  /*1fa0*/  FMUL.FTZ R5, |R10|, R5 ;  /* 0x000000050a057220 */ /* 0x000fe20000410200 */
[----:B0-----:R-:W-:-:S04]  /*1fb0*/  FADD.FTZ R7, R9, R9 ;  /* 0x0000000909077221 */ /* 0x001fc80000010000 */
[----:B------:R-:W-:Y:S01]  /*1fc0*/  FSEL R6, R5, -2, !P0 ;  /* 0xc000000005067808 */ /* 0x000fe20004000000 */
[----:B------:R-:W-:Y:S01]  /*1fd0*/  HFMA2 R9, -RZ, RZ, 1.625, 0 ;  /* 0x3e800000ff097431 */ /* 0x000fe200000001ff */
[C---:B------:R-:W-:Y:S01]  /*1fe0*/  FSETP.GT.FTZ.AND P0, PT, |R14|.reuse, 8.50705917302346158658e+37, PT ;  /* 0x7e8000000e00780b */ /* 0x040fe20003f14200 */
[----:B------:R-:W-:Y:S02]  /*1ff0*/  FMUL.FTZ R11, |R14|, R7 ;  /* 0x000000070e0b7220 */ /* 0x000fe40000410200 */
[----:B------:R-:W-:-:S03]  /*2000*/  FADD.FTZ.RZ R5, R6, 1 ;  /* 0x3f80000006057421 */ /* 0x000fc6000001c000 */
[----:B------:R-:W-:Y:S02]  /*2010*/  FSEL R11, R11, -2, !P0 ;  /* 0xc00000000b0b7808 */ /* 0x000fe40004000000 */
[----:B------:R-:W-:Y:S02]  /*2020*/  IADD3 R5, PT, PT, R5, -0x3f400000, RZ ;  /* 0xc0c0000005057810 */ /* 0x000fe40007ffe0ff */
[C---:B------:R-:W-:Y:S02]  /*2030*/  ISETP.GE.U32.AND P0, PT, R6.reuse, 0x7f800000, PT ;  /* 0x7f8000000600780c */ /* 0x040fe40003f06070 */
[----:B------:R-:W-:Y:S01]  /*2040*/  LOP3.LUT R7, R5, 0xff800000, RZ, 0xc0, !PT ;  /* 0xff80000005077812 */ /* 0x000fe200078ec0ff */
[----:B------:R-:W-:Y:S01]  /*2050*/  FADD.FTZ.RZ R5, R11, 1 ;  /* 0x3f8000000b057421 */ /* 0x000fe2000001c000 */
[----:B------:R-:W-:Y:S02]  /*2060*/  ISETP.GT.AND P4, PT, R6, -0x40800000, P0 ;  /* 0xbf8000000600780c */ /* 0x000fe40000784270 */
[----:B------:R-:W-:-:S02]  /*2070*/  IADD3 R8, PT, PT, -R7, 0x40800000, RZ ;  /* 0x4080000007087810 */ /* 0x000fc40007ffe1ff */
[----:B------:R-:W-:Y:S02]  /*2080*/  IADD3 R13, PT, PT, R6, -R7, RZ ;  /* 0x80000007060d7210 */ /* 0x000fe40007ffe0ff */
[----:B------:R-:W-:Y:S01]  /*2090*/  IADD3 R5, PT, PT, R5, -0x3f400000, RZ ;  /* 0xc0c0000005057810 */ /* 0x000fe20007ffe0ff */
[----:B------:R-:W-:Y:S01]  /*20a0*/  FFMA.FTZ R16, R8, R9, -1 ;  /* 0xbf80000008107423 */ /* 0x000fe20000010009 */
[----:B------:R-:W-:Y:S02]  /*20b0*/  MOV R8, 0x3d39bf78 ;  /* 0x3d39bf7800087802 */ /* 0x000fe40000000f00 */
[----:B------:R-:W-:Y:S01]  /*20c0*/  I2FP.F32.S32 R7, R7 ;  /* 0x0000000700077245 */ /* 0x000fe20000201400 */
[----:B------:R-:W-:Y:S01]  /*20d0*/  FADD.FTZ R13, R13, R16 ;  /* 0x000000100d0d7221 */ /* 0x000fe20000010000 */
[----:B------:R-:W-:Y:S02]  /*20e0*/  LOP3.LUT R16, R5, 0xff800000, RZ, 0xc0, !PT ;  /* 0xff80000005107812 */ /* 0x000fe400078ec0ff */
[----:B------:R-:W-:Y:S01]  /*20f0*/  PRMT R5, R2, 0x7632, R5 ;  /* 0x0000763202057816 */ /* 0x000fe20000000005 */
[----:B------:R-:W-:Y:S01]  /*2100*/  FFMA.FTZ R18, R13, -R8, 0.10546888411045074463 ;  /* 0x3dd800120d127423 */ /* 0x000fe20000010808 */
[----:B------:R-:W-:Y:S01]  /*2110*/  IADD3 R2, PT, PT, -R16, 0x40800000, RZ ;  /* 0x4080000010027810 */ /* 0x000fe20007ffe1ff */
[----:B------:R-:W-:Y:S01]  /*2120*/  FMUL.FTZ R7, R7, 1.1920928955078125e-07 ;  /* 0x3400000007077820 */ /* 0x000fe20000410000 */
[----:B------:R-:W-:Y:S01]  /*2130*/  SHF.L.U32 R5, R5, 0x10, RZ ;  /* 0x0000001005057819 */ /* 0x000fe200000006ff */
[----:B------:R-:W-:Y:S01]  /*2140*/  FFMA.FTZ R18, R13, R18, -0.13229703903198242188 ;  /* 0xbe0778e00d127423 */ /* 0x000fe20000010012 */
[----:B------:R-:W-:Y:S01]  /*2150*/  IADD3 R15, PT, PT, R11, -R16, RZ ;  /* 0x800000100b0f7210 */ /* 0x000fe20007ffe0ff */
[----:B------:R-:W-:Y:S01]  /*2160*/  FFMA.FTZ R22, R2, R9, -1 ;  /* 0xbf80000002167423 */ /* 0x000fe20000010009 */
[----:B------:R-:W-:Y:S01]  /*2170*/  FSETP.GT.FTZ.AND P2, PT, |R5|, 8.50705917302346158658e+37, PT ;  /* 0x7e8000000500780b */ /* 0x000fe20003f54200 */
[----:B------:R-:W-:Y:S01]  /*2180*/  FFMA.FTZ R18, R13, R18, 0.14491446316242218018 ;  /* 0x3e1464750d127423 */ /* 0x000fe20000010012 */
[----:B------:R-:W-:Y:S01]  /*2190*/  FADD.FTZ R17, |R5|, -RZ ;  /* 0x800000ff05117221 */ /* 0x000fe20000010200 */
[----:B------:R0:W1:Y:S01]  /*21a0*/  MUFU.RCP R2, R19 ;  /* 0x0000001300027308 */ /* 0x0000620000001000 */
[----:B------:R-:W-:Y:S01]  /*21b0*/  FADD.FTZ R15, R15, R22 ;  /* 0x000000160f0f7221 */ /* 0x000fe20000010000 */
[----:B------:R-:W-:Y:S01]  /*21c0*/  FFMA.FTZ R18, R13, R18, -0.16641564667224884033 ;  /* 0xbe2a68dd0d127423 */ /* 0x000fe20000010012 */
[----:B------:R-:W-:Y:S01]  /*21d0*/  FADD.FTZ R17, -R17, 1 ;  /* 0x3f80000011117421 */ /* 0x000fe20000010100 */
[----:B------:R-:W-:Y:S01]  /*21e0*/  I2FP.F32.S32 R16, R16 ;  /* 0x0000001000107245 */ /* 0x000fe20000201400 */
[----:B------:R-:W-:Y:S01]  /*21f0*/  FFMA.FTZ R22, R15, -R8, 0.10546888411045074463 ;  /* 0x3dd800120f167423 */ /* 0x000fe20000010808 */
[----:B------:R-:W-:Y:S01]  /*2200*/  FFMA.FTZ R18, R13, R18, 0.19988867640495300293 ;  /* 0x3e4caf9e0d127423 */ /* 0x000fe20000010012 */
[----:B------:R-:W-:-:S02]  /*2210*/  @P0 FSETP.NEU.FTZ.AND P3, PT, R6, RZ, PT ;  /* 0x000000ff0600020b */ /* 0x000fc40003f7d000 */
[----:B------:R-:W-:Y:S01]  /*2220*/  FFMA.FTZ R22, R15, R22, -0.13229703903198242188 ;  /* 0xbe0778e00f167423 */ /* 0x000fe20000010016 */
[----:B------:R-:W-:Y:S01]  /*2230*/  FFMA.FTZ R18, R13, R18, -0.25000196695327758789 ;  /* 0xbe8000420d127423 */ /* 0x000fe20000010012 */
[----:B------:R-:W2:Y:S01]  /*2240*/  MUFU.RCP R17, R17 ;  /* 0x0000001100117308 */ /* 0x000ea20000001000 */
[----:B0-----:R-:W-:Y:S01]  /*2250*/  FMUL.FTZ R19, R16, 1.1920928955078125e-07 ;  /* 0x3400000010137820 */ /* 0x001fe20000410000 */
[----:B------:R-:W-:Y:S01]  /*2260*/  FFMA.FTZ R22, R15, R22, 0.14491446316242218018 ;  /* 0x3e1464750f167423 */ /* 0x000fe20000010016 */
[----:B------:R-:W-:-:S03]  /*2270*/  FFMA.FTZ R18, R13, R18, 0.33333510160446166992 ;  /* 0x3eaaaae60d127423 */ /* 0x000fc60000010012 */
[----:B------:R-:W-:Y:S01]  /*2280*/  FFMA.FTZ R22, R15, R22, -0.16641564667224884033 ;  /* 0xbe2a68dd0f167423 */ /* 0x000fe20000010016 */
[----:B------:R-:W-:-:S03]  /*2290*/  FFMA.FTZ R18, R13, R18, -0.5 ;  /* 0xbf0000000d127423 */ /* 0x000fc60000010012 */
[----:B------:R-:W-:Y:S01]  /*22a0*/  FFMA.FTZ R22, R15, R22, 0.19988867640495300293 ;  /* 0x3e4caf9e0f167423 */ /* 0x000fe20000010016 */
[----:B------:R-:W-:-:S03]  /*22b0*/  FMUL.FTZ R18, R13, R18 ;  /* 0x000000120d127220 */ /* 0x000fc60000410000 */
[----:B------:R-:W-:Y:S01]  /*22c0*/  FFMA.FTZ R22, R15, R22, -0.25000196695327758789 ;  /* 0xbe8000420f167423 */ /* 0x000fe20000010016 */
[----:B------:R-:W-:Y:S01]  /*22d0*/  FFMA.FTZ R18, R13, R18, R13 ;  /* 0x000000120d127223 */ /* 0x000fe2000001000d */
[----:B-1----:R-:W-:Y:S01]  /*22e0*/  FADD.FTZ R13, R2, R2 ;  /* 0x00000002020d7221 */ /* 0x002fe20000010000 */
[----:B--2---:R-:W-:Y:S01]  /*22f0*/  FADD.FTZ R2, R17, R17 ;  /* 0x0000001111027221 */ /* 0x004fe20000010000 */
[----:B------:R-:W-:Y:S02]  /*2300*/  FFMA.FTZ R22, R15, R22, 0.33333510160446166992 ;  /* 0x3eaaaae60f167423 */ /* 0x000fe40000010016 */
[----:B------:R-:W-:Y:S01]  /*2310*/  FMUL.FTZ R13, |R20|, R13 ;  /* 0x0000000d140d7220 */ /* 0x000fe20000410200 */
[----:B------:R-:W-:Y:S01]  /*2320*/  FFMA.FTZ R18, R7, 0.69314718246459960938, R18 ;  /* 0x3f31721807127823 */ /* 0x000fe20000010012 */
[----:B------:R-:W-:Y:S01]  /*2330*/  FMUL.FTZ R2, |R5|, R2 ;  /* 0x0000000205027220 */ /* 0x000fe20000410200 */
[----:B------:R-:W-:Y:S01]  /*2340*/  FFMA.FTZ R22, R15, R22, -0.5 ;  /* 0xbf0000000f167423 */ /* 0x000fe20000010016 */
[----:B------:R-:W-:-:S02]  /*2350*/  @P0 MOV R17, 0x7f800000 ;  /* 0x7f80000000110802 */ /* 0x000fc40000000f00 */
[----:B------:R-:W-:Y:S01]  /*2360*/  FSEL R13, R13, -2, !P1 ;  /* 0xc00000000d0d7808 */ /* 0x000fe20004800000 */
[----:B------:R-:W-:Y:S01]  /*2370*/  FMUL.FTZ R22, R15, R22 ;  /* 0x000000160f167220 */ /* 0x000fe20000410000 */
[----:B------:R-:W-:Y:S01]  /*2380*/  FSEL R2, R2, -2, !P2 ;  /* 0xc000000002027808 */ /* 0x000fe20005000000 */
[----:B------:R-:W-:Y:S01]  /*2390*/  @P4 FFMA.FTZ R18, R6, R17, +INF ;  /* 0x7f80000006124423 */ /* 0x000fe20000010011 */
[----:B----4-:R-:W-:Y:S01]  /*23a0*/  SHF.L.U32 R6, R12, 0x10, RZ ;  /* 0x000000100c067819 */ /* 0x010fe200000006ff */
[----:B------:R-:W-:Y:S01]  /*23b0*/  FADD.FTZ.RZ R7, R13, 1 ;  /* 0x3f8000000d077421 */ /* 0x000fe2000001c000 */
[----:B------:R-:W-:Y:S01]  /*23c0*/  FFMA.FTZ R22, R15, R22, R15 ;  /* 0x000000160f167223 */ /* 0x000fe2000001000f */
[----:B------:R-:W-:Y:S01]  /*23d0*/  FADD.FTZ.RZ R15, R2, 1 ;  /* 0x3f800000020f7421 */ /* 0x000fe2000001c000 */
[----:B------:R-:W-:Y:S02]  /*23e0*/  ISETP.GE.U32.AND P2, PT, R11, 0x7f800000, PT ;  /* 0x7f8000000b00780c */ /* 0x000fe40003f46070 */
[----:B------:R-:W-:Y:S01]  /*23f0*/  IADD3 R7, PT, PT, R7, -0x3f400000, RZ ;  /* 0xc0c0000007077810 */ /* 0x000fe20007ffe0ff */
[----:B------:R-:W-:Y:S01]  /*2400*/  FFMA.FTZ R19, R19, 0.69314718246459960938, R22 ;  /* 0x3f31721813137823 */ /* 0x000fe20000010016 */
[----:B------:R-:W-:-:S02]  /*2410*/  IADD3 R15, PT, PT, R15, -0x3f400000, RZ ;  /* 0xc0c000000f0f7810 */ /* 0x000fc40007ffe0ff */
[----:B------:R-:W-:Y:S01]  /*2420*/  LOP3.LUT R16, R7, 0xff800000, RZ, 0xc0, !PT ;  /* 0xff80000007107812 */ /* 0x000fe200078ec0ff */
[----:B------:R-:W-:Y:S01]  /*2430*/  FADD.FTZ R7, |R6|, -RZ ;  /* 0x800000ff06077221 */ /* 0x000fe20000010200 */
[----:B------:R-:W-:Y:S02]  /*2440*/  ISETP.GT.AND P4, PT, R11, -0x40800000, P2 ;  /* 0xbf8000000b00780c */ /* 0x000fe40001784270 */
[----:B------:R-:W-:Y:S02]  /*2450*/  IADD3 R22, PT, PT, -R16, 0x40800000, RZ ;  /* 0x4080000010167810 */ /* 0x000fe40007ffe1ff */
[----:B------:R-:W-:Y:S02]  /*2460*/  IADD3 R23, PT, PT, R13, -R16, RZ ;  /* 0x800000100d177210 */ /* 0x000fe40007ffe0ff */
[----:B------:R-:W-:Y:S01]  /*2470*/  LOP3.LUT R17, R15, 0xff800000, RZ, 0xc0, !PT ;  /* 0xff8000000f117812 */ /* 0x000fe200078ec0ff */
[----:B------:R-:W-:Y:S01]  /*2480*/  FFMA.FTZ R22, R22, R9, -1 ;  /* 0xbf80000016167423 */ /* 0x000fe20000010009 */
[----:B------:R-:W-:Y:S01]  /*2490*/  FADD.FTZ R15, -R7, 1 ;  /* 0x3f800000070f7421 */ /* 0x000fe20000010100 */
[----:B------:R-:W-:Y:S01]  /*24a0*/  HFMA2 R7, -RZ, RZ, 1.75, 0 ;  /* 0x3f000000ff077431 */ /* 0x000fe200000001ff */
[----:B------:R-:W-:Y:S01]  /*24b0*/  IADD3 R24, PT, PT, -R17, 0x40800000, RZ ;  /* 0x4080000011187810 */ /* 0x000fe20007ffe1ff */
[----:B------:R-:W-:Y:S01]  /*24c0*/  FADD.FTZ R23, R23, R22 ;  /* 0x0000001617177221 */ /* 0x000fe20000010000 */
[----:B------:R-:W-:-:S02]  /*24d0*/  @P2 MOV R22, 0x7f800000 ;  /* 0x7f80000000162802 */ /* 0x000fc40000000f00 */
[----:B------:R-:W-:Y:S01]  /*24e0*/  LOP3.LUT R25, R7, 0x80000000, R10, 0xb8, !PT ;  /* 0x8000000007197812 */ /* 0x000fe200078eb80a */
[----:B------:R-:W0:Y:S01]  /*24f0*/  MUFU.RCP R15, R15 ;  /* 0x0000000f000f7308 */ /* 0x000e220000001000 */
[----:B------:R-:W-:Y:S01]  /*2500*/  FFMA.FTZ R10, R23, -R8, 0.10546888411045074463 ;  /* 0x3dd80012170a7423 */ /* 0x000fe20000010808 */
[----:B------:R-:W-:Y:S01]  /*2510*/  @P4 FFMA.FTZ R19, R11, R22, +INF ;  /* 0x7f8000000b134423 */ /* 0x000fe20000010016 */
[----:B------:R-:W-:Y:S01]  /*2520*/  PRMT R12, R12, 0x7632, R12 ;  /* 0x000076320c0c7816 */ /* 0x000fe2000000000c */
[----:B------:R-:W-:Y:S01]  /*2530*/  FFMA.FTZ R24, R24, R9, -1 ;  /* 0xbf80000018187423 */ /* 0x000fe20000010009 */
[C---:B------:R-:W-:Y:S01]  /*2540*/  FFMA.FTZ R22, R23.reuse, R10, -0.13229703903198242188 ;  /* 0xbe0778e017167423 */ /* 0x040fe2000001000a */
[----:B------:R-:W-:Y:S02]  /*2550*/  IADD3 R21, PT, PT, R2, -R17, RZ ;  /* 0x8000001102157210 */ /* 0x000fe40007ffe0ff */
[----:B------:R-:W-:Y:S01]  /*2560*/  SHF.L.U32 R12, R12, 0x10, RZ ;  /* 0x000000100c0c7819 */ /* 0x000fe200000006ff */
[----:B------:R-:W-:Y:S01]  /*2570*/  FFMA.FTZ R22, R23, R22, 0.14491446316242218018 ;  /* 0x3e14647517167423 */ /* 0x000fe20000010016 */
[----:B------:R-:W-:Y:S01]  /*2580*/  @P2 FSETP.NEU.FTZ.AND P1, PT, R11, RZ, PT ;  /* 0x000000ff0b00220b */ /* 0x000fe20003f3d000 */
[----:B------:R-:W-:Y:S01]  /*2590*/  FADD.FTZ R21, R21, R24 ;  /* 0x0000001815157221 */ /* 0x000fe20000010000 */
[----:B------:R-:W-:Y:S01]  /*25a0*/  @P0 FSEL R18, R18, -RZ, P3 ;  /* 0x800000ff12120208 */ /* 0x000fe20001800000 */
[----:B------:R-:W-:Y:S01]  /*25b0*/  FFMA.FTZ R22, R23, R22, -0.16641564667224884033 ;  /* 0xbe2a68dd17167423 */ /* 0x000fe20000010016 */
[----:B------:R-:W-:Y:S01]  /*25c0*/  FADD.FTZ R11, |R12|, -RZ ;  /* 0x800000ff0c0b7221 */ /* 0x000fe20000010200 */
[----:B------:R-:W-:Y:S01]  /*25d0*/  FFMA.FTZ R24, R21, -R8, 0.10546888411045074463 ;  /* 0x3dd8001215187423 */ /* 0x000fe20000010808 */
[C---:B------:R-:W-:Y:S01]  /*25e0*/  FSETP.GT.FTZ.AND P3, PT, |R6|.reuse, 8.50705917302346158658e+37, PT ;  /* 0x7e8000000600780b */ /* 0x040fe20003f74200 */
[----:B------:R-:W-:Y:S01]  /*25f0*/  FFMA.FTZ R22, R23, R22, 0.19988867640495300293 ;  /* 0x3e4caf9e17167423 */ /* 0x000fe20000010016 */
[----:B0-----:R-:W-:Y:S01]  /*2600*/  FADD.FTZ R15, R15, R15 ;  /* 0x0000000f0f0f7221 */ /* 0x001fe20000010000 */
[----:B------:R-:W-:Y:S01]  /*2610*/  FADD.FTZ R11, -R11, 1 ;  /* 0x3f8000000b0b7421 */ /* 0x000fe20000010100 */
[----:B------:R-:W-:Y:S01]  /*2620*/  FFMA.FTZ R24, R21, R24, -0.13229703903198242188 ;  /* 0xbe0778e015187423 */ /* 0x000fe20000010018 */
[----:B------:R-:W-:Y:S01]  /*2630*/  FFMA.FTZ R22, R23, R22, -0.25000196695327758789 ;  /* 0xbe80004217167423 */ /* 0x000fe20000010016 */
[----:B------:R-:W-:Y:S01]  /*2640*/  FMUL.FTZ R15, |R6|, R15 ;  /* 0x0000000f060f7220 */ /* 0x000fe20000410200 */
[----:B------:R-:W-:Y:S01]  /*2650*/  FMUL.FTZ R10, R25, R18 ;  /* 0x00000012190a7220 */ /* 0x000fe20000410000 */
[----:B------:R-:W-:Y:S01]  /*2660*/  LOP3.LUT R18, R7, 0x80000000, R14, 0xb8, !PT ;  /* 0x8000000007127812 */ /* 0x000fe200078eb80e */
[----:B------:R-:W-:Y:S01]  /*2670*/  FFMA.FTZ R22, R23, R22, 0.33333510160446166992 ;  /* 0x3eaaaae617167423 */ /* 0x000fe20000010016 */
[----:B------:R-:W-:Y:S01]  /*2680*/  ISETP.GE.U32.AND P0, PT, R13, 0x7f800000, PT ;  /* 0x7f8000000d00780c */ /* 0x000fe20003f06070 */
[----:B------:R0:W1:Y:S01]  /*2690*/  MUFU.RCP R14, R11 ;  /* 0x0000000b000e7308 */ /* 0x0000620000001000 */
[----:B------:R-:W-:Y:S01]  /*26a0*/  FFMA.FTZ R24, R21, R24, 0.14491446316242218018 ;  /* 0x3e14647515187423 */ /* 0x000fe20000010018 */
[----:B------:R-:W-:Y:S01]  /*26b0*/  FSEL R15, R15, -2, !P3 ;  /* 0xc00000000f0f7808 */ /* 0x000fe20005800000 */
[----:B------:R-:W-:Y:S01]  /*26c0*/  FFMA.FTZ R22, R23, R22, -0.5 ;  /* 0xbf00000017167423 */ /* 0x000fe20000010016 */
[----:B------:R-:W-:Y:S01]  /*26d0*/  ISETP.GT.AND P3, PT, R13, -0x40800000, P0 ;  /* 0xbf8000000d00780c */ /* 0x000fe20000764270 */
[----:B------:R-:W-:Y:S01]  /*26e0*/  FFMA.FTZ R24, R21, R24, -0.16641564667224884033 ;  /* 0xbe2a68dd15187423 */ /* 0x000fe20000010018 */
[----:B------:R-:W-:Y:S01]  /*26f0*/  @P2 FSEL R19, R19, -RZ, P1 ;  /* 0x800000ff13132208 */ /* 0x000fe20000800000 */
[----:B------:R-:W-:Y:S01]  /*2700*/  FMUL.FTZ R22, R23, R22 ;  /* 0x0000001617167220 */ /* 0x000fe20000410000 */
[----:B------:R-:W-:Y:S01]  /*2710*/  FADD.FTZ.RZ R25, R15, 1 ;  /* 0x3f8000000f197421 */ /* 0x000fe2000001c000 */
[----:B------:R-:W-:Y:S01]  /*2720*/  I2FP.F32.S32 R16, R16 ;  /* 0x0000001000107245 */ /* 0x000fe20000201400 */
[----:B------:R-:W-:Y:S01]  /*2730*/  FFMA.FTZ R24, R21, R24, 0.19988867640495300293 ;  /* 0x3e4caf9e15187423 */ /* 0x000fe20000010018 */
[----:B0-----:R-:W-:Y:S01]  /*2740*/  FMUL.FTZ R11, R18, R19 ;  /* 0x00000013120b7220 */ /* 0x001fe20000410000 */
[----:B------:R-:W-:Y:S01]  /*2750*/  FFMA.FTZ R19, R23, R22, R23 ;  /* 0x0000001617137223 */ /* 0x000fe20000010017 */
[----:B------:R-:W-:Y:S01]  /*2760*/  IADD3 R22, PT, PT, R25, -0x3f400000, RZ ;  /* 0xc0c0000019167810 */ /* 0x000fe20007ffe0ff */
[----:B------:R-:W-:Y:S01]  /*2770*/  FMUL.FTZ R16, R16, 1.1920928955078125e-07 ;  /* 0x3400000010107820 */ /* 0x000fe20000410000 */
[----:B------:R-:W-:Y:S01]  /*2780*/  @P0 MOV R18, 0x7f800000 ;  /* 0x7f80000000120802 */ /* 0x000fe20000000f00 */
[----:B------:R-:W-:Y:S01]  /*2790*/  FFMA.FTZ R24, R21, R24, -0.25000196695327758789 ;  /* 0xbe80004215187423 */ /* 0x000fe20000010018 */
[----:B------:R-:W-:Y:S01]  /*27a0*/  LOP3.LUT R22, R22, 0xff800000, RZ, 0xc0, !PT ;  /* 0xff80000016167812 */ /* 0x000fe200078ec0ff */
[----:B------:R-:W-:Y:S01]  /*27b0*/  FFMA.FTZ R19, R16, 0.69314718246459960938, R19 ;  /* 0x3f31721810137823 */ /* 0x000fe20000010013 */
[----:B------:R-:W-:Y:S01]  /*27c0*/  @P0 FSETP.NEU.FTZ.AND P2, PT, R13, RZ, PT ;  /* 0x000000ff0d00020b */ /* 0x000fe20003f5d000 */
[----:B------:R-:W-:Y:S01]  /*27d0*/  FFMA.FTZ R24, R21, R24, 0.33333510160446166992 ;  /* 0x3eaaaae615187423 */ /* 0x000fe20000010018 */
[----:B------:R-:W-:Y:S01]  /*27e0*/  @P3 FFMA.FTZ R19, R13, R18, +INF ;  /* 0x7f8000000d133423 */ /* 0x000fe20000010012 */
[----:B-1----:R-:W-:Y:S01]  /*27f0*/  FADD.FTZ R13, R14, R14 ;  /* 0x0000000e0e0d7221 */ /* 0x002fe20000010000 */
[----:B------:R-:W-:Y:S01]  /*2800*/  IADD3 R16, PT, PT, -R22, 0x40800000, RZ ;  /* 0x4080000016107810 */ /* 0x000fe20007ffe1ff */
[----:B------:R-:W-:Y:S01]  /*2810*/  FFMA.FTZ R24, R21, R24, -0.5 ;  /* 0xbf00000015187423 */ /* 0x000fe20000010018 */
[C---:B------:R-:W-:Y:S01]  /*2820*/  FSETP.GT.FTZ.AND P1, PT, |R12|.reuse, 8.50705917302346158658e+37, PT ;  /* 0x7e8000000c00780b */ /* 0x040fe20003f34200 */
[----:B------:R-:W-:Y:S01]  /*2830*/  FMUL.FTZ R14, |R12|, R13 ;  /* 0x0000000d0c0e7220 */ /* 0x000fe20000410200 */
[----:B------:R-:W-:Y:S01]  /*2840*/  IADD3 R23, PT, PT, R15, -R22, RZ ;  /* 0x800000160f177210 */ /* 0x000fe20007ffe0ff */
[----:B------:R-:W-:Y:S01]  /*2850*/  FFMA.FTZ R16, R16, R9, -1 ;  /* 0xbf80000010107423 */ /* 0x000fe20000010009 */
[----:B------:R-:W-:Y:S01]  /*2860*/  I2FP.F32.S32 R17, R17 ;  /* 0x0000001100117245 */ /* 0x000fe20000201400 */
[----:B------:R-:W-:Y:S01]  /*2870*/  FMUL.FTZ R24, R21, R24 ;  /* 0x0000001815187220 */ /* 0x000fe20000410000 */
[----:B------:R-:W-:Y:S01]  /*2880*/  ISETP.GE.U32.AND P5, PT, R2, 0x7f800000, PT ;  /* 0x7f8000000200780c */ /* 0x000fe20003fa6070 */
[----:B------:R-:W-:Y:S01]  /*2890*/  FADD.FTZ R23, R23, R16 ;  /* 0x0000001017177221 */ /* 0x000fe20000010000 */
[----:B------:R-:W-:Y:S01]  /*28a0*/  FSEL R14, R14, -2, !P1 ;  /* 0xc00000000e0e7808 */ /* 0x000fe20004800000 */
[--C-:B------:R-:W-:Y:S01]  /*28b0*/  FFMA.FTZ R24, R21, R24, R21.reuse ;  /* 0x0000001815187223 */ /* 0x100fe20000010015 */
[----:B------:R-:W-:Y:S01]  /*28c0*/  FMUL.FTZ R17, R17, 1.1920928955078125e-07 ;  /* 0x3400000011117820 */ /* 0x000fe20000410000 */
[----:B-----5:R-:W-:Y:S01]  /*28d0*/  SHF.L.U32 R16, R3, 0x10, RZ ;  /* 0x0000001003107819 */ /* 0x020fe200000006ff */
[----:B------:R-:W-:Y:S01]  /*28e0*/  FFMA.FTZ R18, R23, -R8, 0.10546888411045074463 ;  /* 0x3dd8001217127423 */ /* 0x000fe20000010808 */
[----:B------:R-:W-:Y:S01]  /*28f0*/  PRMT R21, R3, 0x7632, R21 ;  /* 0x0000763203157816 */ /* 0x000fe20000000015 */
[----:B------:R-:W-:Y:S01]  /*2900*/  FADD.FTZ.RZ R3, R14, 1 ;  /* 0x3f8000000e037421 */ /* 0x000fe2000001c000 */
[----:B------:R-:W-:Y:S01]  /*2910*/  ISETP.GT.AND P1, PT, R2, -0x40800000, P5 ;  /* 0xbf8000000200780c */ /* 0x000fe20002f24270 */
[----:B------:R-:W-:Y:S01]  /*2920*/  FFMA.FTZ R13, R17, 0.69314718246459960938, R24 ;  /* 0x3f317218110d7823 */ /* 0x000fe20000010018 */
[----:B------:R-:W-:Y:S01]  /*2930*/  FADD.FTZ R17, |R16|, -RZ ;  /* 0x800000ff10117221 */ /* 0x000fe20000010200 */
[----:B------:R-:W-:Y:S01]  /*2940*/  FFMA.FTZ R24, R23, R18, -0.13229703903198242188 ;  /* 0xbe0778e017187423 */ /* 0x000fe20000010012 */
[----:B------:R-:W-:-:S02]  /*2950*/  SHF.L.U32 R18, R21, 0x10, RZ ;  /* 0x0000001015127819 */ /* 0x000fc400000006ff */
[----:B------:R-:W-:Y:S01]  /*2960*/  IADD3 R3, PT, PT, R3, -0x3f400000, RZ ;  /* 0xc0c0000003037810 */ /* 0x000fe20007ffe0ff */
[----:B------:R-:W-:Y:S01]  /*2970*/  FADD.FTZ R21, -R17, 1 ;  /* 0x3f80000011157421 */ /* 0x000fe20000010100 */
[----:B------:R-:W-:Y:S01]  /*2980*/  @P5 MOV R17, 0x7f800000 ;  /* 0x7f80000000115802 */ /* 0x000fe20000000f00 */
[----:B------:R-:W-:Y:S01]  /*2990*/  FFMA.FTZ R26, R23, R24, 0.14491446316242218018 ;  /* 0x3e146475171a7423 */ /* 0x000fe20000010018 */
[----:B------:R-:W-:Y:S01]  /*29a0*/  LOP3.LUT R3, R3, 0xff800000, RZ, 0xc0, !PT ;  /* 0xff80000003037812 */ /* 0x000fe200078ec0ff */
[----:B------:R0:W1:Y:S01]  /*29b0*/  MUFU.RCP R24, R21 ;  /* 0x0000001500187308 */ /* 0x0000620000001000 */
[----:B------:R-:W-:Y:S01]  /*29c0*/  FADD.FTZ R25, |R18|, -RZ ;  /* 0x800000ff12197221 */ /* 0x000fe20000010200 */
[C---:B------:R-:W-:Y:S01]  /*29d0*/  @P1 FFMA.FTZ R13, R2.reuse, R17, +INF ;  /* 0x7f800000020d1423 */ /* 0x040fe20000010011 */
[----:B------:R-:W-:Y:S01]  /*29e0*/  IADD3 R17, PT, PT, -R3, 0x40800000, RZ ;  /* 0x4080000003117810 */ /* 0x000fe20007ffe1ff */
[----:B------:R-:W-:Y:S01]  /*29f0*/  FFMA.FTZ R26, R23, R26, -0.16641564667224884033 ;  /* 0xbe2a68dd171a7423 */ /* 0x000fe2000001001a */
[----:B------:R-:W-:Y:S01]  /*2a00*/  FADD.FTZ R25, -R25, 1 ;  /* 0x3f80000019197421 */ /* 0x000fe20000010100 */
[----:B------:R-:W-:-:S02]  /*2a10*/  @P5 FSETP.NEU.FTZ.AND P6, PT, R2, RZ, PT ;  /* 0x000000ff0200520b */ /* 0x000fc40003fdd000 */
[----:B------:R-:W-:Y:S01]  /*2a20*/  FFMA.FTZ R17, R17, R9, -1 ;  /* 0xbf80000011117423 */ /* 0x000fe20000010009 */
[----:B0-----:R-:W-:Y:S01]  /*2a30*/  IADD3 R21, PT, PT, R14, -R3, RZ ;  /* 0x800000030e157210 */ /* 0x001fe20007ffe0ff */
[----:B------:R-:W-:Y:S01]  /*2a40*/  FFMA.FTZ R28, R23, R26, 0.19988867640495300293 ;  /* 0x3e4caf9e171c7423 */ /* 0x000fe2000001001a */
[----:B------:R-:W-:Y:S02]  /*2a50*/  LOP3.LUT R26, R7, 0x80000000, R20, 0xb8, !PT ;  /* 0x80000000071a7812 */ /* 0x000fe400078eb814 */
[----:B------:R-:W0:Y:S01]  /*2a60*/  MUFU.RCP R20, R25 ;  /* 0x0000001900147308 */ /* 0x000e220000001000 */
[----:B------:R-:W-:Y:S01]  /*2a70*/  FADD.FTZ R21, R21, R17 ;  /* 0x0000001115157221 */ /* 0x000fe20000010000 */
[----:B------:R-:W-:Y:S01]  /*2a80*/  @P0 FSEL R19, R19, -RZ, P2 ;  /* 0x800000ff13130208 */ /* 0x000fe20001000000 */
[----:B------:R-:W-:Y:S01]  /*2a90*/  FFMA.FTZ R28, R23, R28, -0.25000196695327758789 ;  /* 0xbe800042171c7423 */ /* 0x000fe2000001001c */
[----:B------:R-:W-:Y:S01]  /*2aa0*/  FSETP.GT.FTZ.AND P1, PT, |R16|, 8.50705917302346158658e+37, PT ;  /* 0x7e8000001000780b */ /* 0x000fe20003f34200 */
[----:B------:R-:W-:Y:S01]  /*2ab0*/  FFMA.FTZ R2, R21, -R8, 0.10546888411045074463 ;  /* 0x3dd8001215027423 */ /* 0x000fe20000010808 */
[----:B------:R-:W-:Y:S01]  /*2ac0*/  ISETP.GE.U32.AND P0, PT, R15, 0x7f800000, PT ;  /* 0x7f8000000f00780c */ /* 0x000fe20003f06070 */
[----:B------:R-:W-:Y:S01]  /*2ad0*/  FMUL.FTZ R17, R26, R19 ;  /* 0x000000131a117220 */ /* 0x000fe20000410000 */
[----:B-1----:R-:W-:Y:S01]  /*2ae0*/  FADD.FTZ R19, R24, R24 ;  /* 0x0000001818137221 */ /* 0x002fe20000010000 */
[----:B------:R-:W-:Y:S01]  /*2af0*/  FFMA.FTZ R2, R21, R2, -0.13229703903198242188 ;  /* 0xbe0778e015027423 */ /* 0x000fe20000010002 */
[----:B------:R-:W-:Y:S01]  /*2b00*/  FFMA.FTZ R28, R23, R28, 0.33333510160446166992 ;  /* 0x3eaaaae6171c7423 */ /* 0x000fe2000001001c */
[----:B------:R-:W-:Y:S01]  /*2b10*/  I2FP.F32.S32 R22, R22 ;  /* 0x0000001600167245 */ /* 0x000fe20000201400 */
[----:B------:R-:W-:Y:S01]  /*2b20*/  FMUL.FTZ R19, |R16|, R19 ;  /* 0x0000001310137220 */ /* 0x000fe20000410200 */
[----:B------:R-:W-:Y:S01]  /*2b30*/  FFMA.FTZ R2, R21, R2, 0.14491446316242218018 ;  /* 0x3e14647515027423 */ /* 0x000fe20000010002 */
[----:B------:R-:W-:Y:S01]  /*2b40*/  FFMA.FTZ R28, R23, R28, -0.5 ;  /* 0xbf000000171c7423 */ /* 0x000fe2000001001c */
[----:B------:R-:W-:Y:S01]  /*2b50*/  ISETP.GT.AND P2, PT, R15, -0x40800000, P0 ;  /* 0xbf8000000f00780c */ /* 0x000fe20000744270 */
[----:B------:R-:W-:Y:S01]  /*2b60*/  FMUL.FTZ R22, R22, 1.1920928955078125e-07 ;  /* 0x3400000016167820 */ /* 0x000fe20000410000 */
[----:B------:R-:W-:Y:S01]  /*2b70*/  FFMA.FTZ R2, R21, R2, -0.16641564667224884033 ;  /* 0xbe2a68dd15027423 */ /* 0x000fe20000010002 */
[----:B------:R-:W-:Y:S01]  /*2b80*/  FSEL R19, R19, -2, !P1 ;  /* 0xc000000013137808 */ /* 0x000fe20004800000 */
[----:B------:R-:W-:Y:S01]  /*2b90*/  FMUL.FTZ R28, R23, R28 ;  /* 0x0000001c171c7220 */ /* 0x000fe20000410000 */
[----:B0-----:R-:W-:Y:S01]  /*2ba0*/  FADD.FTZ R25, R20, R20 ;  /* 0x0000001414197221 */ /* 0x001fe20000010000 */
[----:B------:R-:W-:Y:S01]  /*2bb0*/  FFMA.FTZ R2, R21, R2, 0.19988867640495300293 ;  /* 0x3e4caf9e15027423 */ /* 0x000fe20000010002 */
[C---:B------:R-:W-:Y:S01]  /*2bc0*/  FSETP.GT.FTZ.AND P1, PT, |R18|.reuse, 8.50705917302346158658e+37, PT ;  /* 0x7e8000001200780b */ /* 0x040fe20003f34200 */
[----:B------:R-:W-:Y:S01]  /*2bd0*/  FFMA.FTZ R23, R23, R28, R23 ;  /* 0x0000001c17177223 */ /* 0x000fe20000010017 */
[----:B------:R-:W-:Y:S01]  /*2be0*/  FMUL.FTZ R25, |R18|, R25 ;  /* 0x0000001912197220 */ /* 0x000fe20000410200 */
[----:B------:R-:W-:Y:S01]  /*2bf0*/  FFMA.FTZ R2, R21, R2, -0.25000196695327758789 ;  /* 0xbe80004215027423 */ /* 0x000fe20000010002 */
[----:B------:R-:W-:Y:S01]  /*2c00*/  FADD.FTZ.RZ R24, R19, 1 ;  /* 0x3f80000013187421 */ /* 0x000fe2000001c000 */
[----:B------:R-:W-:Y:S01]  /*2c10*/  FFMA.FTZ R20, R22, 0.69314718246459960938, R23 ;  /* 0x3f31721816147823 */ /* 0x000fe20000010017 */
[----:B------:R-:W-:Y:S01]  /*2c20*/  @P0 MOV R26, 0x7f800000 ;  /* 0x7f800000001a0802 */ /* 0x000fe20000000f00 */
[----:B------:R-:W-:Y:S01]  /*2c30*/  FFMA.FTZ R2, R21, R2, 0.33333510160446166992 ;  /* 0x3eaaaae615027423 */ /* 0x000fe20000010002 */
[----:B------:R-:W-:-:S02]  /*2c40*/  FSEL R22, R25, -2, !P1 ;  /* 0xc000000019167808 */ /* 0x000fc40004800000 */
[----:B------:R-:W-:Y:S01]  /*2c50*/  IADD3 R24, PT, PT, R24, -0x3f400000, RZ ;  /* 0xc0c0000018187810 */ /* 0x000fe20007ffe0ff */
[----:B------:R-:W-:Y:S01]  /*2c60*/  FFMA.FTZ R2, R21, R2, -0.5 ;  /* 0xbf00000015027423 */ /* 0x000fe20000010002 */
[----:B------:R-:W-:Y:S01]  /*2c70*/  @P2 FFMA.FTZ R20, R15, R26, +INF ;  /* 0x7f8000000f142423 */ /* 0x000fe2000001001a */
[----:B------:R-:W-:Y:S01]  /*2c80*/  FADD.FTZ.RZ R25, R22, 1 ;  /* 0x3f80000016197421 */ /* 0x000fe2000001c000 */
[----:B------:R-:W-:Y:S01]  /*2c90*/  LOP3.LUT R24, R24, 0xff800000, RZ, 0xc0, !PT ;  /* 0xff80000018187812 */ /* 0x000fe200078ec0ff */
[----:B------:R-:W-:Y:S01]  /*2ca0*/  FMUL.FTZ R2, R21, R2 ;  /* 0x0000000215027220 */ /* 0x000fe20000410000 */
[----:B------:R-:W-:Y:S02]  /*2cb0*/  @P0 FSETP.NEU.FTZ.AND P1, PT, R15, RZ, PT ;  /* 0x000000ff0f00020b */ /* 0x000fe40003f3d000 */
[----:B------:R-:W-:Y:S01]  /*2cc0*/  IADD3 R26, PT, PT, -R24, 0x40800000, RZ ;  /* 0x40800000181a7810 */ /* 0x000fe20007ffe1ff */
[----:B------:R-:W-:Y:S01]  /*2cd0*/  FFMA.FTZ R23, R21, R2, R21 ;  /* 0x0000000215177223 */ /* 0x000fe20000010015 */
[----:B------:R-:W-:-:S02]  /*2ce0*/  IADD3 R15, PT, PT, R25, -0x3f400000, RZ ;  /* 0xc0c00000190f7810 */ /* 0x000fc40007ffe0ff */
[----:B------:R-:W-:Y:S01]  /*2cf0*/  IADD3 R21, PT, PT, R19, -R24, RZ ;  /* 0x8000001813157210 */ /* 0x000fe20007ffe0ff */
[----:B------:R-:W-:Y:S01]  /*2d00*/  FFMA.FTZ R26, R26, R9, -1 ;  /* 0xbf8000001a1a7423 */ /* 0x000fe20000010009 */
[----:B------:R-:W-:Y:S02]  /*2d10*/  LOP3.LUT R15, R15, 0xff800000, RZ, 0xc0, !PT ;  /* 0xff8000000f0f7812 */ /* 0x000fe400078ec0ff */
[----:B------:R-:W-:Y:S01]  /*2d20*/  I2FP.F32.S32 R25, R3 ;  /* 0x0000000300197245 */ /* 0x000fe20000201400 */
[----:B------:R-:W-:Y:S01]  /*2d30*/  FADD.FTZ R21, R21, R26 ;  /* 0x0000001a15157221 */ /* 0x000fe20000010000 */
[----:B------:R-:W-:Y:S01]  /*2d40*/  IADD3 R26, PT, PT, -R15, 0x40800000, RZ ;  /* 0x408000000f1a7810 */ /* 0x000fe20007ffe1ff */
[----:B------:R-:W0:Y:S01]  /*2d50*/  LDC.64 R2, c[0x0][0x388] ;  /* 0x0000e200ff027b82 */ /* 0x000e220000000a00 */
[----:B------:R-:W-:Y:S02]  /*2d60*/  ISETP.GE.U32.AND P2, PT, R14, 0x7f800000, PT ;  /* 0x7f8000000e00780c */ /* 0x000fe40003f46070 */
[----:B------:R-:W-:Y:S01]  /*2d70*/  ISETP.GE.U32.AND P4, PT, R22, 0x7f800000, PT ;  /* 0x7f8000001600780c */ /* 0x000fe20003f86070 */
[----:B------:R-:W-:Y:S01]  /*2d80*/  FFMA.FTZ R28, R26, R9, -1 ;  /* 0xbf8000001a1c7423 */ /* 0x000fe20000010009 */
[----:B------:R-:W-:Y:S01]  /*2d90*/  IADD3 R9, PT, PT, R22, -R15, RZ ;  /* 0x8000000f16097210 */ /* 0x000fe20007ffe0ff */
[----:B------:R-:W-:Y:S01]  /*2da0*/  FMUL.FTZ R26, R25, 1.1920928955078125e-07 ;  /* 0x34000000191a7820 */ /* 0x000fe20000410000 */
[----:B------:R-:W-:-:S02]  /*2db0*/  ISETP.GT.AND P3, PT, R14, -0x40800000, P2 ;  /* 0xbf8000000e00780c */ /* 0x000fc40001764270 */
[----:B------:R-:W-:Y:S01]  /*2dc0*/  I2FP.F32.S32 R24, R24 ;  /* 0x0000001800187245 */ /* 0x000fe20000201400 */
[----:B------:R-:W-:Y:S01]  /*2dd0*/  FADD.FTZ R25, R9, R28 ;  /* 0x0000001c09197221 */ /* 0x000fe20000010000 */
[----:B------:R-:W-:Y:S01]  /*2de0*/  FFMA.FTZ R9, R26, 0.69314718246459960938, R23 ;  /* 0x3f3172181a097823 */ /* 0x000fe20000010017 */
[-C--:B------:R-:W-:Y:S01]  /*2df0*/  FFMA.FTZ R26, R21, -R8.reuse, 0.10546888411045074463 ;  /* 0x3dd80012151a7423 */ /* 0x080fe20000010808 */
[----:B------:R-:W-:Y:S01]  /*2e00*/  @P5 FSEL R13, R13, -RZ, P6 ;  /* 0x800000ff0d0d5208 */ /* 0x000fe20003000000 */
[----:B------:R-:W-:Y:S01]  /*2e10*/  FFMA.FTZ R8, R25, -R8, 0.10546888411045074463 ;  /* 0x3dd8001219087423 */ /* 0x000fe20000010808 */
[----:B------:R-:W-:Y:S01]  /*2e20*/  @P2 MOV R23, 0x7f800000 ;  /* 0x7f80000000172802 */ /* 0x000fe20000000f00 */
[----:B------:R-:W-:Y:S01]  /*2e30*/  FFMA.FTZ R26, R21, R26, -0.13229703903198242188 ;  /* 0xbe0778e0151a7423 */ /* 0x000fe2000001001a */
[----:B------:R-:W-:Y:S01]  /*2e40*/  ISETP.GT.AND P5, PT, R22, -0x40800000, P4 ;  /* 0xbf8000001600780c */ /* 0x000fe200027a4270 */
[----:B------:R-:W-:Y:S01]  /*2e50*/  FFMA.FTZ R8, R25, R8, -0.13229703903198242188 ;  /* 0xbe0778e019087423 */ /* 0x000fe20000010008 */
[----:B------:R-:W-:Y:S01]  /*2e60*/  I2FP.F32.S32 R15, R15 ;  /* 0x0000000f000f7245 */ /* 0x000fe20000201400 */
[----:B------:R-:W-:Y:S01]  /*2e70*/  FFMA.FTZ R26, R21, R26, 0.14491446316242218018 ;  /* 0x3e146475151a7423 */ /* 0x000fe2000001001a */
[----:B------:R-:W-:Y:S01]  /*2e80*/  @P3 FFMA.FTZ R9, R14, R23, +INF ;  /* 0x7f8000000e093423 */ /* 0x000fe20000010017 */
[----:B------:R-:W-:Y:S01]  /*2e90*/  FFMA.FTZ R8, R25, R8, 0.14491446316242218018 ;  /* 0x3e14647519087423 */ /* 0x000fe20000010008 */
[----:B------:R-:W-:Y:S01]  /*2ea0*/  ISETP.GE.U32.AND P3, PT, R19, 0x7f800000, PT ;  /* 0x7f8000001300780c */ /* 0x000fe20003f66070 */
[----:B------:R-:W-:Y:S01]  /*2eb0*/  FFMA.FTZ R26, R21, R26, -0.16641564667224884033 ;  /* 0xbe2a68dd151a7423 */ /* 0x000fe2000001001a */
[----:B------:R-:W-:Y:S01]  /*2ec0*/  FMUL.FTZ R24, R24, 1.1920928955078125e-07 ;  /* 0x3400000018187820 */ /* 0x000fe20000410000 */
[----:B------:R-:W-:Y:S01]  /*2ed0*/  FFMA.FTZ R8, R25, R8, -0.16641564667224884033 ;  /* 0xbe2a68dd19087423 */ /* 0x000fe20000010008 */
[----:B------:R-:W-:Y:S01]  /*2ee0*/  ISETP.GT.AND P6, PT, R19, -0x40800000, P3 ;  /* 0xbf8000001300780c */ /* 0x000fe20001fc4270 */
[----:B------:R-:W-:Y:S01]  /*2ef0*/  FFMA.FTZ R26, R21, R26, 0.19988867640495300293 ;  /* 0x3e4caf9e151a7423 */ /* 0x000fe2000001001a */
[----:B0-----:R-:W-:-:S04]  /*2f00*/  IMAD.WIDE.U32 R2, R0, 0x2, R2 ;  /* 0x0000000200027825 */ /* 0x001fc800078e0002 */
[----:B------:R-:W-:Y:S01]  /*2f10*/  FFMA.FTZ R8, R25, R8, 0.19988867640495300293 ;  /* 0x3e4caf9e19087423 */ /* 0x000fe20000010008 */
[----:B------:R-:W-:Y:S01]  /*2f20*/  @P0 FSEL R20, R20, -RZ, P1 ;  /* 0x800000ff14140208 */ /* 0x000fe20000800000 */
[----:B------:R-:W-:Y:S01]  /*2f30*/  FFMA.FTZ R26, R21, R26, -0.25000196695327758789 ;  /* 0xbe800042151a7423 */ /* 0x000fe2000001001a */
[----:B------:R-:W-:Y:S01]  /*2f40*/  @P2 FSETP.NEU.FTZ.AND P1, PT, R14, RZ, PT ;  /* 0x000000ff0e00220b */ /* 0x000fe20003f3d000 */
[----:B------:R-:W-:Y:S01]  /*2f50*/  FFMA.FTZ R8, R25, R8, -0.25000196695327758789 ;  /* 0xbe80004219087423 */ /* 0x000fe20000010008 */
[----:B------:R-:W-:Y:S01]  /*2f60*/  FMUL.FTZ R15, R15, 1.1920928955078125e-07 ;  /* 0x340000000f0f7820 */ /* 0x000fe20000410000 */
[----:B------:R-:W-:Y:S01]  /*2f70*/  FFMA.FTZ R26, R21, R26, 0.33333510160446166992 ;  /* 0x3eaaaae6151a7423 */ /* 0x000fe2000001001a */
[----:B------:R-:W-:Y:S01]  /*2f80*/  @P3 MOV R14, 0x7f800000 ;  /* 0x7f800000000e3802 */ /* 0x000fe20000000f00 */
[----:B------:R-:W-:Y:S01]  /*2f90*/  FFMA.FTZ R8, R25, R8, 0.33333510160446166992 ;  /* 0x3eaaaae619087423 */ /* 0x000fe20000010008 */
[----:B------:R-:W-:Y:S01]  /*2fa0*/  @P3 FSETP.NEU.FTZ.AND P0, PT, R19, RZ, PT ;  /* 0x000000ff1300320b */ /* 0x000fe20003f1d000 */
[----:B------:R-:W-:Y:S01]  /*2fb0*/  FFMA.FTZ R26, R21, R26, -0.5 ;  /* 0xbf000000151a7423 */ /* 0x000fe2000001001a */
[----:B------:R-:W-:Y:S01]  /*2fc0*/  LOP3.LUT R12, R7, 0x80000000, R12, 0xb8, !PT ;  /* 0x80000000070c7812 */ /* 0x000fe200078eb80c */
[----:B------:R-:W-:Y:S01]  /*2fd0*/  FFMA.FTZ R8, R25, R8, -0.5 ;  /* 0xbf00000019087423 */ /* 0x000fe20000010008 */
[----:B------:R-:W-:Y:S01]  /*2fe0*/  @P2 FSEL R9, R9, -RZ, P1 ;  /* 0x800000ff09092208 */ /* 0x000fe20000800000 */
[----:B------:R-:W-:Y:S01]  /*2ff0*/  FMUL.FTZ R26, R21, R26 ;  /* 0x0000001a151a7220 */ /* 0x000fe20000410000 */
[----:B------:R-:W-:Y:S01]  /*3000*/  F2FP.BF16.F32.PACK_AB R11, R11, R10 ;  /* 0x0000000a0b0b723e */ /* 0x000fe200000010ff */
[----:B------:R-:W-:Y:S01]  /*3010*/  FMUL.FTZ R8, R25, R8 ;  /* 0x0000000819087220 */ /* 0x000fe20000410000 */
[----:B------:R-:W-:-:S04]  /*3020*/  IMAD.WIDE.U32 R2, R4, 0x4, R2 ;  /* 0x0000000404027825 */ /* 0x000fc800078e0002 */
[----:B------:R-:W-:Y:S01]  /*3030*/  FFMA.FTZ R21, R21, R26, R21 ;  /* 0x0000001a15157223 */ /* 0x000fe20000010015 */
[----:B------:R-:W-:Y:S01]  /*3040*/  FMUL.FTZ R12, R12, R9 ;  /* 0x000000090c0c7220 */ /* 0x000fe20000410000 */
[----:B------:R-:W-:Y:S02]  /*3050*/  FFMA.FTZ R8, R25, R8, R25 ;  /* 0x0000000819087223 */ /* 0x000fe40000010019 */
[----:B------:R-:W-:Y:S01]  /*3060*/  FFMA.FTZ R0, R24, 0.69314718246459960938, R21 ;  /* 0x3f31721818007823 */ /* 0x000fe20000010015 */
[----:B------:R-:W-:Y:S01]  /*3070*/  @P4 MOV R21, 0x7f800000 ;  /* 0x7f80000000154802 */ /* 0x000fe20000000f00 */
[----:B------:R-:W-:Y:S01]  /*3080*/  FFMA.FTZ R8, R15, 0.69314718246459960938, R8 ;  /* 0x3f3172180f087823 */ /* 0x000fe20000010008 */
[----:B------:R-:W-:Y:S01]  /*3090*/  @P6 FFMA.FTZ R0, R19, R14, +INF ;  /* 0x7f80000013006423 */ /* 0x000fe2000001000e */
[C---:B------:R-:W-:Y:S01]  /*30a0*/  @P4 FSETP.NEU.FTZ.AND P6, PT, R22.reuse, RZ, PT ;  /* 0x000000ff1600420b */ /* 0x040fe20003fdd000 */
[----:B------:R-:W-:Y:S01]  /*30b0*/  STG.E desc[UR4][R2.64], R11 ;  /* 0x0000000b02007986 */ /* 0x000fe2000c101904 */
[----:B------:R-:W-:Y:S01]  /*30c0*/  @P5 FFMA.FTZ R8, R22, R21, +INF ;  /* 0x7f80000016085423 */ /* 0x000fe20000010015 */
[----:B------:R-:W-:-:S02]  /*30d0*/  LOP3.LUT R15, R7, 0x80000000, R6, 0xb8, !PT ;  /* 0x80000000070f7812 */ /* 0x000fc400078eb806 */
[C---:B------:R-:W-:Y:S02]  /*30e0*/  LOP3.LUT R19, R7.reuse, 0x80000000, R16, 0xb8, !PT ;  /* 0x8000000007137812 */ /* 0x040fe400078eb810 */
[----:B------:R-:W-:Y:S01]  /*30f0*/  LOP3.LUT R6, R7, 0x80000000, R5, 0xb8, !PT ;  /* 0x8000000007067812 */ /* 0x000fe200078eb805 */
[----:B------:R-:W-:Y:S01]  /*3100*/  FMUL.FTZ R5, R15, R20 ;  /* 0x000000140f057220 */ /* 0x000fe20000410000 */
[----:B------:R-:W-:Y:S02]  /*3110*/  LOP3.LUT R7, R7, 0x80000000, R18, 0xb8, !PT ;  /* 0x8000000007077812 */ /* 0x000fe400078eb812 */
[----:B------:R-:W-:Y:S01]  /*3120*/  @P3 FSEL R0, R0, -RZ, P0 ;  /* 0x800000ff00003208 */ /* 0x000fe20000000000 */
[----:B------:R-:W-:Y:S01]  /*3130*/  FMUL.FTZ R6, R6, R13 ;  /* 0x0000000d06067220 */ /* 0x000fe20000410000 */
[----:B------:R-:W-:Y:S02]  /*3140*/  @P4 FSEL R8, R8, -RZ, P6 ;  /* 0x800000ff08084208 */ /* 0x000fe40003000000 */
[----:B------:R-:W-:Y:S01]  /*3150*/  F2FP.BF16.F32.PACK_AB R5, R12, R5 ;  /* 0x000000050c05723e */ /* 0x000fe200000010ff */
[----:B------:R-:W-:Y:S01]  /*3160*/  FMUL.FTZ R0, R19, R0 ;  /* 0x0000000013007220 */ /* 0x000fe20000410000 */
[----:B------:R-:W-:Y:S01]  /*3170*/  F2FP.BF16.F32.PACK_AB R17, R6, R17 ;  /* 0x000000110611723e */ /* 0x000fe200000010ff */
[----:B------:R-:W-:-:S02]  /*3180*/  FMUL.FTZ R7, R7, R8 ;  /* 0x0000000807077220 */ /* 0x000fc40000410000 */
[----:B------:R-:W-:Y:S03]  /*3190*/  STG.E desc[UR4][R2.64+0x400], R5 ;  /* 0x0004000502007986 */ /* 0x000fe6000c101904 */
[----:B------:R-:W-:Y:S01]  /*31a0*/  F2FP.BF16.F32.PACK_AB R7, R7, R0 ;  /* 0x000000000707723e */ /* 0x000fe200000010ff */
[----:B------:R-:W-:Y:S04]  /*31b0*/  STG.E desc[UR4][R2.64+0x200], R17 ;  /* 0x0002001102007986 */ /* 0x000fe8000c101904 */
[----:B------:R-:W-:Y:S01]  /*31c0*/  STG.E desc[UR4][R2.64+0x600], R7 ;  /* 0x0006000702007986 */ /* 0x000fe2000c101904 */
[----:B------:R-:W-:Y:S05]  /*31d0*/  EXIT ;  /* 0x000000000000794d */ /* 0x000fea0003800000 */
.L_x_625:
        /* <DEDUP_REMOVED lines=10> */
.L_x_2901:


//--------------------- .text._ZN2at6native29vectorized_elementwise_kernelILi4EZZZNS0_17atanh_kernel_cudaERNS_18TensorIteratorBaseEENKUlvE0_clEvENKUlvE2_clEvEUlN3c108BFloat16EE_St5arrayIPcLm2EEEEviT0_T1_ --------------------------
	.section	.text._ZN2at6native29vectorized_elementwise_kernelILi4EZZZNS0_17atanh_kernel_cudaERNS_18TensorIteratorBaseEENKUlvE0_clEvENKUlvE2_clEvEUlN3c108BFloat16EE_St5arrayIPcLm2EEEEviT0_T1_,"ax",@progbits
	.align	128
        .global         _ZN2at6native29vectorized_elementwise_kernelILi4EZZZNS0_17atanh_kernel_cudaERNS_18TensorIteratorBaseEENKUlvE0_clEvENKUlvE2_clEvEUlN3c108BFloat16EE_St5arrayIPcLm2EEEEviT0_T1_
        .type           _ZN2at6native29vectorized_elementwise_kernelILi4EZZZNS0_17atanh_kernel_cudaERNS_18TensorIteratorBaseEENKUlvE0_clEvENKUlvE2_clEvEUlN3c108BFloat16EE_St5arrayIPcLm2EEEEviT0_T1_,@function
        .size           _ZN2at6native29vectorized_elementwise_kernelILi4EZZZNS0_17atanh_kernel_cudaERNS_18TensorIteratorBaseEENKUlvE0_clEvENKUlvE2_clEvEUlN3c108BFloat16EE_St5arrayIPcLm2EEEEviT0_T1_,(.L_x_2902 - _ZN2at6native29vectorized_elementwise_kernelILi4EZZZNS0_17atanh_kernel_cudaERNS_18TensorIteratorBaseEENKUlvE0_clEvENKUlvE2_clEvEUlN3c108BFloat16EE_St5arrayIPcLm2EEEEviT0_T1_)
        .other          _ZN2at6native29vectorized_elementwise_kernelILi4EZZZNS0_17atanh_kernel_cudaERNS_18TensorIteratorBaseEENKUlvE0_clEvENKUlvE2_clEvEUlN3c108BFloat16EE_St5arrayIPcLm2EEEEviT0_T1_,@"STO_CUDA_ENTRY STV_DEFAULT"
_ZN2at6native29vectorized_elementwise_kernelILi4EZZZNS0_17atanh_kernel_cudaERNS_18TensorIteratorBaseEENKUlvE0_clEvENKUlvE2_clEvEUlN3c108BFloat16EE_St5arrayIPcLm2EEEEviT0_T1_:
.text._ZN2at6native29vectorized_elementwise_kernelILi4EZZZNS0_17atanh_kernel_cudaERNS_18TensorIteratorBaseEENKUlvE0_clEvENKUlvE2_clEvEUlN3c108BFloat16EE_St5arrayIPcLm2EEEEviT0_T1_:
        /* <DEDUP_REMOVED lines=117> */
.L_x_628:
[----:B------:R-:W-:Y:S05]  /*0750*/  BSYNC.RECONVERGENT B0 ;  /* 0x0000000000007941 */ /* 0x000fea0003800200 */
.L_x_627:
        /* <DEDUP_REMOVED lines=45> */
.L_x_630:
[----:B------:R-:W-:Y:S05]  /*0a30*/  BSYNC.RECONVERGENT B0 ;  /* 0x0000000000007941 */ /* 0x000fea0003800200 */
.L_x_629:
        /* <DEDUP_REMOVED lines=44> */
.L_x_632:
[----:B------:R-:W-:Y:S05]  /*0d00*/  BSYNC.RECONVERGENT B0 ;  /* 0x0000000000007941 */ /* 0x000fea0003800200 */
.L_x_631:
        /* <DEDUP_REMOVED lines=45> */
.L_x_634:
[----:B------:R-:W-:Y:S05]  /*0fe0*/  BSYNC.RECONVERGENT B0 ;  /* 0x0000000000007941 */ /* 0x000fea0003800200 */
.L_x_633:
        /* <DEDUP_REMOVED lines=42> */
.L_x_636:
[----:B------:R-:W-:Y:S05]  /*1290*/  BSYNC.RECONVERGENT B0 ;  /* 0x0000000000007941 */ /* 0x000fea0003800200 */
.L_x_635:
        /* <DEDUP_REMOVED lines=42> */
.L_x_638:
[----:B------:R-:W-:Y:S05]  /*1540*/  BSYNC.RECONVERGENT B0 ;  /* 0x0000000000007941 */ /* 0x000fea0003800200 */
.L_x_637:
        /* <DEDUP_REMOVED lines=42> */
.L_x_640:
[----:B------:R-:W-:Y:S05]  /*17f0*/  BSYNC.RECONVERGENT B0 ;  /* 0x0000000000007941 */ /* 0x000fea0003800200 */
.L_x_639:
        /* <DEDUP_REMOVED lines=42> */
.L_x_642:
[----:B------:R-:W-:Y:S05]  /*1aa0*/  BSYNC.RECONVERGENT B0 ;  /* 0x0000000000007941 */ /* 0x000fea0003800200 */
.L_x_641:
        /* <DEDUP_REMOVED lines=18> */
.L_x_645:
[----:B------:R-:W-:-:S13]  /*1bd0*/  ISETP.GE.U32.AND P0, PT, R3, R2, PT ;  /* 0x000000020300720c */ /* 0x000fda0003f06070 */
[----:B------:R-:W-:Y:S05]  /*1be0*/  @P0 BRA `(.L_x_647) ;  /* 0x0000000000300947 */ /* 0x000fea0003800000 */
[----:B0-----:R-:W0:Y:S01]  /*1bf0*/  LDC.64 R4, c[0x0][0x388] ;  /* 0x0000e200ff047b82 */ /* 0x001e220000000a00 */
[----:B------:R-:W-:Y:S02]  /*1c00*/  IADD3 R7, PT, PT, R0, R3, RZ ;  /* 0x0000000300077210 */ /* 0x000fe40007ffe0ff */
[----:B------:R-:W-:-:S03]  /*1c10*/  IADD3 R3, PT, PT, R3, 0x80, RZ ;  /* 0x0000008003037810 */ /* 0x000fc60007ffe0ff */
[----:B0-----:R-:W-:-:S05]  /*1c20*/  IMAD.WIDE.U32 R4, R7, 0x2, R4 ;  /* 0x0000000207047825 */ /* 0x001fca00078e0004 */
[----:B------:R1:W-:Y:S02]  /*1c30*/  STG.E.U16 desc[UR4][R4.64], R10 ;  /* 0x0000000a04007986 */ /* 0x0003e4000c101504 */
.L_x_646:
[----:B------:R-:W-:-:S13]  /*1c40*/  ISETP.GE.U32.AND P0, PT, R3, R2, PT ;  /* 0x000000020300720c */ /* 0x000fda0003f06070 */
[----:B------:R-:W-:Y:S05]  /*1c50*/  @P0 BRA `(.L_x_648) ;  /* 0x0000000000340947 */ /* 0x000fea0003800000 */
[----:B01----:R-:W0:Y:S01]  /*1c60*/  LDC.64 R4, c[0x0][0x388] ;  /* 0x0000e200ff047b82 */ /* 0x003e220000000a00 */
[----:B------:R-:W-:Y:S02]  /*1c70*/  IADD3 R7, PT, PT, R0, R3, RZ ;  /* 0x0000000300077210 */ /* 0x000fe40007ffe0ff */
[----:B------:R-:W-:-:S03]  /*1c80*/  IADD3 R3, PT, PT, R3, 0x80, RZ ;  /* 0x0000008003037810 */ /* 0x000fc60007ffe0ff */
[----:B0-----:R-:W-:-:S05]  /*1c90*/  IMAD.WIDE.U32 R4, R7, 0x2, R4 ;  /* 0x0000000207047825 */ /* 0x001fca00078e0004 */
[----:B------:R1:W-:Y:S02]  /*1ca0*/  STG.E.U16 desc[UR4][R4.64], R11 ;  /* 0x0000000b04007986 */ /* 0x0003e4000c101504 */
.L_x_647:
        /* <DEDUP_REMOVED lines=8> */
.L_x_648:
[----:B------:R-:W-:Y:S05]  /*1d30*/  BSYNC.RELIABLE B1 ;  /* 0x0000000000017941 */ /* 0x000fea0003800100 */
.L_x_644:
[----:B------:R-:W-:-:S13]  /*1d40*/  ISETP.GE.U32.AND P0, PT, R3, R2, PT ;  /* 0x000000020300720c */ /* 0x000fda0003f06070 */
[----:B012---:R-:W0:Y:S01]  /*1d50*/  @!P0 LDC.64 R4, c[0x0][0x388] ;  /* 0x0000e200ff048b82 */ /* 0x007e220000000a00 */
[----:B------:R-:W-:Y:S02]  /*1d60*/  @!P0 IADD3 R7, PT, PT, R0, R3, RZ ;  /* 0x0000000300078210 */ /* 0x000fe40007ffe0ff */
[----:B------:R-:W-:-:S03]  /*1d70*/  @!P0 IADD3 R3, PT, PT, R3, 0x80, RZ ;  /* 0x0000008003038810 */ /* 0x000fc60007ffe0ff */
[----:B0-----:R-:W-:-:S05]  /*1d80*/  @!P0 IMAD.WIDE.U32 R4, R7, 0x2, R4 ;  /* 0x0000000207048825 */ /* 0x001fca00078e0004 */
[----:B------:R2:W-:Y:S02]  /*1d90*/  @!P0 STG.E.U16 desc[UR4][R4.64], R13 ;  /* 0x0000000d04008986 */ /* 0x0005e4000c101504 */
.L_x_649:
[----:B------:R-:W-:Y:S05]  /*1da0*/  BSYNC.RECONVERGENT B0 ;  /* 0x0000000000007941 */ /* 0x000fea0003800200 */
.L_x_643:
        /* <DEDUP_REMOVED lines=8> */
.L_x_626:
[----:B------:R-:W0:Y:S01]  /*1e30*/  S2R R5, SR_TID.X ;  /* 0x0000000000057919 */ /* 0x000e220000002100 */
[----:B------:R-:W1:Y:S02]  /*1e40*/  LDC.64 R2, c[0x0][0x390] ;  /* 0x0000e400ff027b82 */ /* 0x000e640000000a00 */
[----:B-1----:R-:W-:-:S04]  /*1e50*/  IMAD.WIDE.U32 R2, R0, 0x2, R2 ;  /* 0x0000000200027825 */ /* 0x002fc800078e0002 */
[----:B0-----:R-:W-:-:S05]  /*1e60*/  IMAD.WIDE.U32 R6, R5, 0x8, R2 ;  /* 0x0000000805067825 */ /* 0x001fca00078e0002 */
[----:B------:R-:W2:Y:S04]  /*1e70*/  LDG.E.64 R12, desc[UR4][R6.64] ;  /* 0x00000004060c7981 */ /* 0x000ea8000c1e1b00 */
[----:B------:R0:W3:Y:S01]  /*1e80*/  LDG.E.64 R2, desc[UR4][R6.64+0x400] ;  /* 0x0004000406027981 */ /* 0x0000e2000c1e1b00 */
[C---:B--2---:R-:W-:Y:S02]  /*1e90*/  SHF.L.U32 R19, R12.reuse, 0x10, RZ ;  /* 0x000000100c137819 */ /* 0x044fe400000006ff */
[----:B------:R-:W-:Y:S02]  /*1ea0*/  SHF.L.U32 R15, R13, 0x10, RZ ;  /* 0x000000100d0f7819 */ /* 0x000fe400000006ff */
[----:B------:R-:W-:Y:S01]  /*1eb0*/  PRMT R17, R12, 0x7632, R17 ;  /* 0x000076320c117816 */ /* 0x000fe20000000011 */
[C---:B------:R-:W-:Y:S01]  /*1ec0*/  FADD.FTZ R4, |R19|.reuse, -RZ ;  /* 0x800000ff13047221 */ /* 0x040fe20000010200 */
[----:B------:R-:W-:Y:S01]  /*1ed0*/  FSETP.GT.FTZ.AND P0, PT, |R19|, 8.50705917302346158658e+37, PT ;  /* 0x7e8000001300780b */ /* 0x000fe20003f14200 */
[----:B------:R-:W-:Y:S01]  /*1ee0*/  FADD.FTZ R8, |R15|, -RZ ;  /* 0x800000ff0f087221 */ /* 0x000fe20000010200 */
[----:B------:R-:W-:Y:S01]  /*1ef0*/  SHF.L.U32 R17, R17, 0x10, RZ ;  /* 0x0000001011117819 */ /* 0x000fe200000006ff */
[----:B------:R-:W-:Y:S01]  /*1f00*/  FADD.FTZ R4, -R4, 1 ;  /* 0x3f80000004047421 */ /* 0x000fe20000010100 */
[----:B------:R-:W-:Y:S01]  /*1f10*/  FSETP.GT.FTZ.AND P1, PT, |R15|, 8.50705917302346158658e+37, PT ;  /* 0x7e8000000f00780b */ /* 0x000fe20003f34200 */
[----:B------:R-:W-:Y:S01]  /*1f20*/  FADD.FTZ R10, -R8, 1 ;  /* 0x3f800000080a7421 */ /* 0x000fe20000010100 */
[----:B------:R-:W-:Y:S01]  /*1f30*/  PRMT R8, R13, 0x7632, R8 ;  /* 0x000076320d087816 */ /* 0x000fe20000000008 */
[----:B0-----:R-:W-:-:S02]  /*1f40*/  FADD.FTZ R6, |R17|, -RZ ;  /* 0x800000ff11067221 */ /* 0x001fc40000010200 */
[----:B------:R-:W0:Y:S01]  /*1f50*/  MUFU.RCP R4, R4 ;  /* 0x0000000400047308 */ /* 0x000e220000001000 */
[----:B------:R-:W-:Y:S01]  /*1f60*/  SHF.L.U32 R8, R8, 0x10, RZ ;  /* 0x0000001008087819 */ /* 0x000fe200000006ff */
[----:B------:R-:W-:-:S04]  /*1f70*/  FADD.FTZ R6, -R6, 1 ;  /* 0x3f80000006067421 */ /* 0x000fc80000010100 */
[----:B------:R-:W-:Y:S02]  /*1f80*/  FADD.FTZ R7, |R8|, -RZ ;  /* 0x800000ff08077221 */ /* 0x000fe40000010200 */
[----:B------:R-:W1:Y:S02]  /*1f90*/  MUFU.RCP R10, R10 ;  /* 0x0000000a000a7308 */ /* 0x000e640000001000 */
[----:B------:R-:W-:-:S06]  /*1fa0*/  FADD.FTZ R13, -R7, 1 ;  /* 0x3f800000070d7421 */ /* 0x000fcc0000010100 */
[----:B------:R2:W-:Y:S01]  /*1fb0*/  MUFU.RCP R9, R6 ;  /* 0x0000000600097308 */ /* 0x0005e20000001000 */
[----:B0-----:R-:W-:-:S04]  /*1fc0*/  FADD.FTZ R4, R4, R4 ;  /* 0x0000000404047221 */ /* 0x001fc80000010000 */
[----:B------:R-:W-:-:S03]  /*1fd0*/  FMUL.FTZ R4, |R19|, R4 ;  /* 0x0000000413047220 */ /* 0x000fc60000410200 */
[----:B------:R0:W4:Y:S01]  /*1fe0*/  MUFU.RCP R14, R13 ;  /* 0x0000000d000e7308 */ /* 0x0001220000001000 */
[----:B--2---:R-:W-:Y:S02]  /*1ff0*/  HFMA2 R6, -RZ, RZ, 1.625, 0 ;  /* 0x3e800000ff067431 */ /* 0x004fe400000001ff */
[----:B-1----:R-:W-:Y:S01]  /*2000*/  FADD.FTZ R12, R10, R10 ;  /* 0x0000000a0a0c7221 */ /* 0x002fe20000010000 */
[----:B------:R-:W-:Y:S02]  /*2010*/  FSEL R4, R4, -2, !P0 ;  /* 0xc000000004047808 */ /* 0x000fe40004000000 */
[----:B------:R-:W-:Y:S01]  /*2020*/  FSETP.GT.FTZ.AND P0, PT, |R17|, 8.50705917302346158658e+37, PT ;  /* 0x7e8000001100780b */ /* 0x000fe20003f14200 */
[----:B------:R-:W-:Y:S01]  /*2030*/  FMUL.FTZ R12, |R15|, R12 ;  /* 0x0000000c0f0c7220 */ /* 0x000fe20000410200 */
[C---:B------:R-:W-:Y:S01]  /*2040*/  ISETP.GE.U32.AND P4, PT, R4.reuse, 0x7f800000, PT ;  /* 0x7f8000000400780c */ /* 0x040fe20003f86070 */
[----:B------:R-:W-:-:S03]  /*2050*/  FADD.FTZ.RZ R7, R4, 1 ;  /* 0x3f80000004077421 */ /* 0x000fc6000001c000 */
[----:B------:R-:W-:Y:S02]  /*2060*/  FSEL R12, R12, -2, !P1 ;  /* 0xc00000000c0c7808 */ /* 0x000fe40004800000 */
[----:B------:R-:W-:Y:S02]  /*2070*/  IADD3 R7, PT, PT, R7, -0x3f400000, RZ ;  /* 0xc0c0000007077810 */ /* 0x000fe40007ffe0ff */
[----:B------:R-:W-:Y:S01]  /*2080*/  FSETP.GT.FTZ.AND P1, PT, |R8|, 8.50705917302346158658e+37, PT ;  /* 0x7e8000000800780b */ /* 0x000fe20003f34200 */
[----:B------:R-:W-:Y:S01]  /*2090*/  FADD.FTZ.RZ R10, R12, 1 ;  /* 0x3f8000000c0a7421 */ /* 0x000fe2000001c000 */
[----:B0-----:R-:W-:Y:S01]  /*20a0*/  LOP3.LUT R13, R7, 0xff800000, RZ, 0xc0, !PT ;  /* 0xff800000070d7812 */ /* 0x001fe200078ec0ff */
[----:B----4-:R-:W-:-:S03]  /*20b0*/  FADD.FTZ R21, R14, R14 ;  /* 0x0000000e0e157221 */ /* 0x010fc60000010000 */
[----:B------:R-:W-:Y:S01]  /*20c0*/  IADD3 R11, PT, PT, R10, -0x3f400000, RZ ;  /* 0xc0c000000a0b7810 */ /* 0x000fe20007ffe0ff */
[----:B------:R-:W-:Y:S01]  /*20d0*/  FADD.FTZ R10, R9, R9 ;  /* 0x00000009090a7221 */ /* 0x000fe20000010000 */
[----:B------:R-:W-:Y:S01]  /*20e0*/  IADD3 R7, PT, PT, -R13, 0x40800000, RZ ;  /* 0x408000000d077810 */ /* 0x000fe20007ffe1ff */
[----:B------:R-:W-:Y:S01]  /*20f0*/  FMUL.FTZ R14, |R8|, R21 ;  /* 0x00000015080e7220 */ /* 0x000fe20000410200 */
[----:B------:R-:W-:Y:S01]  /*2100*/  LOP3.LUT R9, R11, 0xff800000, RZ, 0xc0, !PT ;  /* 0xff8000000b097812 */ /* 0x000fe200078ec0ff */
[----:B------:R-:W-:Y:S01]  /*2110*/  FMUL.FTZ R10, |R17|, R10 ;  /* 0x0000000a110a7220 */ /* 0x000fe20000410200 */
[----:B------:R-:W-:Y:S01]  /*2120*/  IADD3 R22, PT, PT, R4, -R13, RZ ;  /* 0x8000000d04167210 */ /* 0x000fe20007ffe0ff */
[-C--:B------:R-:W-:Y:S01]  /*2130*/  FFMA.FTZ R21, R7, R6.reuse, -1 ;  /* 0xbf80000007157423 */ /* 0x080fe20000010006 */
[----:B------:R-:W-:Y:S02]  /*2140*/  IADD3 R11, PT, PT, -R9, 0x40800000, RZ ;  /* 0x40800000090b7810 */ /* 0x000fe40007ffe1ff */
[----:B------:R-:W-:Y:S01]  /*2150*/  IADD3 R20, PT, PT, R12, -R9, RZ ;  /* 0x800000090c147210 */ /* 0x000fe20007ffe0ff */
[----:B------:R-:W-:Y:S01]  /*2160*/  FADD.FTZ R22, R22, R21 ;  /* 0x0000001516167221 */ /* 0x000fe20000010000 */
[----:B------:R-:W-:Y:S01]  /*2170*/  MOV R7, 0x3d39bf78 ;  /* 0x3d39bf7800077802 */ /* 0x000fe20000000f00 */
[----:B------:R-:W-:Y:S01]  /*2180*/  FFMA.FTZ R23, R11, R6, -1 ;  /* 0xbf8000000b177423 */ /* 0x000fe20000010006 */
[----:B------:R-:W-:-:S02]  /*2190*/  FSEL R11, R10, -2, !P0 ;  /* 0xc00000000a0b7808 */ /* 0x000fc40004000000 */
[----:B------:R-:W-:Y:S01]  /*21a0*/  FSEL R10, R14, -2, !P1 ;  /* 0xc00000000e0a7808 */ /* 0x000fe20004800000 */
[----:B------:R-:W-:Y:S01]  /*21b0*/  FADD.FTZ R20, R20, R23 ;  /* 0x0000001714147221 */ /* 0x000fe20000010000 */
[----:B------:R-:W-:Y:S01]  /*21c0*/  FFMA.FTZ R21, R22, -R7, 0.10546888411045074463 ;  /* 0x3dd8001216157423 */ /* 0x000fe20000010807 */
[----:B------:R-:W-:Y:S01]  /*21d0*/  FADD.FTZ.RZ R14, R11, 1 ;  /* 0x3f8000000b0e7421 */ /* 0x000fe2000001c000 */
[----:B------:R-:W-:Y:S01]  /*21e0*/  I2FP.F32.S32 R13, R13 ;  /* 0x0000000d000d7245 */ /* 0x000fe20000201400 */
[----:B------:R-:W-:Y:S01]  /*21f0*/  FFMA.FTZ R23, R20, -R7, 0.10546888411045074463 ;  /* 0x3dd8001214177423 */ /* 0x000fe20000010807 */
[----:B------:R-:W-:Y:S01]  /*2200*/  FFMA.FTZ R21, R22, R21, -0.13229703903198242188 ;  /* 0xbe0778e016157423 */ /* 0x000fe20000010015 */
[----:B------:R-:W-:Y:S01]  /*2210*/  FADD.FTZ.RZ R16, R10, 1 ;  /* 0x3f8000000a107421 */ /* 0x000fe2000001c000 */
[----:B------:R-:W-:Y:S01]  /*2220*/  IADD3 R14, PT, PT, R14, -0x3f400000, RZ ;  /* 0xc0c000000e0e7810 */ /* 0x000fe20007ffe0ff */
[----:B------:R-:W-:Y:S01]  /*2230*/  FFMA.FTZ R23, R20, R23, -0.13229703903198242188 ;  /* 0xbe0778e014177423 */ /* 0x000fe20000010017 */
[----:B------:R-:W-:Y:S01]  /*2240*/  FFMA.FTZ R21, R22, R21, 0.14491446316242218018 ;  /* 0x3e14647516157423 */ /* 0x000fe20000010015 */
[----:B------:R-:W-:-:S02]  /*2250*/  I2FP.F32.S32 R9, R9 ;  /* 0x0000000900097245 */ /* 0x000fc40000201400 */
[----:B------:R-:W-:Y:S01]  /*2260*/  FFMA.FTZ R25, R20, R23, 0.14491446316242218018 ;  /* 0x3e14647514197423 */ /* 0x000fe20000010017 */
[----:B------:R-:W-:Y:S01]  /*2270*/  FFMA.FTZ R23, R22, R21, -0.16641564667224884033 ;  /* 0xbe2a68dd16177423 */ /* 0x000fe20000010015 */
[----:B------:R-:W-:Y:S01]  /*2280*/  IADD3 R16, PT, PT, R16, -0x3f400000, RZ ;  /* 0xc0c0000010107810 */ /* 0x000fe20007ffe0ff */
[----:B------:R-:W-:Y:S01]  /*2290*/  FMUL.FTZ R9, R9, 1.1920928955078125e-07 ;  /* 0x3400000009097820 */ /* 0x000fe20000410000 */
[----:B------:R-:W-:Y:S01]  /*22a0*/  FFMA.FTZ R27, R20, R25, -0.16641564667224884033 ;  /* 0xbe2a68dd141b7423 */ /* 0x000fe20000010019 */
[----:B------:R-:W-:Y:S01]  /*22b0*/  FFMA.FTZ R23, R22, R23, 0.19988867640495300293 ;  /* 0x3e4caf9e16177423 */ /* 0x000fe20000010017 */
[----:B------:R-:W-:Y:S02]  /*22c0*/  LOP3.LUT R14, R14, 0xff800000, RZ, 0xc0, !PT ;  /* 0xff8000000e0e7812 */ /* 0x000fe400078ec0ff */
[----:B------:R-:W-:Y:S01]  /*22d0*/  FFMA.FTZ R27, R20, R27, 0.19988867640495300293 ;  /* 0x3e4caf9e141b7423 */ /* 0x000fe2000001001b */
[----:B------:R-:W-:Y:S01]  /*22e0*/  FFMA.FTZ R23, R22, R23, -0.25000196695327758789 ;  /* 0xbe80004216177423 */ /* 0x000fe20000010017 */
[----:B------:R-:W-:-:S02]  /*22f0*/  LOP3.LUT R21, R16, 0xff800000, RZ, 0xc0, !PT ;  /* 0xff80000010157812 */ /* 0x000fc400078ec0ff */
[----:B------:R-:W-:Y:S01]  /*2300*/  FFMA.FTZ R27, R20, R27, -0.25000196695327758789 ;  /* 0xbe800042141b7423 */ /* 0x000fe2000001001b */
[----:B------:R-:W-:Y:S01]  /*2310*/  IADD3 R25, PT, PT, -R14, 0x40800000, RZ ;  /* 0x408000000e197810 */ /* 0x000fe20007ffe1ff */
[----:B------:R-:W-:Y:S01]  /*2320*/  FFMA.FTZ R23, R22, R23, 0.33333510160446166992 ;  /* 0x3eaaaae616177423 */ /* 0x000fe20000010017 */
[----:B------:R-:W-:Y:S01]  /*2330*/  IADD3 R29, PT, PT, -R21, 0x40800000, RZ ;  /* 0x40800000151d7810 */ /* 0x000fe20007ffe1ff */
[----:B------:R-:W-:Y:S01]  /*2340*/  FFMA.FTZ R27, R20, R27, 0.33333510160446166992 ;  /* 0x3eaaaae6141b7423 */ /* 0x000fe2000001001b */
[----:B------:R-:W-:Y:S01]  /*2350*/  IADD3 R18, PT, PT, R11, -R14, RZ ;  /* 0x8000000e0b127210 */ /* 0x000fe20007ffe0ff */
[-C--:B------:R-:W-:Y:S01]  /*2360*/  FFMA.FTZ R25, R25, R6.reuse, -1 ;  /* 0xbf80000019197423 */ /* 0x080fe20000010006 */
[----:B------:R-:W-:Y:S01]  /*2370*/  FFMA.FTZ R23, R22, R23, -0.5 ;  /* 0xbf00000016177423 */ /* 0x000fe20000010017 */
[----:B------:R-:W-:Y:S01]  /*2380*/  IADD3 R16, PT, PT, R10, -R21, RZ ;  /* 0x800000150a107210 */ /* 0x000fe20007ffe0ff */
[----:B------:R-:W-:Y:S01]  /*2390*/  FFMA.FTZ R27, R20, R27, -0.5 ;  /* 0xbf000000141b7423 */ /* 0x000fe2000001001b */
[----:B------:R-:W-:Y:S01]  /*23a0*/  FFMA.FTZ R29, R29, R6, -1 ;  /* 0xbf8000001d1d7423 */ /* 0x000fe20000010006 */
[----:B------:R-:W-:Y:S01]  /*23b0*/  FADD.FTZ R18, R18, R25 ;  /* 0x0000001912127221 */ /* 0x000fe20000010000 */
[----:B------:R-:W-:Y:S01]  /*23c0*/  FMUL.FTZ R23, R22, R23 ;  /* 0x0000001716177220 */ /* 0x000fe20000410000 */
[----:B------:R-:W-:Y:S01]  /*23d0*/  FMUL.FTZ R27, R20, R27 ;  /* 0x0000001b141b7220 */ /* 0x000fe20000410000 */
[----:B------:R-:W-:Y:S01]  /*23e0*/  FADD.FTZ R16, R16, R29 ;  /* 0x0000001d10107221 */ /* 0x000fe20000010000 */
[----:B------:R-:W-:Y:S01]  /*23f0*/  FFMA.FTZ R25, R18, -R7, 0.10546888411045074463 ;  /* 0x3dd8001212197423 */ /* 0x000fe20000010807 */
[----:B------:R-:W-:Y:S01]  /*2400*/  FFMA.FTZ R23, R22, R23, R22 ;  /* 0x0000001716177223 */ /* 0x000fe20000010016 */
[----:B------:R-:W-:Y:S01]  /*2410*/  FFMA.FTZ R22, R20, R27, R20 ;  /* 0x0000001b14167223 */ /* 0x000fe20000010014 */
[----:B------:R-:W-:Y:S01]  /*2420*/  FFMA.FTZ R27, R16, -R7, 0.10546888411045074463 ;  /* 0x3dd80012101b7423 */ /* 0x000fe20000010807 */
[----:B------:R-:W-:Y:S01]  /*2430*/  FFMA.FTZ R25, R18, R25, -0.13229703903198242188 ;  /* 0xbe0778e012197423 */ /* 0x000fe20000010019 */
[----:B------:R-:W-:Y:S01]  /*2440*/  FMUL.FTZ R20, R13, 1.1920928955078125e-07 ;  /* 0x340000000d147820 */ /* 0x000fe20000410000 */
[----:B------:R-:W-:Y:S01]  /*2450*/  ISETP.GT.AND P0, PT, R4, -0x40800000, P4 ;  /* 0xbf8000000400780c */ /* 0x000fe20002704270 */
[----:B------:R-:W-:Y:S01]  /*2460*/  FFMA.FTZ R27, R16, R27, -0.13229703903198242188 ;  /* 0xbe0778e0101b7423 */ /* 0x000fe2000001001b */
[----:B------:R-:W-:Y:S01]  /*2470*/  FFMA.FTZ R25, R18, R25, 0.14491446316242218018 ;  /* 0x3e14647512197423 */ /* 0x000fe20000010019 */
[----:B---3--:R-:W-:Y:S01]  /*2480*/  SHF.L.U32 R13, R2, 0x10, RZ ;  /* 0x00000010020d7819 */ /* 0x008fe200000006ff */
[----:B------:R-:W-:Y:S01]  /*2490*/  FFMA.FTZ R20, R20, 0.69314718246459960938, R23 ;  /* 0x3f31721814147823 */ /* 0x000fe20000010017 */
[----:B------:R-:W-:Y:S01]  /*24a0*/  FFMA.FTZ R27, R16, R27, 0.14491446316242218018 ;  /* 0x3e146475101b7423 */ /* 0x000fe2000001001b */
[----:B------:R-:W-:Y:S01]  /*24b0*/  FFMA.FTZ R25, R18, R25, -0.16641564667224884033 ;  /* 0xbe2a68dd12197423 */ /* 0x000fe20000010019 */
[----:B------:R-:W-:-:S02]  /*24c0*/  I2FP.F32.S32 R14, R14 ;  /* 0x0000000e000e7245 */ /* 0x000fc40000201400 */
[----:B------:R-:W-:Y:S01]  /*24d0*/  FFMA.FTZ R27, R16, R27, -0.16641564667224884033 ;  /* 0xbe2a68dd101b7423 */ /* 0x000fe2000001001b */
[----:B------:R-:W-:Y:S01]  /*24e0*/  FFMA.FTZ R25, R18, R25, 0.19988867640495300293 ;  /* 0x3e4caf9e12197423 */ /* 0x000fe20000010019 */
[C---:B------:R-:W-:Y:S02]  /*24f0*/  ISETP.GE.U32.AND P1, PT, R11.reuse, 0x7f800000, PT ;  /* 0x7f8000000b00780c */ /* 0x040fe40003f26070 */
[----:B------:R-:W-:Y:S01]  /*2500*/  FFMA.FTZ R27, R16, R27, 0.19988867640495300293 ;  /* 0x3e4caf9e101b7423 */ /* 0x000fe2000001001b */
[----:B------:R-:W-:Y:S01]  /*2510*/  FFMA.FTZ R25, R18, R25, -0.25000196695327758789 ;  /* 0xbe80004212197423 */ /* 0x000fe20000010019 */
[----:B------:R-:W-:Y:S02]  /*2520*/  ISETP.GT.AND P6, PT, R11, -0x40800000, P1 ;  /* 0xbf8000000b00780c */ /* 0x000fe40000fc4270 */
[----:B------:R-:W-:Y:S01]  /*2530*/  FFMA.FTZ R27, R16, R27, -0.25000196695327758789 ;  /* 0xbe800042101b7423 */ /* 0x000fe2000001001b */
[----:B------:R-:W-:Y:S01]  /*2540*/  FFMA.FTZ R25, R18, R25, 0.33333510160446166992 ;  /* 0x3eaaaae612197423 */ /* 0x000fe20000010019 */
[----:B------:R-:W-:-:S02]  /*2550*/  ISETP.GE.U32.AND P5, PT, R10, 0x7f800000, PT ;  /* 0x7f8000000a00780c */ /* 0x000fc40003fa6070 */
[----:B------:R-:W-:Y:S01]  /*2560*/  FFMA.FTZ R27, R16, R27, 0.33333510160446166992 ;  /* 0x3eaaaae6101b7423 */ /* 0x000fe2000001001b */
[----:B------:R-:W-:Y:S01]  /*2570*/  FFMA.FTZ R25, R18, R25, -0.5 ;  /* 0xbf00000012197423 */ /* 0x000fe20000010019 */
[----:B------:R-:W-:Y:S02]  /*2580*/  ISETP.GT.AND P3, PT, R10, -0x40800000, P5 ;  /* 0xbf8000000a00780c */ /* 0x000fe40002f64270 */
[----:B------:R-:W-:Y:S01]  /*2590*/  FFMA.FTZ R27, R16, R27, -0.5 ;  /* 0xbf000000101b7423 */ /* 0x000fe2000001001b */
[----:B------:R-:W-:Y:S01]  /*25a0*/  FMUL.FTZ R25, R18, R25 ;  /* 0x0000001912197220 */ /* 0x000fe20000410000 */
[----:B------:R-:W-:Y:S02]  /*25b0*/  @P1 MOV R26, 0x7f800000 ;  /* 0x7f800000001a1802 */ /* 0x000fe40000000f00 */
[----:B------:R-:W-:Y:S01]  /*25c0*/  FMUL.FTZ R27, R16, R27 ;  /* 0x0000001b101b7220 */ /* 0x000fe20000410000 */
[----:B------:R-:W-:Y:S01]  /*25d0*/  FFMA.FTZ R23, R18, R25, R18 ;  /* 0x0000001912177223 */ /* 0x000fe20000010012 */
[----:B------:R-:W-:Y:S01]  /*25e0*/  FFMA.FTZ R18, R9, 0.69314718246459960938, R22 ;  /* 0x3f31721809127823 */ /* 0x000fe20000010016 */
[----:B------:R-:W-:Y:S01]  /*25f0*/  @P4 MOV R25, 0x7f800000 ;  /* 0x7f80000000194802 */ /* 0x000fe20000000f00 */
[----:B------:R-:W-:Y:S01]  /*2600*/  FFMA.FTZ R22, R16, R27, R16 ;  /* 0x0000001b10167223 */ /* 0x000fe20000010010 */
[----:B------:R-:W-:Y:S01]  /*2610*/  FADD.FTZ R16, |R13|, -RZ ;  /* 0x800000ff0d107221 */ /* 0x000fe20000010200 */
[----:B------:R-:W-:-:S02]  /*2620*/  SHF.L.U32 R9, R3, 0x10, RZ ;  /* 0x0000001003097819 */ /* 0x000fc400000006ff */
[----:B------:R-:W-:Y:S01]  /*2630*/  @P0 FFMA.FTZ R20, R4, R25, +INF ;  /* 0x7f80000004140423 */ /* 0x000fe20000010019 */
[----:B------:R-:W-:Y:S01]  /*2640*/  FADD.FTZ R24, -R16, 1 ;  /* 0x3f80000010187421 */ /* 0x000fe20000010100 */
[----:B------:R-:W-:Y:S01]  /*2650*/  FMUL.FTZ R16, R14, 1.1920928955078125e-07 ;  /* 0x340000000e107820 */ /* 0x000fe20000410000 */
[----:B------:R-:W-:Y:S01]  /*2660*/  FADD.FTZ R25, |R9|, -RZ ;  /* 0x800000ff09197221 */ /* 0x000fe20000010200 */
[----:B------:R-:W-:Y:S01]  /*2670*/  ISETP.GE.U32.AND P0, PT, R12, 0x7f800000, PT ;  /* 0x7f8000000c00780c */ /* 0x000fe20003f06070 */
[----:B------:R-:W0:Y:S01]  /*2680*/  MUFU.RCP R14, R24 ;  /* 0x00000018000e7308 */ /* 0x000e220000001000 */
[----:B------:R-:W-:Y:S01]  /*2690*/  FFMA.FTZ R16, R16, 0.69314718246459960938, R23 ;  /* 0x3f31721810107823 */ /* 0x000fe20000010017 */
[----:B------:R-:W-:Y:S01]  /*26a0*/  FADD.FTZ R25, -R25, 1 ;  /* 0x3f80000019197421 */ /* 0x000fe20000010100 */
[----:B------:R-:W-:Y:S01]  /*26b0*/  I2FP.F32.S32 R23, R21 ;  /* 0x0000001500177245 */ /* 0x000fe20000201400 */
[----:B------:R-:W-:Y:S01]  /*26c0*/  @P6 FFMA.FTZ R16, R11, R26, +INF ;  /* 0x7f8000000b106423 */ /* 0x000fe2000001001a */
[----:B------:R-:W-:-:S02]  /*26d0*/  ISETP.GT.AND P2, PT, R12, -0x40800000, P0 ;  /* 0xbf8000000c00780c */ /* 0x000fc40000744270 */
[----:B------:R-:W-:Y:S01]  /*26e0*/  @P4 FSETP.NEU.FTZ.AND P6, PT, R4, RZ, PT ;  /* 0x000000ff0400420b */ /* 0x000fe20003fdd000 */
[----:B------:R-:W1:Y:S01]  /*26f0*/  MUFU.RCP R21, R25 ;  /* 0x0000001900157308 */ /* 0x000e620000001000 */
[----:B------:R-:W-:Y:S01]  /*2700*/  FMUL.FTZ R23, R23, 1.1920928955078125e-07 ;  /* 0x3400000017177820 */ /* 0x000fe20000410000 */
[----:B------:R-:W-:Y:S02]  /*2710*/  @P5 MOV R29, 0x7f800000 ;  /* 0x7f800000001d5802 */ /* 0x000fe40000000f00 */
[----:B------:R-:W-:Y:S01]  /*2720*/  @P4 FSEL R20, R20, -RZ, P6 ;  /* 0x800000ff14144208 */ /* 0x000fe20003000000 */
[----:B------:R-:W-:Y:S01]  /*2730*/  FFMA.FTZ R4, R23, 0.69314718246459960938, R22 ;  /* 0x3f31721817047823 */ /* 0x000fe20000010016 */
[----:B------:R-:W-:Y:S01]  /*2740*/  @P0 MOV R27, 0x7f800000 ;  /* 0x7f800000001b0802 */ /* 0x000fe20000000f00 */
[----:B------:R-:W-:Y:S01]  /*2750*/  @P3 FFMA.FTZ R4, R10, R29, +INF ;  /* 0x7f8000000a043423 */ /* 0x000fe2000001001d */
[C---:B------:R-:W-:Y:S01]  /*2760*/  FSETP.GT.FTZ.AND P4, PT, |R13|.reuse, 8.50705917302346158658e+37, PT ;  /* 0x7e8000000d00780b */ /* 0x040fe20003f94200 */
[----:B0-----:R-:W-:Y:S01]  /*2770*/  FADD.FTZ R14, R14, R14 ;  /* 0x0000000e0e0e7221 */ /* 0x001fe20000010000 */
[----:B------:R-:W-:Y:S01]  /*2780*/  @P5 FSETP.NEU.FTZ.AND P6, PT, R10, RZ, PT ;  /* 0x000000ff0a00520b */ /* 0x000fe20003fdd000 */
[----:B------:R-:W-:Y:S01]  /*2790*/  @P2 FFMA.FTZ R18, R12, R27, +INF ;  /* 0x7f8000000c122423 */ /* 0x000fe2000001001b */
[----:B------:R-:W-:Y:S01]  /*27a0*/  PRMT R23, R2, 0x7632, R23 ;  /* 0x0000763202177816 */ /* 0x000fe20000000017 */
[----:B------:R-:W-:Y:S01]  /*27b0*/  FMUL.FTZ R14, |R13|, R14 ;  /* 0x0000000e0d0e7220 */ /* 0x000fe20000410200 */
[----:B------:R-:W-:Y:S01]  /*27c0*/  @P0 FSETP.NEU.FTZ.AND P2, PT, R12, RZ, PT ;  /* 0x000000ff0c00020b */ /* 0x000fe20003f5d000 */
[----:B------:R-:W-:Y:S01]  /*27d0*/  HFMA2 R12, -RZ, RZ, 1.75, 0 ;  /* 0x3f000000ff0c7431 */ /* 0x000fe200000001ff */
[----:B------:R-:W-:Y:S01]  /*27e0*/  SHF.L.U32 R23, R23, 0x10, RZ ;  /* 0x0000001017177819 */ /* 0x000fe200000006ff */
[----:B-1----:R-:W-:Y:S01]  /*27f0*/  FADD.FTZ R22, R21, R21 ;  /* 0x0000001515167221 */ /* 0x002fe20000010000 */
[----:B------:R-:W-:-:S02]  /*2800*/  FSEL R10, R14, -2, !P4 ;  /* 0xc00000000e0a7808 */ /* 0x000fc40006000000 */
[C---:B------:R-:W-:Y:S01]  /*2810*/  FSETP.GT.FTZ.AND P4, PT, |R9|.reuse, 8.50705917302346158658e+37, PT ;  /* 0x7e8000000900780b */ /* 0x040fe20003f94200 */
[----:B------:R-:W-:Y:S01]  /*2820*/  FMUL.FTZ R14, |R9|, R22 ;  /* 0x00000016090e7220 */ /* 0x000fe20000410200 */
[----:B------:R-:W-:Y:S01]  /*2830*/  @P1 FSETP.NEU.FTZ.AND P3, PT, R11, RZ, PT ;  /* 0x000000ff0b00120b */ /* 0x000fe20003f7d000 */
[----:B------:R-:W-:Y:S01]  /*2840*/  FADD.FTZ.RZ R2, R10, 1 ;  /* 0x3f8000000a027421 */ /* 0x000fe2000001c000 */
[C---:B------:R-:W-:Y:S01]  /*2850*/  LOP3.LUT R11, R12.reuse, 0x80000000, R19, 0xb8, !PT ;  /* 0x800000000c0b7812 */ /* 0x040fe200078eb813 */
[----:B------:R-:W-:Y:S01]  /*2860*/  FADD.FTZ R19, |R23|, -RZ ;  /* 0x800000ff17137221 */ /* 0x000fe20000010200 */
[----:B------:R-:W-:Y:S02]  /*2870*/  LOP3.LUT R15, R12, 0x80000000, R15, 0xb8, !PT ;  /* 0x800000000c0f7812 */ /* 0x000fe400078eb80f */
[----:B------:R-:W-:Y:S01]  /*2880*/  @P0 FSEL R18, R18, -RZ, P2 ;  /* 0x800000ff12120208 */ /* 0x000fe20001000000 */
[----:B------:R-:W-:Y:S01]  /*2890*/  FMUL.FTZ R11, R11, R20 ;  /* 0x000000140b0b7220 */ /* 0x000fe20000410000 */
[----:B------:R-:W-:-:S02]  /*28a0*/  FSEL R14, R14, -2, !P4 ;  /* 0xc00000000e0e7808 */ /* 0x000fc40006000000 */
[----:B------:R-:W-:Y:S01]  /*28b0*/  IADD3 R2, PT, PT, R2, -0x3f400000, RZ ;  /* 0xc0c0000002027810 */ /* 0x000fe20007ffe0ff */
[----:B------:R-:W-:Y:S01]  /*28c0*/  FMUL.FTZ R15, R15, R18 ;  /* 0x000000120f0f7220 */ /* 0x000fe20000410000 */
[----:B------:R-:W-:Y:S01]  /*28d0*/  PRMT R21, R3, 0x7632, R21 ;  /* 0x0000763203157816 */ /* 0x000fe20000000015 */
[----:B------:R-:W-:Y:S01]  /*28e0*/  FADD.FTZ.RZ R20, R14, 1 ;  /* 0x3f8000000e147421 */ /* 0x000fe2000001c000 */
[----:B------:R-:W-:Y:S01]  /*28f0*/  LOP3.LUT R3, R2, 0xff800000, RZ, 0xc0, !PT ;  /* 0xff80000002037812 */ /* 0x000fe200078ec0ff */
[----:B------:R-:W-:Y:S01]  /*2900*/  FADD.FTZ R18, -R19, 1 ;  /* 0x3f80000013127421 */ /* 0x000fe20000010100 */
[----:B------:R-:W-:Y:S02]  /*2910*/  SHF.L.U32 R21, R21, 0x10, RZ ;  /* 0x0000001015157819 */ /* 0x000fe400000006ff */
[----:B------:R-:W-:Y:S02]  /*2920*/  IADD3 R25, PT, PT, -R3, 0x40800000, RZ ;  /* 0x4080000003197810 */ /* 0x000fe40007ffe1ff */
[----:B------:R-:W-:Y:S01]  /*2930*/  IADD3 R20, PT, PT, R20, -0x3f400000, RZ ;  /* 0xc0c0000014147810 */ /* 0x000fe20007ffe0ff */
[----:B------:R-:W0:Y:S01]  /*2940*/  MUFU.RCP R18, R18 ;  /* 0x0000001200127308 */ /* 0x000e220000001000 */
[----:B------:R-:W-:Y:S01]  /*2950*/  LOP3.LUT R19, R12, 0x80000000, R17, 0xb8, !PT ;  /* 0x800000000c137812 */ /* 0x000fe200078eb811 */
[----:B------:R-:W-:Y:S01]  /*2960*/  FFMA.FTZ R25, R25, R6, -1 ;  /* 0xbf80000019197423 */ /* 0x000fe20000010006 */
[----:B------:R-:W-:-:S02]  /*2970*/  IADD3 R2, PT, PT, R10, -R3, RZ ;  /* 0x800000030a027210 */ /* 0x000fc40007ffe0ff */
[----:B------:R-:W-:Y:S01]  /*2980*/  LOP3.LUT R17, R20, 0xff800000, RZ, 0xc0, !PT ;  /* 0xff80000014117812 */ /* 0x000fe200078ec0ff */
[----:B------:R-:W-:Y:S01]  /*2990*/  FADD.FTZ R20, |R21|, -RZ ;  /* 0x800000ff15147221 */ /* 0x000fe20000010200 */
[----:B------:R-:W-:Y:S01]  /*29a0*/  @P1 FSEL R16, R16, -RZ, P3 ;  /* 0x800000ff10101208 */ /* 0x000fe20001800000 */
[----:B------:R-:W-:Y:S01]  /*29b0*/  FADD.FTZ R2, R2, R25 ;  /* 0x0000001902027221 */ /* 0x000fe20000010000 */
[----:B------:R-:W-:Y:S01]  /*29c0*/  IADD3 R27, PT, PT, -R17, 0x40800000, RZ ;  /* 0x40800000111b7810 */ /* 0x000fe20007ffe1ff */
[----:B------:R-:W-:Y:S01]  /*29d0*/  FADD.FTZ R22, -R20, 1 ;  /* 0x3f80000014167421 */ /* 0x000fe20000010100 */
[----:B------:R-:W-:Y:S01]  /*29e0*/  IADD3 R20, PT, PT, R14, -R17, RZ ;  /* 0x800000110e147210 */ /* 0x000fe20007ffe0ff */
[----:B------:R-:W-:Y:S01]  /*29f0*/  FMUL.FTZ R16, R19, R16 ;  /* 0x0000001013107220 */ /* 0x000fe20000410000 */
[C---:B------:R-:W-:Y:S01]  /*2a00*/  FFMA.FTZ R19, R2.reuse, -R7, 0.10546888411045074463 ;  /* 0x3dd8001202137423 */ /* 0x040fe20000010807 */
[----:B------:R-:W-:Y:S01]  /*2a10*/  FFMA.FTZ R27, R27, R6, -1 ;  /* 0xbf8000001b1b7423 */ /* 0x000fe20000010006 */
[C---:B------:R-:W-:Y:S01]  /*2a20*/  FSETP.GT.FTZ.AND P0, PT, |R23|.reuse, 8.50705917302346158658e+37, PT ;  /* 0x7e8000001700780b */ /* 0x040fe20003f14200 */
[----:B------:R-:W1:Y:S01]  /*2a30*/  MUFU.RCP R22, R22 ;  /* 0x0000001600167308 */ /* 0x000e620000001000 */
[----:B------:R-:W-:Y:S01]  /*2a40*/  FFMA.FTZ R25, R2, R19, -0.13229703903198242188 ;  /* 0xbe0778e002197423 */ /* 0x000fe20000010013 */
[----:B------:R-:W-:Y:S01]  /*2a50*/  FADD.FTZ R20, R20, R27 ;  /* 0x0000001b14147221 */ /* 0x000fe20000010000 */
[----:B0-----:R-:W-:Y:S01]  /*2a60*/  FADD.FTZ R18, R18, R18 ;  /* 0x0000001212127221 */ /* 0x001fe20000010000 */
[----:B------:R-:W-:Y:S01]  /*2a70*/  LOP3.LUT R19, R12, 0x80000000, R8, 0xb8, !PT ;  /* 0x800000000c137812 */ /* 0x000fe200078eb808 */
[----:B------:R-:W-:Y:S01]  /*2a80*/  FFMA.FTZ R25, R2, R25, 0.14491446316242218018 ;  /* 0x3e14647502197423 */ /* 0x000fe20000010019 */
[----:B------:R-:W-:Y:S01]  /*2a90*/  FFMA.FTZ R27, R20, -R7, 0.10546888411045074463 ;  /* 0x3dd80012141b7423 */ /* 0x000fe20000010807 */
[----:B------:R-:W-:Y:S01]  /*2aa0*/  FMUL.FTZ R18, |R23|, R18 ;  /* 0x0000001217127220 */ /* 0x000fe20000410200 */
[----:B------:R-:W-:Y:S01]  /*2ab0*/  LOP3.LUT R8, R12, 0x80000000, R23, 0xb8, !PT ;  /* 0x800000000c087812 */ /* 0x000fe200078eb817 */
[----:B------:R-:W-:Y:S01]  /*2ac0*/  FFMA.FTZ R25, R2, R25, -0.16641564667224884033 ;  /* 0xbe2a68dd02197423 */ /* 0x000fe20000010019 */
[----:B------:R-:W-:Y:S01]  /*2ad0*/  FFMA.FTZ R27, R20, R27, -0.13229703903198242188 ;  /* 0xbe0778e0141b7423 */ /* 0x000fe2000001001b */
[----:B------:R-:W-:-:S02]  /*2ae0*/  LOP3.LUT R13, R12, 0x80000000, R13, 0xb8, !PT ;  /* 0x800000000c0d7812 */ /* 0x000fc400078eb80d */
[----:B------:R-:W-:Y:S01]  /*2af0*/  FSEL R18, R18, -2, !P0 ;  /* 0xc000000012127808 */ /* 0x000fe20004000000 */
[----:B------:R-:W-:Y:S01]  /*2b00*/  FFMA.FTZ R25, R2, R25, 0.19988867640495300293 ;  /* 0x3e4caf9e02197423 */ /* 0x000fe20000010019 */
[----:B------:R-:W-:Y:S01]  /*2b10*/  FFMA.FTZ R27, R20, R27, 0.14491446316242218018 ;  /* 0x3e146475141b7423 */ /* 0x000fe2000001001b */
[----:B------:R-:W-:Y:S02]  /*2b20*/  LOP3.LUT R9, R12, 0x80000000, R9, 0xb8, !PT ;  /* 0x800000000c097812 */ /* 0x000fe400078eb809 */
[----:B------:R-:W-:Y:S01]  /*2b30*/  FFMA.FTZ R25, R2, R25, -0.25000196695327758789 ;  /* 0xbe80004202197423 */ /* 0x000fe20000010019 */
[----:B-1----:R-:W-:Y:S01]  /*2b40*/  FADD.FTZ R22, R22, R22 ;  /* 0x0000001616167221 */ /* 0x002fe20000010000 */
[----:B------:R-:W-:Y:S01]  /*2b50*/  FADD.FTZ.RZ R23, R18, 1 ;  /* 0x3f80000012177421 */ /* 0x000fe2000001c000 */
[----:B------:R-:W-:Y:S01]  /*2b60*/  FFMA.FTZ R27, R20, R27, -0.16641564667224884033 ;  /* 0xbe2a68dd141b7423 */ /* 0x000fe2000001001b */
[----:B------:R-:W-:Y:S01]  /*2b70*/  FFMA.FTZ R25, R2, R25, 0.33333510160446166992 ;  /* 0x3eaaaae602197423 */ /* 0x000fe20000010019 */
[C---:B------:R-:W-:Y:S01]  /*2b80*/  FSETP.GT.FTZ.AND P0, PT, |R21|.reuse, 8.50705917302346158658e+37, PT ;  /* 0x7e8000001500780b */ /* 0x040fe20003f14200 */
[----:B------:R-:W-:Y:S01]  /*2b90*/  FMUL.FTZ R22, |R21|, R22 ;  /* 0x0000001615167220 */ /* 0x000fe20000410200 */
[----:B------:R-:W-:Y:S01]  /*2ba0*/  LOP3.LUT R12, R12, 0x80000000, R21, 0xb8, !PT ;  /* 0x800000000c0c7812 */ /* 0x000fe200078eb815 */
[----:B------:R-:W-:Y:S01]  /*2bb0*/  FFMA.FTZ R27, R20, R27, 0.19988867640495300293 ;  /* 0x3e4caf9e141b7423 */ /* 0x000fe2000001001b */
[----:B------:R-:W-:Y:S01]  /*2bc0*/  IADD3 R21, PT, PT, R23, -0x3f400000, RZ ;  /* 0xc0c0000017157810 */ /* 0x000fe20007ffe0ff */
[----:B------:R-:W-:Y:S01]  /*2bd0*/  FFMA.FTZ R25, R2, R25, -0.5 ;  /* 0xbf00000002197423 */ /* 0x000fe20000010019 */
[----:B------:R-:W-:Y:S01]  /*2be0*/  FSEL R22, R22, -2, !P0 ;  /* 0xc000000016167808 */ /* 0x000fe20004000000 */
[----:B------:R-:W-:Y:S01]  /*2bf0*/  FFMA.FTZ R27, R20, R27, -0.25000196695327758789 ;  /* 0xbe800042141b7423 */ /* 0x000fe2000001001b */
[----:B------:R-:W-:Y:S01]  /*2c00*/  LOP3.LUT R21, R21, 0xff800000, RZ, 0xc0, !PT ;  /* 0xff80000015157812 */ /* 0x000fe200078ec0ff */
[----:B------:R-:W-:Y:S01]  /*2c10*/  FMUL.FTZ R25, R2, R25 ;  /* 0x0000001902197220 */ /* 0x000fe20000410000 */
[----:B------:R-:W-:Y:S01]  /*2c20*/  I2FP.F32.S32 R3, R3 ;  /* 0x0000000300037245 */ /* 0x000fe20000201400 */
[----:B------:R-:W-:Y:S01]  /*2c30*/  FFMA.FTZ R27, R20, R27, 0.33333510160446166992 ;  /* 0x3eaaaae6141b7423 */ /* 0x000fe2000001001b */
[----:B------:R-:W-:Y:S01]  /*2c40*/  IADD3 R23, PT, PT, -R21, 0x40800000, RZ ;  /* 0x4080000015177810 */ /* 0x000fe20007ffe1ff */
[----:B------:R-:W-:Y:S01]  /*2c50*/  FFMA.FTZ R25, R2, R25, R2 ;  /* 0x0000001902197223 */ /* 0x000fe20000010002 */
[----:B------:R-:W-:Y:S01]  /*2c60*/  FADD.FTZ.RZ R2, R22, 1 ;  /* 0x3f80000016027421 */ /* 0x000fe2000001c000 */
[----:B------:R-:W-:Y:S01]  /*2c70*/  FFMA.FTZ R27, R20, R27, -0.5 ;  /* 0xbf000000141b7423 */ /* 0x000fe2000001001b */
[----:B------:R-:W-:Y:S01]  /*2c80*/  IADD3 R24, PT, PT, R18, -R21, RZ ;  /* 0x8000001512187210 */ /* 0x000fe20007ffe0ff */
[-C--:B------:R-:W-:Y:S01]  /*2c90*/  FFMA.FTZ R23, R23, R6.reuse, -1 ;  /* 0xbf80000017177423 */ /* 0x080fe20000010006 */
[----:B------:R-:W-:Y:S01]  /*2ca0*/  I2FP.F32.S32 R17, R17 ;  /* 0x0000001100117245 */ /* 0x000fe20000201400 */
[----:B------:R-:W-:Y:S01]  /*2cb0*/  FMUL.FTZ R27, R20, R27 ;  /* 0x0000001b141b7220 */ /* 0x000fe20000410000 */
[----:B------:R-:W-:Y:S01]  /*2cc0*/  IADD3 R26, PT, PT, R2, -0x3f400000, RZ ;  /* 0xc0c00000021a7810 */ /* 0x000fe20007ffe0ff */
[----:B------:R-:W-:Y:S01]  /*2cd0*/  FADD.FTZ R24, R24, R23 ;  /* 0x0000001718187221 */ /* 0x000fe20000010000 */
[----:B------:R-:W-:Y:S01]  /*2ce0*/  ISETP.GE.U32.AND P0, PT, R10, 0x7f800000, PT ;  /* 0x7f8000000a00780c */ /* 0x000fe20003f06070 */
[----:B------:R-:W-:Y:S01]  /*2cf0*/  FFMA.FTZ R2, R20, R27, R20 ;  /* 0x0000001b14027223 */ /* 0x000fe20000010014 */
[----:B------:R-:W-:Y:S01]  /*2d00*/  LOP3.LUT R23, R26, 0xff800000, RZ, 0xc0, !PT ;  /* 0xff8000001a177812 */ /* 0x000fe200078ec0ff */
[C---:B------:R-:W-:Y:S01]  /*2d10*/  FFMA.FTZ R27, R24.reuse, -R7, 0.10546888411045074463 ;  /* 0x3dd80012181b7423 */ /* 0x040fe20000010807 */
[----:B------:R-:W-:Y:S01]  /*2d20*/  FMUL.FTZ R20, R3, 1.1920928955078125e-07 ;  /* 0x3400000003147820 */ /* 0x000fe20000410000 */
[----:B------:R-:W-:Y:S01]  /*2d30*/  FMUL.FTZ R17, R17, 1.1920928955078125e-07 ;  /* 0x3400000011117820 */ /* 0x000fe20000410000 */
[----:B------:R-:W-:Y:S01]  /*2d40*/  IADD3 R29, PT, PT, -R23, 0x40800000, RZ ;  /* 0x40800000171d7810 */ /* 0x000fe20007ffe1ff */
[----:B------:R-:W-:Y:S01]  /*2d50*/  FFMA.FTZ R27, R24, R27, -0.13229703903198242188 ;  /* 0xbe0778e0181b7423 */ /* 0x000fe2000001001b */
[----:B------:R-:W-:Y:S01]  /*2d60*/  ISETP.GT.AND P2, PT, R10, -0x40800000, P0 ;  /* 0xbf8000000a00780c */ /* 0x000fe20000744270 */
[----:B------:R-:W-:Y:S01]  /*2d70*/  FFMA.FTZ R20, R20, 0.69314718246459960938, R25 ;  /* 0x3f31721814147823 */ /* 0x000fe20000010019 */
[----:B------:R-:W-:Y:S01]  /*2d80*/  ISETP.GE.U32.AND P3, PT, R18, 0x7f800000, PT ;  /* 0x7f8000001200780c */ /* 0x000fe20003f66070 */
[----:B------:R-:W-:Y:S01]  /*2d90*/  FFMA.FTZ R29, R29, R6, -1 ;  /* 0xbf8000001d1d7423 */ /* 0x000fe20000010006 */
[----:B------:R-:W-:Y:S01]  /*2da0*/  FFMA.FTZ R27, R24, R27, 0.14491446316242218018 ;  /* 0x3e146475181b7423 */ /* 0x000fe2000001001b */
[----:B------:R-:W-:-:S02]  /*2db0*/  IADD3 R6, PT, PT, R22, -R23, RZ ;  /* 0x8000001716067210 */ /* 0x000fc40007ffe0ff */
[----:B------:R-:W-:Y:S01]  /*2dc0*/  @P5 FSEL R4, R4, -RZ, P6 ;  /* 0x800000ff04045208 */ /* 0x000fe20003000000 */
[----:B------:R-:W-:Y:S01]  /*2dd0*/  FFMA.FTZ R27, R24, R27, -0.16641564667224884033 ;  /* 0xbe2a68dd181b7423 */ /* 0x000fe2000001001b */
[----:B------:R-:W-:Y:S01]  /*2de0*/  @P0 MOV R25, 0x7f800000 ;  /* 0x7f80000000190802 */ /* 0x000fe20000000f00 */
[----:B------:R-:W-:Y:S01]  /*2df0*/  FADD.FTZ R6, R6, R29 ;  /* 0x0000001d06067221 */ /* 0x000fe20000010000 */
[----:B------:R-:W-:Y:S01]  /*2e00*/  ISETP.GE.U32.AND P1, PT, R14, 0x7f800000, PT ;  /* 0x7f8000000e00780c */ /* 0x000fe20003f26070 */
[----:B------:R-:W-:Y:S01]  /*2e10*/  FFMA.FTZ R27, R24, R27, 0.19988867640495300293 ;  /* 0x3e4caf9e181b7423 */ /* 0x000fe2000001001b */
[----:B------:R-:W-:Y:S01]  /*2e20*/  ISETP.GE.U32.AND P5, PT, R22, 0x7f800000, PT ;  /* 0x7f8000001600780c */ /* 0x000fe20003fa6070 */
[----:B------:R-:W-:Y:S01]  /*2e30*/  FFMA.FTZ R7, R6, -R7, 0.10546888411045074463 ;  /* 0x3dd8001206077423 */ /* 0x000fe20000010807 */
[----:B------:R-:W-:Y:S01]  /*2e40*/  ISETP.GT.AND P6, PT, R18, -0x40800000, P3 ;  /* 0xbf8000001200780c */ /* 0x000fe20001fc4270 */
[----:B------:R-:W-:Y:S01]  /*2e50*/  FFMA.FTZ R27, R24, R27, -0.25000196695327758789 ;  /* 0xbe800042181b7423 */ /* 0x000fe2000001001b */
[----:B------:R-:W-:Y:S01]  /*2e60*/  I2FP.F32.S32 R21, R21 ;  /* 0x0000001500157245 */ /* 0x000fe20000201400 */
[----:B------:R-:W-:Y:S01]  /*2e70*/  FFMA.FTZ R7, R6, R7, -0.13229703903198242188 ;  /* 0xbe0778e006077423 */ /* 0x000fe20000010007 */
[----:B------:R-:W-:Y:S01]  /*2e80*/  I2FP.F32.S32 R23, R23 ;  /* 0x0000001700177245 */ /* 0x000fe20000201400 */
[----:B------:R-:W-:Y:S01]  /*2e90*/  FFMA.FTZ R27, R24, R27, 0.33333510160446166992 ;  /* 0x3eaaaae6181b7423 */ /* 0x000fe2000001001b */
[----:B------:R-:W-:Y:S01]  /*2ea0*/  @P2 FFMA.FTZ R20, R10, R25, +INF ;  /* 0x7f8000000a142423 */ /* 0x000fe20000010019 */
[----:B------:R-:W-:Y:S01]  /*2eb0*/  FFMA.FTZ R7, R6, R7, 0.14491446316242218018 ;  /* 0x3e14647506077423 */ /* 0x000fe20000010007 */
[----:B------:R-:W-:Y:S01]  /*2ec0*/  ISETP.GT.AND P4, PT, R14, -0x40800000, P1 ;  /* 0xbf8000000e00780c */ /* 0x000fe20000f84270 */
[----:B------:R-:W-:Y:S01]  /*2ed0*/  FFMA.FTZ R27, R24, R27, -0.5 ;  /* 0xbf000000181b7423 */ /* 0x000fe2000001001b */
[----:B------:R-:W-:Y:S01]  /*2ee0*/  ISETP.GT.AND P2, PT, R22, -0x40800000, P5 ;  /* 0xbf8000001600780c */ /* 0x000fe20002f44270 */
[----:B------:R-:W-:Y:S01]  /*2ef0*/  FFMA.FTZ R3, R6, R7, -0.16641564667224884033 ;  /* 0xbe2a68dd06037423 */ /* 0x000fe20000010007 */
[----:B------:R-:W-:Y:S01]  /*2f00*/  FMUL.FTZ R26, R21, 1.1920928955078125e-07 ;  /* 0x34000000151a7820 */ /* 0x000fe20000410000 */
[----:B------:R-:W-:Y:S01]  /*2f10*/  FMUL.FTZ R7, R24, R27 ;  /* 0x0000001b18077220 */ /* 0x000fe20000410000 */
[----:B------:R-:W-:Y:S01]  /*2f20*/  FMUL.FTZ R23, R23, 1.1920928955078125e-07 ;  /* 0x3400000017177820 */ /* 0x000fe20000410000 */
[----:B------:R-:W-:Y:S01]  /*2f30*/  FFMA.FTZ R3, R6, R3, 0.19988867640495300293 ;  /* 0x3e4caf9e06037423 */ /* 0x000fe20000010003 */
[----:B------:R-:W-:Y:S01]  /*2f40*/  @P3 MOV R21, 0x7f800000 ;  /* 0x7f80000000153802 */ /* 0x000fe20000000f00 */
[----:B------:R-:W-:Y:S01]  /*2f50*/  FFMA.FTZ R7, R24, R7, R24 ;  /* 0x0000000718077223 */ /* 0x000fe20000010018 */
[----:B------:R-:W-:Y:S01]  /*2f60*/  FFMA.FTZ R24, R17, 0.69314718246459960938, R2 ;  /* 0x3f31721811187823 */ /* 0x000fe20000010002 */
[----:B------:R-:W-:Y:S01]  /*2f70*/  FFMA.FTZ R17, R6, R3, -0.25000196695327758789 ;  /* 0xbe80004206117423 */ /* 0x000fe20000010003 */
[----:B------:R-:W-:Y:S01]  /*2f80*/  @P1 MOV R25, 0x7f800000 ;  /* 0x7f80000000191802 */ /* 0x000fe20000000f00 */
[----:B------:R-:W0:Y:S01]  /*2f90*/  LDC.64 R2, c[0x0][0x388] ;  /* 0x0000e200ff027b82 */ /* 0x000e220000000a00 */
[----:B------:R-:W-:Y:S01]  /*2fa0*/  FFMA.FTZ R7, R26, 0.69314718246459960938, R7 ;  /* 0x3f3172181a077823 */ /* 0x000fe20000010007 */
[----:B------:R-:W-:Y:S01]  /*2fb0*/  FFMA.FTZ R17, R6, R17, 0.33333510160446166992 ;  /* 0x3eaaaae606117423 */ /* 0x000fe20000010011 */
[----:B------:R-:W-:Y:S01]  /*2fc0*/  @P6 FFMA.FTZ R7, R18, R21, +INF ;  /* 0x7f80000012076423 */ /* 0x000fe20000010015 */
[----:B------:R-:W-:Y:S01]  /*2fd0*/  @P0 FSETP.NEU.FTZ.AND P6, PT, R10, RZ, PT ;  /* 0x000000ff0a00020b */ /* 0x000fe20003fdd000 */
[----:B------:R-:W-:Y:S01]  /*2fe0*/  @P4 FFMA.FTZ R24, R14, R25, +INF ;  /* 0x7f8000000e184423 */ /* 0x000fe20000010019 */
[----:B------:R-:W-:Y:S01]  /*2ff0*/  FFMA.FTZ R17, R6, R17, -0.5 ;  /* 0xbf00000006117423 */ /* 0x000fe20000010011 */
[----:B------:R-:W-:Y:S01]  /*3000*/  @P1 FSETP.NEU.FTZ.AND P4, PT, R14, RZ, PT ;  /* 0x000000ff0e00120b */ /* 0x000fe20003f9d000 */
[----:B------:R-:W-:Y:S01]  /*3010*/  FMUL.FTZ R4, R19, R4 ;  /* 0x0000000413047220 */ /* 0x000fe20000410000 */
[----:B------:R-:W-:Y:S01]  /*3020*/  @P0 FSEL R20, R20, -RZ, P6 ;  /* 0x800000ff14140208 */ /* 0x000fe20003000000 */
[----:B------:R-:W-:Y:S01]  /*3030*/  FMUL.FTZ R17, R6, R17 ;  /* 0x0000001106117220 */ /* 0x000fe20000410000 */
[----:B------:R-:W-:-:S02]  /*3040*/  @P5 FSETP.NEU.FTZ.AND P0, PT, R22, RZ, PT ;  /* 0x000000ff1600520b */ /* 0x000fc40003f1d000 */
[----:B------:R-:W-:Y:S01]  /*3050*/  @P1 FSEL R24, R24, -RZ, P4 ;  /* 0x800000ff18181208 */ /* 0x000fe20002000000 */
[----:B------:R-:W-:Y:S01]  /*3060*/  FFMA.FTZ R6, R6, R17, R6 ;  /* 0x0000001106067223 */ /* 0x000fe20000010006 */
[----:B------:R-:W-:Y:S01]  /*3070*/  FMUL.FTZ R13, R13, R20 ;  /* 0x000000140d0d7220 */ /* 0x000fe20000410000 */
[----:B------:R-:W-:Y:S02]  /*3080*/  F2FP.BF16.F32.PACK_AB R15, R4, R15 ;  /* 0x0000000f040f723e */ /* 0x000fe400000010ff */
[----:B------:R-:W-:Y:S01]  /*3090*/  FFMA.FTZ R17, R23, 0.69314718246459960938, R6 ;  /* 0x3f31721817117823 */ /* 0x000fe20000010006 */
[----:B------:R-:W-:Y:S01]  /*30a0*/  @P5 MOV R23, 0x7f800000 ;  /* 0x7f80000000175802 */ /* 0x000fe20000000f00 */
[----:B------:R-:W-:Y:S01]  /*30b0*/  FMUL.FTZ R9, R9, R24 ;  /* 0x0000001809097220 */ /* 0x000fe20000410000 */
[----:B------:R-:W-:-:S03]  /*30c0*/  F2FP.BF16.F32.PACK_AB R14, R16, R11 ;  /* 0x0000000b100e723e */ /* 0x000fc600000010ff */
[----:B------:R-:W-:Y:S01]  /*30d0*/  @P2 FFMA.FTZ R17, R22, R23, +INF ;  /* 0x7f80000016112423 */ /* 0x000fe20000010017 */
[----:B------:R-:W-:Y:S01]  /*30e0*/  @P3 FSETP.NEU.FTZ.AND P2, PT, R18, RZ, PT ;  /* 0x000000ff1200320b */ /* 0x000fe20003f5d000 */
[----:B0-----:R-:W-:-:S03]  /*30f0*/  IMAD.WIDE.U32 R2, R0, 0x2, R2 ;  /* 0x0000000200027825 */ /* 0x001fc600078e0002 */
[----:B------:R-:W-:Y:S02]  /*3100*/  @P3 FSEL R7, R7, -RZ, P2 ;  /* 0x800000ff07073208 */ /* 0x000fe40001000000 */
[----:B------:R-:W-:Y:S01]  /*3110*/  @P5 FSEL R17, R17, -RZ, P0 ;  /* 0x800000ff11115208 */ /* 0x000fe20000000000 */
[----:B------:R-:W-:-:S04]  /*3120*/  IMAD.WIDE.U32 R2, R5, 0x8, R2 ;  /* 0x0000000805027825 */ /* 0x000fc800078e0002 */
[----:B------:R-:W-:Y:S01]  /*3130*/  FMUL.FTZ R8, R8, R7 ;  /* 0x0000000708087220 */ /* 0x000fe20000410000 */
[----:B------:R-:W-:Y:S01]  /*3140*/  FMUL.FTZ R12, R12, R17 ;  /* 0x000000110c0c7220 */ /* 0x000fe20000410000 */
[----:B------:R-:W-:Y:S03]  /*3150*/  STG.E.64 desc[UR4][R2.64], R14 ;  /* 0x0000000e02007986 */ /* 0x000fe6000c101b04 */
[----:B------:R-:W-:Y:S02]  /*3160*/  F2FP.BF16.F32.PACK_AB R4, R8, R13 ;  /* 0x0000000d0804723e */ /* 0x000fe400000010ff */
[----:B------:R-:W-:-:S05]  /*3170*/  F2FP.BF16.F32.PACK_AB R5, R12, R9 ;  /* 0x000000090c05723e */ /* 0x000fca00000010ff */
[----:B------:R-:W-:Y:S01]  /*3180*/  STG.E.64 desc[UR4][R2.64+0x400], R4 ;  /* 0x0004000402007986 */ /* 0x000fe2000c101b04 */
[----:B------:R-:W-:Y:S05]  /*3190*/  EXIT ;  /* 0x000000000000794d */ /* 0x000fea0003800000 */
.L_x_650:
        /* <DEDUP_REMOVED lines=14> */
.L_x_2902:


//--------------------- .text._ZN2at6native29vectorized_elementwise_kernelILi8EZZZNS0_17atanh_kernel_cudaERNS_18TensorIteratorBaseEENKUlvE0_clEvENKUlvE2_clEvEUlN3c108BFloat16EE_St5arrayIPcLm2EEEEviT0_T1_ --------------------------
	.section	.text._ZN2at6native29vectorized_elementwise_kernelILi8EZZZNS0_17atanh_kernel_cudaERNS_18TensorIteratorBaseEENKUlvE0_clEvENKUlvE2_clEvEUlN3c108BFloat16EE_St5arrayIPcLm2EEEEviT0_T1_,"ax",@progbits
	.align	128
        .global         _ZN2at6native29vectorized_elementwise_kernelILi8EZZZNS0_17atanh_kernel_cudaERNS_18TensorIteratorBaseEENKUlvE0_clEvENKUlvE2_clEvEUlN3c108BFloat16EE_St5arrayIPcLm2EEEEviT0_T1_
        .type           _ZN2at6native29vectorized_elementwise_kernelILi8EZZZNS0_17atanh_kernel_cudaERNS_18TensorIteratorBaseEENKUlvE0_clEvENKUlvE2_clEvEUlN3c108BFloat16EE_St5arrayIPcLm2EEEEviT0_T1_,@function
        .size           _ZN2at6native29vectorized_elementwise_kernelILi8EZZZNS0_17atanh_kernel_cudaERNS_18TensorIteratorBaseEENKUlvE0_clEvENKUlvE2_clEvEUlN3c108BFloat16EE_St5arrayIPcLm2EEEEviT0_T1_,(.L_x_2903 - _ZN2at6native29vectorized_elementwise_kernelILi8EZZZNS0_17atanh_kernel_cudaERNS_18TensorIteratorBaseEENKUlvE0_clEvENKUlvE2_clEvEUlN3c108BFloat16EE_St5arrayIPcLm2EEEEviT0_T1_)
        .other          _ZN2at6native29vectorized_elementwise_kernelILi8EZZZNS0_17atanh_kernel_cudaERNS_18TensorIteratorBaseEENKUlvE0_clEvENKUlvE2_clEvEUlN3c108BFloat16EE_St5arrayIPcLm2EEEEviT0_T1_,@"STO_CUDA_ENTRY STV_DEFAULT"
_ZN2at6native29vectorized_elementwise_kernelILi8EZZZNS0_17atanh_kernel_cudaERNS_18TensorIteratorBaseEENKUlvE0_clEvENKUlvE2_clEvEUlN3c108BFloat16EE_St5arrayIPcLm2EEEEviT0_T1_:
.text._ZN2at6native29vectorized_elementwise_kernelILi8EZZZNS0_17atanh_kernel_cudaERNS_18TensorIteratorBaseEENKUlvE0_clEvENKUlvE2_clEvEUlN3c108BFloat16EE_St5arrayIPcLm2EEEEviT0_T1_:
[----:B------:R-:W-:Y:S01]  /*0000*/  LDC R1, c[0x0][0x37c] ;  /* 0x0000df00ff017b82 */ /* 0x000fe20000000800 */
[----:B------:R-:W-:Y:S05]  /*0010*/  EXIT ;  /* 0x000000000000794d */ /* 0x000fea0003800000 */
.L_x_651:
        /* <DEDUP_REMOVED lines=14> */
.L_x_2903:


//--------------------- .text._ZN2at6native18elementwise_kernelILi128ELi4EZNS0_15gpu_kernel_implIZZZNS0_17atanh_kernel_cudaERNS_18TensorIteratorBaseEENKUlvE0_clEvENKUlvE1_clEvEUlN3c104HalfEE_EEvS4_RKT_EUliE_EEviT1_ --------------------------
	.section	.text._ZN2at6native18elementwise_kernelILi128ELi4EZNS0_15gpu_kernel_implIZZZNS0_17atanh_kernel_cudaERNS_18TensorIteratorBaseEENKUlvE0_clEvENKUlvE1_clEvEUlN3c104HalfEE_EEvS4_RKT_EUliE_EEviT1_,"ax",@progbits
	.align	128
        .global         _ZN2at6native18elementwise_kernelILi128ELi4EZNS0_15gpu_kernel_implIZZZNS0_17atanh_kernel_cudaERNS_18TensorIteratorBaseEENKUlvE0_clEvENKUlvE1_clEvEUlN3c104HalfEE_EEvS4_RKT_EUliE_EEviT1_
        .type           _ZN2at6native18elementwise_kernelILi128ELi4EZNS0_15gpu_kernel_implIZZZNS0_17atanh_kernel_cudaERNS_18TensorIteratorBaseEENKUlvE0_clEvENKUlvE1_clEvEUlN3c104HalfEE_EEvS4_RKT_EUliE_EEviT1_,@function
        .size           _ZN2at6native18elementwise_kernelILi128ELi4EZNS0_15gpu_kernel_implIZZZNS0_17atanh_kernel_cudaERNS_18TensorIteratorBaseEENKUlvE0_clEvENKUlvE1_clEvEUlN3c104HalfEE_EEvS4_RKT_EUliE_EEviT1_,(.L_x_2904 - _ZN2at6native18elementwise_kernelILi128ELi4EZNS0_15gpu_kernel_implIZZZNS0_17atanh_kernel_cudaERNS_18TensorIteratorBaseEENKUlvE0_clEvENKUlvE1_clEvEUlN3c104HalfEE_EEvS4_RKT_EUliE_EEviT1_)
        .other          _ZN2at6native18elementwise_kernelILi128ELi4EZNS0_15gpu_kernel_implIZZZNS0_17atanh_kernel_cudaERNS_18TensorIteratorBaseEENKUlvE0_clEvENKUlvE1_clEvEUlN3c104HalfEE_EEvS4_RKT_EUliE_EEviT1_,@"STO_CUDA_ENTRY STV_DEFAULT"
_ZN2at6native18elementwise_kernelILi128ELi4EZNS0_15gpu_kernel_implIZZZNS0_17atanh_kernel_cudaERNS_18TensorIteratorBaseEENKUlvE0_clEvENKUlvE1_clEvEUlN3c104HalfEE_EEvS4_RKT_EUliE_EEviT1_:
.text._ZN2at6native18elementwise_kernelILi128ELi4EZNS0_15gpu_kernel_implIZZZNS0_17atanh_kernel_cudaERNS_18TensorIteratorBaseEENKUlvE0_clEvENKUlvE1_clEvEUlN3c104HalfEE_EEvS4_RKT_EUliE_EEviT1_:
        /* <DEDUP_REMOVED lines=319> */
.L_x_654:
        /* <DEDUP_REMOVED lines=16> */
[----:B0-----:R-:W-:Y:S01]  /*14f0*/  F2FP.F16.F32.PACK_AB R0, RZ, R0 ;  /* 0x00000000ff00723e */ /* 0x001fe200000000ff */
[----:B------:R-:W-:Y:S06]  /*1500*/  BRA `(.L_x_660) ;  /* 0x0000000c00ac7947 */ /* 0x000fec0003800000 */
.L_x_658:
[----:B------:R-:W2:Y:S02]  /*1510*/  LDG.E.U8 R2, desc[UR36][R2.64] ;  /* 0x0000002402027981 */ /* 0x000ea4000c1e1100 */
[----:B--2---:R-:W-:-:S04]  /*1520*/  I2FP.F32.U32 R0, R2 ;  /* 0x0000000200007245 */ /* 0x004fc80000201000 */
[----:B------:R-:W-:Y:S01]  /*1530*/  F2FP.F16.F32.PACK_AB R0, RZ, R0 ;  /* 0x00000000ff00723e */ /* 0x000fe200000000ff */
[----:B------:R-:W-:Y:S06]  /*1540*/  BRA `(.L_x_660) ;  /* 0x0000000c009c7947 */ /* 0x000fec0003800000 */
.L_x_657:
        /* <DEDUP_REMOVED lines=8> */
[----:B0-----:R-:W-:Y:S01]  /*15d0*/  F2FP.F16.F32.PACK_AB R0, RZ, R0 ;  /* 0x00000000ff00723e */ /* 0x001fe200000000ff */
[----:B------:R-:W-:Y:S06]  /*15e0*/  BRA `(.L_x_660) ;  /* 0x0000000c00747947 */ /* 0x000fec0003800000 */
.L_x_662:
[----:B------:R-:W2:Y:S02]  /*15f0*/  LDG.E R2, desc[UR36][R2.64] ;  /* 0x0000002402027981 */ /* 0x000ea4000c1e1900 */
[----:B--2---:R-:W-:-:S04]  /*1600*/  I2FP.F32.S32 R0, R2 ;  /* 0x0000000200007245 */ /* 0x004fc80000201400 */
[----:B------:R-:W-:Y:S01]  /*1610*/  F2FP.F16.F32.PACK_AB R0, RZ, R0 ;  /* 0x00000000ff00723e */ /* 0x000fe200000000ff */
[----:B------:R-:W-:Y:S06]  /*1620*/  BRA `(.L_x_660) ;  /* 0x0000000c00647947 */ /* 0x000fec0003800000 */
.L_x_661:
[----:B------:R-:W2:Y:S02]  /*1630*/  LDG.E.U16 R2, desc[UR36][R2.64] ;  /* 0x0000002402027981 */ /* 0x000ea4000c1e1500 */
[----:B--2---:R-:W0:Y:S02]  /*1640*/  I2F.S16 R0, R2 ;  /* 0x0000000200007306 */ /* 0x004e240000101400 */
[----:B0-----:R-:W-:Y:S01]  /*1650*/  F2FP.F16.F32.PACK_AB R0, RZ, R0 ;  /* 0x00000000ff00723e */ /* 0x001fe200000000ff */
[----:B------:R-:W-:Y:S06]  /*1660*/  BRA `(.L_x_660) ;  /* 0x0000000c00547947 */ /* 0x000fec0003800000 */
.L_x_656:
[----:B------:R-:W-:-:S09]  /*1670*/  UISETP.GT.AND UP0, UPT, UR4, 0x6, UPT ;  /* 0x000000060400788c */ /* 0x000fd2000bf04270 */
[----:B------:R-:W-:Y:S05]  /*1680*/  BRA.U UP0, `(.L_x_663) ;  /* 0x0000000100247547 */ /* 0x000fea000b800000 */
[----:B------:R-:W-:-:S09]  /*1690*/  UISETP.NE.AND UP0, UPT, UR4, 0x5, UPT ;  /* 0x000000050400788c */ /* 0x000fd2000bf05270 */
[----:B------:R-:W-:Y:S05]  /*16a0*/  BRA.U !UP0, `(.L_x_664) ;  /* 0x0000000108147547 */ /* 0x000fea000b800000 */
[----:B------:R-:W-:-:S09]  /*16b0*/  UISETP.NE.AND UP0, UPT, UR4, 0x6, UPT ;  /* 0x000000060400788c */ /* 0x000fd2000bf05270 */
[----:B------:R-:W-:Y:S05]  /*16c0*/  BRA.U UP0, `(.L_x_659) ;  /* 0x0000000900ac7547 */ /* 0x000fea000b800000 */
[----:B------:R-:W2:Y:S02]  /*16d0*/  LDG.E R2, desc[UR36][R2.64] ;  /* 0x0000002402027981 */ /* 0x000ea4000c1e1900 */
[----:B--2---:R-:W-:Y:S01]  /*16e0*/  F2FP.F16.F32.PACK_AB R0, RZ, R2 ;  /* 0x00000002ff00723e */ /* 0x004fe200000000ff */
[----:B------:R-:W-:Y:S06]  /*16f0*/  BRA `(.L_x_660) ;  /* 0x0000000c00307947 */ /* 0x000fec0003800000 */
.L_x_664:
[----:B------:R0:W5:Y:S01]  /*1700*/  LDG.E.U16 R0, desc[UR36][R2.64] ;  /* 0x0000002402007981 */ /* 0x000162000c1e1500 */
[----:B------:R-:W-:Y:S05]  /*1710*/  BRA `(.L_x_660) ;  /* 0x0000000c00287947 */ /* 0x000fea0003800000 */
.L_x_663:
[----:B------:R-:W-:-:S09]  /*1720*/  UISETP.NE.AND UP0, UPT, UR4, 0x7, UPT ;  /* 0x000000070400788c */ /* 0x000fd2000bf05270 */
[----:B------:R-:W-:Y:S05]  /*1730*/  BRA.U !UP0, `(.L_x_665) ;  /* 0x0000000108247547 */ /* 0x000fea000b800000 */
[----:B------:R-:W-:-:S09]  /*1740*/  UISETP.NE.AND UP0, UPT, UR4, 0x8, UPT ;  /* 0x000000080400788c */ /* 0x000fd2000bf05270 */
[----:B------:R-:W-:Y:S05]  /*1750*/  BRA.U !UP0, `(.L_x_666) ;  /* 0x0000000108147547 */ /* 0x000fea000b800000 */
[----:B------:R-:W-:-:S09]  /*1760*/  UISETP.NE.AND UP0, UPT, UR4, 0x9, UPT ;  /* 0x000000090400788c */ /* 0x000fd2000bf05270 */
[----:B------:R-:W-:Y:S05]  /*1770*/  BRA.U UP0, `(.L_x_659) ;  /* 0x0000000900807547 */ /* 0x000fea000b800000 */
[----:B------:R-:W2:Y:S02]  /*1780*/  LDG.E R2, desc[UR36][R2.64] ;  /* 0x0000002402027981 */ /* 0x000ea4000c1e1900 */
[----:B--2---:R-:W-:Y:S01]  /*1790*/  F2FP.F16.F32.PACK_AB R0, RZ, R2 ;  /* 0x00000002ff00723e */ /* 0x004fe200000000ff */
[----:B------:R-:W-:Y:S06]  /*17a0*/  BRA `(.L_x_660) ;  /* 0x0000000c00047947 */ /* 0x000fec0003800000 */
.L_x_666:
[----:B------:R1:W5:Y:S01]  /*17b0*/  LDG.E.U16 R0, desc[UR36][R2.64] ;  /* 0x0000002402007981 */ /* 0x000362000c1e1500 */
[----:B------:R-:W-:Y:S05]  /*17c0*/  BRA `(.L_x_660) ;  /* 0x0000000800fc7947 */ /* 0x000fea0003800000 */
.L_x_665:
        /* <DEDUP_REMOVED lines=10> */
[----:B------:R-:W-:Y:S01]  /*1870*/  F2FP.F16.F32.PACK_AB R0, RZ, R0 ;  /* 0x00000000ff00723e */ /* 0x000fe200000000ff */
[----:B------:R-:W-:Y:S06]  /*1880*/  BRA `(.L_x_660) ;  /* 0x0000000800cc7947 */ /* 0x000fec0003800000 */
.L_x_655:
        /* <DEDUP_REMOVED lines=11> */
[----:B------:R-:W-:Y:S01]  /*1940*/  F2FP.F16.F32.PACK_AB R0, RZ, R0 ;  /* 0x00000000ff00723e */ /* 0x000fe200000000ff */
[----:B------:R-:W-:Y:S06]  /*1950*/  BRA `(.L_x_660) ;  /* 0x0000000800987947 */ /* 0x000fec0003800000 */
.L_x_669:
        /* <DEDUP_REMOVED lines=12> */
.L_x_668:
        /* <DEDUP_REMOVED lines=24> */
[----:B------:R-:W-:-:S04]  /*1ba0*/  F2FP.F16.F32.PACK_AB R5, RZ, R5 ;  /* 0x00000005ff05723e */ /* 0x000fc800000000ff */
[----:B------:R-:W-:Y:S01]  /*1bb0*/  PRMT R0, R5, 0x7610, R0 ;  /* 0x0000761005007816 */ /* 0x000fe20000000000 */
[----:B------:R-:W-:Y:S06]  /*1bc0*/  BRA `(.L_x_660) ;  /* 0x0000000400fc7947 */ /* 0x000fec0003800000 */
.L_x_671:
        /* <DEDUP_REMOVED lines=11> */
[----:B------:R-:W-:Y:S01]  /*1c80*/  F2FP.F16.F32.PACK_AB R0, RZ, R0 ;  /* 0x00000000ff00723e */ /* 0x000fe200000000ff */
[----:B------:R-:W-:Y:S06]  /*1c90*/  BRA `(.L_x_660) ;  /* 0x0000000400c87947 */ /* 0x000fec0003800000 */
.L_x_670:
[----:B------:R-:W2:Y:S02]  /*1ca0*/  LDG.E.U16 R0, desc[UR36][R2.64] ;  /* 0x0000002402007981 */ /* 0x000ea4000c1e1500 */
[----:B--2---:R-:W-:-:S04]  /*1cb0*/  SHF.L.U32 R0, R0, 0x10, RZ ;  /* 0x0000001000007819 */ /* 0x004fc800000006ff */
[----:B------:R-:W-:Y:S01]  /*1cc0*/  F2FP.F16.F32.PACK_AB R0, RZ, R0 ;  /* 0x00000000ff00723e */ /* 0x000fe200000000ff */
[----:B------:R-:W-:Y:S06]  /*1cd0*/  BRA `(.L_x_660) ;  /* 0x0000000400b87947 */ /* 0x000fec0003800000 */
.L_x_667:
        /* <DEDUP_REMOVED lines=10> */
[----:B------:R-:W-:Y:S01]  /*1d80*/  F2FP.F16.F32.PACK_AB R0, RZ, R0 ;  /* 0x00000000ff00723e */ /* 0x000fe200000000ff */
[----:B------:R-:W-:Y:S06]  /*1d90*/  BRA `(.L_x_660) ;  /* 0x0000000400887947 */ /* 0x000fec0003800000 */
.L_x_674:
        /* <DEDUP_REMOVED lines=21> */
.L_x_678:
[----:B------:R-:W-:Y:S05]  /*1ef0*/  BSYNC.RECONVERGENT B1 ;  /* 0x0000000000017941 */ /* 0x000fea0003800200 */
.L_x_677:
[----:B------:R-:W-:Y:S01]  /*1f00*/  IMAD.SHL.U32 R0, R0, 0x100000, RZ ;  /* 0x0010000000007824 */ /* 0x000fe200078e00ff */
[----:B------:R-:W-:-:S04]  /*1f10*/  LEA R2, R2, 0x3b800000, 0x17 ;  /* 0x3b80000002027811 */ /* 0x000fc800078eb8ff */
[----:B------:R-:W-:-:S07]  /*1f20*/  LOP3.LUT R0, R2, R0, R7, 0xfe, !PT ;  /* 0x0000000002007212 */ /* 0x000fce00078efe07 */
.L_x_676:
[----:B------:R-:W-:Y:S05]  /*1f30*/  BSYNC.RECONVERGENT B0 ;  /* 0x0000000000007941 */ /* 0x000fea0003800200 */
.L_x_675:
[----:B------:R-:W-:Y:S01]  /*1f40*/  F2FP.F16.F32.PACK_AB R0, RZ, R0 ;  /* 0x00000000ff00723e */ /* 0x000fe200000000ff */
[----:B------:R-:W-:Y:S06]  /*1f50*/  BRA `(.L_x_660) ;  /* 0x0000000400187947 */ /* 0x000fec0003800000 */
.L_x_673:
        /* <DEDUP_REMOVED lines=21> */
.L_x_682:
[----:B------:R-:W-:Y:S05]  /*20b0*/  BSYNC.RECONVERGENT B1 ;  /* 0x0000000000017941 */ /* 0x000fea0003800200 */
.L_x_681:
[----:B------:R-:W-:Y:S01]  /*20c0*/  IMAD.SHL.U32 R0, R0, 0x200000, RZ ;  /* 0x0020000000007824 */ /* 0x000fe200078e00ff */
[----:B------:R-:W-:-:S04]  /*20d0*/  LEA R2, R2, 0x37800000, 0x17 ;  /* 0x3780000002027811 */ /* 0x000fc800078eb8ff */
[----:B------:R-:W-:-:S07]  /*20e0*/  LOP3.LUT R0, R2, R0, R7, 0xfe, !PT ;  /* 0x0000000002007212 */ /* 0x000fce00078efe07 */
.L_x_680:
[----:B------:R-:W-:Y:S05]  /*20f0*/  BSYNC.RECONVERGENT B0 ;  /* 0x0000000000007941 */ /* 0x000fea0003800200 */
.L_x_679:
[----:B------:R-:W-:Y:S01]  /*2100*/  F2FP.F16.F32.PACK_AB R0, RZ, R0 ;  /* 0x00000000ff00723e */ /* 0x000fe200000000ff */
[----:B------:R-:W-:Y:S06]  /*2110*/  BRA `(.L_x_660) ;  /* 0x0000000000a87947 */ /* 0x000fec0003800000 */
.L_x_672:
[----:B------:R-:W-:-:S09]  /*2120*/  UISETP.NE.AND UP0, UPT, UR4, 0x1c, UPT ;  /* 0x0000001c0400788c */ /* 0x000fd2000bf05270 */
[----:B------:R-:W-:Y:S05]  /*2130*/  BRA.U !UP0, `(.L_x_683) ;  /* 0x0000000108947547 */ /* 0x000fea000b800000 */
[----:B------:R-:W-:-:S09]  /*2140*/  UISETP.NE.AND UP0, UPT, UR4, 0x1d, UPT ;  /* 0x0000001d0400788c */ /* 0x000fd2000bf05270 */
[----:B------:R-:W-:Y:S05]  /*2150*/  BRA.U !UP0, `(.L_x_684) ;  /* 0x00000001087c7547 */ /* 0x000fea000b800000 */
[----:B------:R-:W-:-:S09]  /*2160*/  UISETP.NE.AND UP0, UPT, UR4, 0x2c, UPT ;  /* 0x0000002c0400788c */ /* 0x000fd2000bf05270 */
[----:B------:R-:W-:Y:S05]  /*2170*/  BRA.U !UP0, `(.L_x_685) ;  /* 0x0000000108487547 */ /* 0x000fea000b800000 */
.L_x_659:
[----:B------:R-:W-:Y:S01]  /*2180*/  MOV R2, 0x0 ;  /* 0x0000000000027802 */ /* 0x000fe20000000f00 */
[----:B------:R-:W0:Y:S01]  /*2190*/  LDCU.64 UR4, c[0x4][0x128] ;  /* 0x01002500ff0477ac */ /* 0x000e220008000a00 */
[----:B------:R-:W-:Y:S02]  /*21a0*/  HFMA2 R12, -RZ, RZ, 0, 5.9604644775390625e-08 ;  /* 0x00000001ff0c7431 */ /* 0x000fe400000001ff */
[----:B------:R-:W-:Y:S01]  /*21b0*/  IMAD.MOV.U32 R8, RZ, RZ, 0x4e ;  /* 0x0000004eff087424 */ /* 0x000fe200078e00ff */
[----:B------:R-:W1:Y:S01]  /*21c0*/  LDCU.64 UR6, c[0x4][0x130] ;  /* 0x01002600ff0677ac */ /* 0x000e620008000a00 */
[----:B------:R-:W2:Y:S01]  /*21d0*/  LDC.64 R2, c[0x4][R2] ;  /* 0x0100000002027b82 */ /* 0x000ea20000000a00 */
[----:B------:R-:W-:Y:S01]  /*21e0*/  IMAD.MOV.U32 R13, RZ, RZ, RZ ;  /* 0x000000ffff0d7224 */ /* 0x000fe200078e00ff */
[----:B------:R-:W3:Y:S01]  /*21f0*/  LDCU.64 UR8, c[0x4][0x28] ;  /* 0x01000500ff0877ac */ /* 0x000ee20008000a00 */
[----:B0-----:R-:W-:Y:S01]  /*2200*/  IMAD.U32 R4, RZ, RZ, UR4 ;  /* 0x00000004ff047e24 */ /* 0x001fe2000f8e00ff */
[----:B------:R-:W-:Y:S01]  /*2210*/  MOV R5, UR5 ;  /* 0x0000000500057c02 */ /* 0x000fe20008000f00 */
[----:B-1----:R-:W-:-:S02]  /*2220*/  IMAD.U32 R6, RZ, RZ, UR6 ;  /* 0x00000006ff067e24 */ /* 0x002fc4000f8e00ff */
[----:B------:R-:W-:Y:S01]  /*2230*/  IMAD.U32 R7, RZ, RZ, UR7 ;  /* 0x00000007ff077e24 */ /* 0x000fe2000f8e00ff */
[----:B---3--:R-:W-:Y:S01]  /*2240*/  MOV R10, UR8 ;  /* 0x00000008000a7c02 */ /* 0x008fe20008000f00 */
[----:B------:R-:W-:-:S07]  /*2250*/  IMAD.U32 R11, RZ, RZ, UR9 ;  /* 0x00000009ff0b7e24 */ /* 0x000fce000f8e00ff */
[----:B------:R-:W-:-:S07]  /*2260*/  LEPC R20, `(.L_x_686) ;  /* 0x000000001014794e */ /* 0x000fce0000000000 */
[----:B--2---:R-:W-:Y:S05]  /*2270*/  CALL.ABS.NOINC R2 ;  /* 0x0000000002007343 */ /* 0x004fea0003c00000 */
.L_x_686:
[----:B------:R-:W-:Y:S01]  /*2280*/  PRMT R0, RZ, 0x7610, R0 ;  /* 0x00007610ff007816 */ /* 0x000fe20000000000 */
[----:B------:R-:W-:Y:S06]  /*2290*/  BRA `(.L_x_660) ;  /* 0x0000000000487947 */ /* 0x000fec0003800000 */
.L_x_685:
[----:B------:R-:W2:Y:S01]  /*22a0*/  LDG.E.U8 R2, desc[UR36][R2.64] ;  /* 0x0000002402027981 */ /* 0x000ea2000c1e1100 */
[----:B------:R-:W-:Y:S01]  /*22b0*/  BSSY.RECONVERGENT B0, `(.L_x_687) ;  /* 0x0000007000007945 */ /* 0x000fe20003800200 */
[----:B------:R-:W-:Y:S01]  /*22c0*/  IMAD.MOV.U32 R0, RZ, RZ, 0x400000 ;  /* 0x00400000ff007424 */ /* 0x000fe200078e00ff */
[----:B--2---:R-:W-:-:S13]  /*22d0*/  ISETP.NE.AND P0, PT, R2, RZ, PT ;  /* 0x000000ff0200720c */ /* 0x004fda0003f05270 */
[----:B------:R-:W-:Y:S05]  /*22e0*/  @!P0 BRA `(.L_x_688) ;  /* 0x00000000000c8947 */ /* 0x000fea0003800000 */
[----:B------:R-:W-:-:S13]  /*22f0*/  ISETP.NE.AND P0, PT, R2, 0xff, PT ;  /* 0x000000ff0200780c */ /* 0x000fda0003f05270 */
[----:B------:R-:W-:Y:S01]  /*2300*/  @!P0 MOV R0, 0x7f800001 ;  /* 0x7f80000100008802 */ /* 0x000fe20000000f00 */
[----:B------:R-:W-:-:S07]  /*2310*/  @P0 IMAD.SHL.U32 R0, R2, 0x800000, RZ ;  /* 0x0080000002000824 */ /* 0x000fce00078e00ff */
.L_x_688:
[----:B------:R-:W-:Y:S05]  /*2320*/  BSYNC.RECONVERGENT B0 ;  /* 0x0000000000007941 */ /* 0x000fea0003800200 */
.L_x_687:
[----:B------:R-:W-:Y:S01]  /*2330*/  F2FP.F16.F32.PACK_AB R0, RZ, R0 ;  /* 0x00000000ff00723e */ /* 0x000fe200000000ff */
[----:B------:R-:W-:Y:S06]  /*2340*/  BRA `(.L_x_660) ;  /* 0x00000000001c7947 */ /* 0x000fec0003800000 */
.L_x_684:
[----:B------:R-:W2:Y:S02]  /*2350*/  LDG.E.64 R2, desc[UR36][R2.64] ;  /* 0x0000002402027981 */ /* 0x000ea4000c1e1b00 */
[----:B--2---:R-:W0:Y:S02]  /*2360*/  I2F.U64 R0, R2 ;  /* 0x0000000200007312 */ /* 0x004e240000301000 */
[----:B0-----:R-:W-:Y:S01]  /*2370*/  F2FP.F16.F32.PACK_AB R0, RZ, R0 ;  /* 0x00000000ff00723e */ /* 0x001fe200000000ff */
[----:B------:R-:W-:Y:S06]  /*2380*/  BRA `(.L_x_660) ;  /* 0x00000000000c7947 */ /* 0x000fec0003800000 */
.L_x_683:
[----:B------:R-:W2:Y:S02]  /*2390*/  LDG.E R2, desc[UR36][R2.64] ;  /* 0x0000002402027981 */ /* 0x000ea4000c1e1900 */
[----:B--2---:R-:W-:-:S04]  /*23a0*/  I2FP.F32.U32 R0, R2 ;  /* 0x0000000200007245 */ /* 0x004fc80000201000 */
[----:B------:R-:W-:-:S07]  /*23b0*/  F2FP.F16.F32.PACK_AB R0, RZ, R0 ;  /* 0x00000000ff00723e */ /* 0x000fce00000000ff */
.L_x_660:
[----:B-----5:R-:W-:Y:S01]  /*23c0*/  HADD2.F32 R0, -RZ, R0.H0_H0 ;  /* 0x20000000ff007230 */ /* 0x020fe20000004100 */
[----:B------:R-:W-:Y:S01]  /*23d0*/  MOV R6, 0x3e800000 ;  /* 0x3e80000000067802 */ /* 0x000fe20000000f00 */
[----:B------:R-:W-:Y:S01]  /*23e0*/  IMAD.MOV.U32 R7, RZ, RZ, 0x3d39bf78 ;  /* 0x3d39bf78ff077424 */ /* 0x000fe200078e00ff */
[----:B------:R-:W2:Y:S02]  /*23f0*/  LDCU.64 UR6, c[0x0][0x580] ;  /* 0x0000b000ff0677ac */ /* 0x000ea40008000a00 */
[C---:B01----:R-:W-:Y:S01]  /*2400*/  FADD.FTZ R2, |R0|.reuse, -RZ ;  /* 0x800000ff00027221 */ /* 0x043fe20000010200 */
        /* <DEDUP_REMOVED lines=36> */
[----:B--2---:R-:W-:-:S03]  /*2650*/  IADD3 R2, P0, PT, R16, UR6, RZ ;  /* 0x0000000610027c10 */ /* 0x004fc6000ff1e0ff */
[----:B------:R-:W-:Y:S02]  /*2660*/  FMUL.FTZ R0, R0, R3 ;  /* 0x0000000300007220 */ /* 0x000fe40000410000 */
[----:B------:R-:W-:-:S03]  /*2670*/  IMAD.X R3, RZ, RZ, UR7, P0 ;  /* 0x00000007ff037e24 */ /* 0x000fc600080e06ff */
[----:B------:R-:W-:Y:S01]  /*2680*/  F2FP.F16.F32.PACK_AB R0, RZ, R0 ;  /* 0x00000000ff00723e */ /* 0x000fe200000000ff */
[----:B------:R-:W-:Y:S06]  /*2690*/  BRA.U UP0, `(.L_x_689) ;  /* 0x0000000500047547 */ /* 0x000fec000b800000 */
        /* <DEDUP_REMOVED lines=8> */
[----:B------:R-:W-:-:S04]  /*2720*/  HADD2.F32 R0, -RZ, R0.H0_H0 ;  /* 0x20000000ff007230 */ /* 0x000fc80000004100 */
[----:B------:R-:W0:Y:S02]  /*2730*/  F2I.FTZ.TRUNC.NTZ R5, R0 ;  /* 0x0000000000057305 */ /* 0x000e24000021f100 */
[----:B0-----:R4:W-:Y:S01]  /*2740*/  STG.E.U8 desc[UR36][R2.64], R5 ;  /* 0x0000000502007986 */ /* 0x0019e2000c101124 */
[----:B------:R-:W-:Y:S05]  /*2750*/  BRA `(.L_x_694) ;  /* 0x0000000c00807947 */ /* 0x000fea0003800000 */
.L_x_692:
[----:B------:R-:W-:-:S06]  /*2760*/  HADD2.F32 R5, -RZ, R0.H0_H0 ;  /* 0x20000000ff057230 */ /* 0x000fcc0000004100 */
[----:B------:R-:W0:Y:S02]  /*2770*/  F2I.S64.TRUNC R4, R5 ;  /* 0x0000000500047311 */ /* 0x000e24000020d900 */
[----:B0-----:R3:W-:Y:S01]  /*2780*/  STG.E.U8 desc[UR36][R2.64], R4 ;  /* 0x0000000402007986 */ /* 0x0017e2000c101124 */
[----:B------:R-:W-:Y:S05]  /*2790*/  BRA `(.L_x_694) ;  /* 0x0000000c00707947 */ /* 0x000fea0003800000 */
.L_x_691:
[----:B------:R-:W-:-:S09]  /*27a0*/  UISETP.NE.AND UP0, UPT, UR4, 0x2, UPT ;  /* 0x000000020400788c */ /* 0x000fd2000bf05270 */
[----:B------:R-:W-:Y:S05]  /*27b0*/  BRA.U !UP0, `(.L_x_695) ;  /* 0x0000000108307547 */ /* 0x000fea000b800000 */
[----:B------:R-:W-:-:S09]  /*27c0*/  UISETP.NE.AND UP0, UPT, UR4, 0x3, UPT ;  /* 0x000000030400788c */ /* 0x000fd2000bf05270 */
[----:B------:R-:W-:Y:S05]  /*27d0*/  BRA.U !UP0, `(.L_x_696) ;  /* 0x0000000108187547 */ /* 0x000fea000b800000 */
[----:B------:R-:W-:-:S09]  /*27e0*/  UISETP.NE.AND UP0, UPT, UR4, 0x4, UPT ;  /* 0x000000040400788c */ /* 0x000fd2000bf05270 */
[----:B------:R-:W-:Y:S05]  /*27f0*/  BRA.U UP0, `(.L_x_693) ;  /* 0x0000000900b87547 */ /* 0x000fea000b800000 */
[----:B------:R-:W-:-:S06]  /*2800*/  HADD2.F32 R4, -RZ, R0.H0_H0 ;  /* 0x20000000ff047230 */ /* 0x000fcc0000004100 */
[----:B------:R-:W0:Y:S02]  /*2810*/  F2I.S64.TRUNC R4, R4 ;  /* 0x0000000400047311 */ /* 0x000e24000020d900 */
[----:B0-----:R0:W-:Y:S01]  /*2820*/  STG.E.64 desc[UR36][R2.64], R4 ;  /* 0x0000000402007986 */ /* 0x0011e2000c101b24 */
[----:B------:R-:W-:Y:S05]  /*2830*/  BRA `(.L_x_694) ;  /* 0x0000000c00487947 */ /* 0x000fea0003800000 */
.L_x_696:
[----:B------:R-:W-:-:S04]  /*2840*/  HADD2.F32 R0, -RZ, R0.H0_H0 ;  /* 0x20000000ff007230 */ /* 0x000fc80000004100 */
[----:B------:R-:W0:Y:S02]  /*2850*/  F2I.FTZ.TRUNC.NTZ R5, R0 ;  /* 0x0000000000057305 */ /* 0x000e24000021f100 */
[----:B0-----:R1:W-:Y:S01]  /*2860*/  STG.E desc[UR36][R2.64], R5 ;  /* 0x0000000502007986 */ /* 0x0013e2000c101924 */
[----:B------:R-:W-:Y:S05]  /*2870*/  BRA `(.L_x_694) ;  /* 0x0000000c00387947 */ /* 0x000fea0003800000 */
.L_x_695:
[----:B------:R-:W-:-:S04]  /*2880*/  HADD2.F32 R0, -RZ, R0.H0_H0 ;  /* 0x20000000ff007230 */ /* 0x000fc80000004100 */
[----:B------:R-:W0:Y:S02]  /*2890*/  F2I.FTZ.TRUNC.NTZ R5, R0 ;  /* 0x0000000000057305 */ /* 0x000e24000021f100 */
[----:B0-----:R2:W-:Y:S01]  /*28a0*/  STG.E.U16 desc[UR36][R2.64], R5 ;  /* 0x0000000502007986 */ /* 0x0015e2000c101524 */
[----:B------:R-:W-:Y:S05]  /*28b0*/  BRA `(.L_x_694) ;  /* 0x0000000c00287947 */ /* 0x000fea0003800000 */
.L_x_690:
[----:B------:R-:W-:-:S09]  /*28c0*/  UISETP.GT.AND UP0, UPT, UR4, 0x6, UPT ;  /* 0x000000060400788c */ /* 0x000fd2000bf04270 */
[----:B------:R-:W-:Y:S05]  /*28d0*/  BRA.U UP0, `(.L_x_697) ;  /* 0x0000000100247547 */ /* 0x000fea000b800000 */
[----:B------:R-:W-:-:S09]  /*28e0*/  UISETP.NE.AND UP0, UPT, UR4, 0x5, UPT ;  /* 0x000000050400788c */ /* 0x000fd2000bf05270 */
[----:B------:R-:W-:Y:S05]  /*28f0*/  BRA.U !UP0, `(.L_x_698) ;  /* 0x0000000108147547 */ /* 0x000fea000b800000 */
[----:B------:R-:W-:-:S09]  /*2900*/  UISETP.NE.AND UP0, UPT, UR4, 0x6, UPT ;  /* 0x000000060400788c */ /* 0x000fd2000bf05270 */
[----:B------:R-:W-:Y:S05]  /*2910*/  BRA.U UP0, `(.L_x_693) ;  /* 0x0000000900707547 */ /* 0x000fea000b800000 */
[----:B------:R-:W-:-:S05]  /*2920*/  HADD2.F32 R5, -RZ, R0.H0_H0 ;  /* 0x20000000ff057230 */ /* 0x000fca0000004100 */
[----:B------:R0:W-:Y:S01]  /*2930*/  STG.E desc[UR36][R2.64], R5 ;  /* 0x0000000502007986 */ /* 0x0001e2000c101924 */
[----:B------:R-:W-:Y:S05]  /*2940*/  BRA `(.L_x_694) ;  /* 0x0000000c00047947 */ /* 0x000fea0003800000 */
.L_x_698:
[----:B------:R0:W-:Y:S01]  /*2950*/  STG.E.U16 desc[UR36][R2.64], R0 ;  /* 0x0000000002007986 */ /* 0x0001e2000c101524 */
[----:B------:R-:W-:Y:S05]  /*2960*/  BRA `(.L_x_694) ;  /* 0x0000000800fc7947 */ /* 0x000fea0003800000 */
.L_x_697:
[----:B------:R-:W-:-:S09]  /*2970*/  UISETP.NE.AND UP0, UPT, UR4, 0x7, UPT ;  /* 0x000000070400788c */ /* 0x000fd2000bf05270 */
[----:B------:R-:W-:Y:S05]  /*2980*/  BRA.U !UP0, `(.L_x_699) ;  /* 0x0000000108347547 */ /* 0x000fea000b800000 */
[----:B------:R-:W-:-:S09]  /*2990*/  UISETP.NE.AND UP0, UPT, UR4, 0x8, UPT ;  /* 0x000000080400788c */ /* 0x000fd2000bf05270 */
[----:B------:R-:W-:Y:S05]  /*29a0*/  BRA.U !UP0, `(.L_x_700) ;  /* 0x0000000108187547 */ /* 0x000fea000b800000 */
[----:B------:R-:W-:-:S09]  /*29b0*/  UISETP.NE.AND UP0, UPT, UR4, 0x9, UPT ;  /* 0x000000090400788c */ /* 0x000fd2000bf05270 */
[----:B------:R-:W-:Y:S05]  /*29c0*/  BRA.U UP0, `(.L_x_693) ;  /* 0x0000000900447547 */ /* 0x000fea000b800000 */
[----:B------:R-:W-:Y:S02]  /*29d0*/  HADD2.F32 R4, -RZ, R0.H0_H0 ;  /* 0x20000000ff047230 */ /* 0x000fe40000004100 */
[----:B------:R-:W-:-:S05]  /*29e0*/  HFMA2 R5, -RZ, RZ, 0, 0 ;  /* 0x00000000ff057431 */ /* 0x000fca00000001ff */
[----:B------:R0:W-:Y:S01]  /*29f0*/  STG.E.64 desc[UR36][R2.64], R4 ;  /* 0x0000000402007986 */ /* 0x0001e2000c101b24 */
[----:B------:R-:W-:Y:S05]  /*2a00*/  BRA `(.L_x_694) ;  /* 0x0000000800d47947 */ /* 0x000fea0003800000 */
.L_x_700:
[----:B------:R-:W-:-:S05]  /*2a10*/  HADD2.F32 R0, -RZ, R0.H0_H0 ;  /* 0x20000000ff007230 */ /* 0x000fca0000004100 */
[----:B------:R-:W-:-:S04]  /*2a20*/  F2FP.F16.F32.PACK_AB R0, RZ, R0 ;  /* 0x00000000ff00723e */ /* 0x000fc800000000ff */
[----:B------:R-:W-:-:S05]  /*2a30*/  PRMT R0, R0, 0x5410, RZ ;  /* 0x0000541000007816 */ /* 0x000fca00000000ff */
[----:B------:R0:W-:Y:S01]  /*2a40*/  STG.E desc[UR36][R2.64], R0 ;  /* 0x0000000002007986 */ /* 0x0001e2000c101924 */
[----:B------:R-:W-:Y:S05]  /*2a50*/  BRA `(.L_x_694) ;  /* 0x0000000800c07947 */ /* 0x000fea0003800000 */
.L_x_699:
[----:B------:R-:W-:-:S05]  /*2a60*/  HADD2.F32 R4, -RZ, R0.H0_H0 ;  /* 0x20000000ff047230 */ /* 0x000fca0000004100 */
[----:B------:R-:W-:-:S06]  /*2a70*/  FMUL.FTZ R4, R4, 1 ;  /* 0x3f80000004047820 */ /* 0x000fcc0000410000 */
[----:B------:R-:W0:Y:S02]  /*2a80*/  F2F.F64.F32 R4, R4 ;  /* 0x0000000400047310 */ /* 0x000e240000201800 */
[----:B0-----:R0:W-:Y:S01]  /*2a90*/  STG.E.64 desc[UR36][R2.64], R4 ;  /* 0x0000000402007986 */ /* 0x0011e2000c101b24 */
[----:B------:R-:W-:Y:S05]  /*2aa0*/  BRA `(.L_x_694) ;  /* 0x0000000800ac7947 */ /* 0x000fea0003800000 */
.L_x_689:
        /* <DEDUP_REMOVED lines=8> */
[----:B------:R-:W-:-:S05]  /*2b30*/  HADD2.F32 R0, -RZ, R0.H0_H0 ;  /* 0x20000000ff007230 */ /* 0x000fca0000004100 */
[----:B------:R-:W-:-:S04]  /*2b40*/  FSETP.NEU.FTZ.AND P0, PT, R0, RZ, PT ;  /* 0x000000ff0000720b */ /* 0x000fc80003f1d000 */
[----:B------:R-:W-:-:S05]  /*2b50*/  SEL R5, RZ, 0x1, !P0 ;  /* 0x00000001ff057807 */ /* 0x000fca0004000000 */
[----:B------:R0:W-:Y:S01]  /*2b60*/  STG.E.U8 desc[UR36][R2.64], R5 ;  /* 0x0000000502007986 */ /* 0x0001e2000c101124 */
[----:B------:R-:W-:Y:S05]  /*2b70*/  BRA `(.L_x_694) ;  /* 0x0000000800787947 */ /* 0x000fea0003800000 */
.L_x_703:
[----:B------:R-:W-:Y:S01]  /*2b80*/  HADD2.F32 R0, -RZ, R0.H0_H0 ;  /* 0x20000000ff007230 */ /* 0x000fe20000004100 */
[----:B------:R-:W-:-:S04]  /*2b90*/  CS2R R6, SRZ ;  /* 0x0000000000067805 */ /* 0x000fc8000001ff00 */
[----:B------:R-:W-:-:S04]  /*2ba0*/  FMUL.FTZ R0, R0, 1 ;  /* 0x3f80000000007820 */ /* 0x000fc80000410000 */
[----:B------:R-:W0:Y:S02]  /*2bb0*/  F2F.F64.F32 R4, R0 ;  /* 0x0000000000047310 */ /* 0x000e240000201800 */
[----:B0-----:R0:W-:Y:S01]  /*2bc0*/  STG.E.128 desc[UR36][R2.64], R4 ;  /* 0x0000000402007986 */ /* 0x0011e2000c101d24 */
[----:B------:R-:W-:Y:S05]  /*2bd0*/  BRA `(.L_x_694) ;  /* 0x0000000800607947 */ /* 0x000fea0003800000 */
.L_x_702:
[----:B------:R-:W-:-:S09]  /*2be0*/  UISETP.NE.AND UP0, UPT, UR4, 0xf, UPT ;  /* 0x0000000f0400788c */ /* 0x000fd2000bf05270 */
[----:B------:R-:W-:Y:S05]  /*2bf0*/  BRA.U !UP0, `(.L_x_704) ;  /* 0x0000000108a07547 */ /* 0x000fea000b800000 */
[----:B------:R-:W-:-:S09]  /*2c00*/  UISETP.NE.AND UP0, UPT, UR4, 0x17, UPT ;  /* 0x000000170400788c */ /* 0x000fd2000bf05270 */
[----:B------:R-:W-:Y:S05]  /*2c10*/  BRA.U !UP0, `(.L_x_705) ;  /* 0x00000001084c7547 */ /* 0x000fea000b800000 */
[----:B------:R-:W-:-:S09]  /*2c20*/  UISETP.NE.AND UP0, UPT, UR4, 0x18, UPT ;  /* 0x000000180400788c */ /* 0x000fd2000bf05270 */
[----:B------:R-:W-:Y:S05]  /*2c30*/  BRA.U UP0, `(.L_x_693) ;  /* 0x0000000500a87547 */ /* 0x000fea000b800000 */
[----:B------:R-:W-:Y:S01]  /*2c40*/  HADD2.F32 R7, -RZ, R0.H0_H0 ;  /* 0x20000000ff077230 */ /* 0x000fe20000004100 */
        /* <DEDUP_REMOVED lines=12> */
.L_x_707:
[----:B------:R-:W-:Y:S05]  /*2d10*/  BSYNC.RECONVERGENT B0 ;  /* 0x0000000000007941 */ /* 0x000fea0003800200 */
.L_x_706:
[----:B------:R-:W-:-:S05]  /*2d20*/  LOP3.LUT R5, R0, 0x80, R5, 0xf8, !PT ;  /* 0x0000008000057812 */ /* 0x000fca00078ef805 */
[----:B------:R0:W-:Y:S01]  /*2d30*/  STG.E.U8 desc[UR36][R2.64], R5 ;  /* 0x0000000502007986 */ /* 0x0001e2000c101124 */
[----:B------:R-:W-:Y:S05]  /*2d40*/  BRA `(.L_x_694) ;  /* 0x0000000800047947 */ /* 0x000fea0003800000 */
.L_x_705:
[----:B------:R-:W-:Y:S01]  /*2d50*/  HADD2.F32 R7, -RZ, R0.H0_H0 ;  /* 0x20000000ff077230 */ /* 0x000fe20000004100 */
        /* <DEDUP_REMOVED lines=14> */
.L_x_709:
[----:B------:R-:W-:Y:S05]  /*2e40*/  BSYNC.RECONVERGENT B0 ;  /* 0x0000000000007941 */ /* 0x000fea0003800200 */
.L_x_708:
[----:B------:R-:W-:-:S05]  /*2e50*/  LOP3.LUT R5, R0, 0x80, R5, 0xf8, !PT ;  /* 0x0000008000057812 */ /* 0x000fca00078ef805 */
[----:B------:R0:W-:Y:S01]  /*2e60*/  STG.E.U8 desc[UR36][R2.64], R5 ;  /* 0x0000000502007986 */ /* 0x0001e2000c101124 */
[----:B------:R-:W-:Y:S05]  /*2e70*/  BRA `(.L_x_694) ;  /* 0x0000000400b87947 */ /* 0x000fea0003800000 */
.L_x_704:
[----:B------:R-:W-:-:S05]  /*2e80*/  HADD2.F32 R0, -RZ, R0.H0_H0 ;  /* 0x20000000ff007230 */ /* 0x000fca0000004100 */
[----:B------:R-:W-:-:S05]  /*2e90*/  F2FP.BF16.F32.PACK_AB R0, RZ, R0 ;  /* 0x00000000ff00723e */ /* 0x000fca00000010ff */
[----:B------:R0:W-:Y:S01]  /*2ea0*/  STG.E.U16 desc[UR36][R2.64], R0 ;  /* 0x0000000002007986 */ /* 0x0001e2000c101524 */
[----:B------:R-:W-:Y:S05]  /*2eb0*/  BRA `(.L_x_694) ;  /* 0x0000000400a87947 */ /* 0x000fea0003800000 */
.L_x_701:
        /* <DEDUP_REMOVED lines=8> */
[----:B------:R-:W-:-:S06]  /*2f40*/  HADD2.F32 R5, -RZ, R0.H0_H0 ;  /* 0x20000000ff057230 */ /* 0x000fcc0000004100 */
[----:B------:R-:W0:Y:S02]  /*2f50*/  F2I.FTZ.U32.TRUNC.NTZ R5, R5 ;  /* 0x0000000500057305 */ /* 0x000e24000021f000 */
[----:B0-----:R0:W-:Y:S01]  /*2f60*/  STG.E.U16 desc[UR36][R2.64], R5 ;  /* 0x0000000502007986 */ /* 0x0011e2000c101524 */
[----:B------:R-:W-:Y:S05]  /*2f70*/  BRA `(.L_x_694) ;  /* 0x0000000400787947 */ /* 0x000fea0003800000 */
.L_x_712:
[----:B------:R-:W-:Y:S01]  /*2f80*/  HADD2.F32 R5, -RZ, R0.H0_H0 ;  /* 0x20000000ff057230 */ /* 0x000fe20000004100 */
[----:B------:R-:W-:Y:S01]  /*2f90*/  BSSY.RECONVERGENT B0, `(.L_x_713) ;  /* 0x0000014000007945 */ /* 0x000fe20003800200 */
[----:B------:R-:W-:-:S03]  /*2fa0*/  MOV R0, 0x80 ;  /* 0x0000008000007802 */ /* 0x000fc60000000f00 */
        /* <DEDUP_REMOVED lines=10> */
.L_x_715:
[----:B------:R-:W-:-:S04]  /*3050*/  SHF.R.U32.HI R0, RZ, 0x14, R5 ;  /* 0x00000014ff007819 */ /* 0x000fc80000011605 */
[----:B------:R-:W-:-:S04]  /*3060*/  LOP3.LUT R0, R0, 0x1, RZ, 0xc0, !PT ;  /* 0x0000000100007812 */ /* 0x000fc800078ec0ff */
[----:B------:R-:W-:-:S04]  /*3070*/  IADD3 R0, PT, PT, R5, 0x487ffff, R0 ;  /* 0x0487ffff05007810 */ /* 0x000fc80007ffe000 */
[----:B------:R-:W-:-:S04]  /*3080*/  SHF.R.U32.HI R0, RZ, 0x14, R0 ;  /* 0x00000014ff007819 */ /* 0x000fc80000011600 */
[----:B------:R-:W-:-:S07]  /*3090*/  LOP3.LUT R4, R0, 0xff, RZ, 0xc0, !PT ;  /* 0x000000ff00047812 */ /* 0x000fce00078ec0ff */
.L_x_716:
[----:B------:R-:W-:-:S04]  /*30a0*/  SHF.R.U32.HI R5, RZ, 0x18, R5 ;  /* 0x00000018ff057819 */ /* 0x000fc80000011605 */
[----:B------:R-:W-:-:S04]  /*30b0*/  LOP3.LUT R4, R4, 0x80, R5, 0xf8, !PT ;  /* 0x0000008004047812 */ /* 0x000fc800078ef805 */
[----:B------:R-:W-:-:S07]  /*30c0*/  PRMT R0, R4, 0x7610, R0 ;  /* 0x0000761004007816 */ /* 0x000fce0000000000 */
.L_x_714:
[----:B------:R-:W-:Y:S05]  /*30d0*/  BSYNC.RECONVERGENT B0 ;  /* 0x0000000000007941 */ /* 0x000fea0003800200 */
.L_x_713:
[----:B------:R0:W-:Y:S01]  /*30e0*/  STG.E.U8 desc[UR36][R2.64], R0 ;  /* 0x0000000002007986 */ /* 0x0001e2000c101124 */
[----:B------:R-:W-:Y:S05]  /*30f0*/  BRA `(.L_x_694) ;  /* 0x0000000400187947 */ /* 0x000fea0003800000 */
.L_x_711:
[----:B------:R-:W-:Y:S01]  /*3100*/  HADD2.F32 R5, -RZ, R0.H0_H0 ;  /* 0x20000000ff057230 */ /* 0x000fe20000004100 */
[----:B------:R-:W-:Y:S01]  /*3110*/  BSSY.RECONVERGENT B0, `(.L_x_717) ;  /* 0x0000014000007945 */ /* 0x000fe20003800200 */
[----:B------:R-:W-:-:S03]  /*3120*/  IMAD.MOV.U32 R0, RZ, RZ, 0x80 ;  /* 0x00000080ff007424 */ /* 0x000fc600078e00ff */
        /* <DEDUP_REMOVED lines=10> */
.L_x_719:
[----:B------:R-:W-:-:S04]  /*31d0*/  SHF.R.U32.HI R0, RZ, 0x15, R5 ;  /* 0x00000015ff007819 */ /* 0x000fc80000011605 */
[----:B------:R-:W-:-:S04]  /*31e0*/  LOP3.LUT R0, R0, 0x1, RZ, 0xc0, !PT ;  /* 0x0000000100007812 */ /* 0x000fc800078ec0ff */
[----:B------:R-:W-:-:S04]  /*31f0*/  IADD3 R0, PT, PT, R5, 0x88fffff, R0 ;  /* 0x088fffff05007810 */ /* 0x000fc80007ffe000 */
[----:B------:R-:W-:-:S04]  /*3200*/  SHF.R.U32.HI R0, RZ, 0x15, R0 ;  /* 0x00000015ff007819 */ /* 0x000fc80000011600 */
[----:B------:R-:W-:-:S07]  /*3210*/  LOP3.LUT R4, R0, 0xff, RZ, 0xc0, !PT ;  /* 0x000000ff00047812 */ /* 0x000fce00078ec0ff */
.L_x_720:
[----:B------:R-:W-:-:S04]  /*3220*/  SHF.R.U32.HI R5, RZ, 0x18, R5 ;  /* 0x00000018ff057819 */ /* 0x000fc80000011605 */
[----:B------:R-:W-:-:S04]  /*3230*/  LOP3.LUT R4, R4, 0x80, R5, 0xf8, !PT ;  /* 0x0000008004047812 */ /* 0x000fc800078ef805 */
[----:B------:R-:W-:-:S07]  /*3240*/  PRMT R0, R4, 0x7610, R0 ;  /* 0x0000761004007816 */ /* 0x000fce0000000000 */
.L_x_718:
[----:B------:R-:W-:Y:S05]  /*3250*/  BSYNC.RECONVERGENT B0 ;  /* 0x0000000000007941 */ /* 0x000fea0003800200 */
.L_x_717:
[----:B------:R0:W-:Y:S01]  /*3260*/  STG.E.U8 desc[UR36][R2.64], R0 ;  /* 0x0000000002007986 */ /* 0x0001e2000c101124 */
[----:B------:R-:W-:Y:S05]  /*3270*/  BRA `(.L_x_694) ;  /* 0x0000000000b87947 */ /* 0x000fea0003800000 */
.L_x_710:
[----:B------:R-:W-:-:S09]  /*3280*/  UISETP.NE.AND UP0, UPT, UR4, 0x1c, UPT ;  /* 0x0000001c0400788c */ /* 0x000fd2000bf05270 */
[----:B------:R-:W-:Y:S05]  /*3290*/  BRA.U !UP0, `(.L_x_721) ;  /* 0x0000000108a47547 */ /* 0x000fea000b800000 */
[----:B------:R-:W-:-:S09]  /*32a0*/  UISETP.NE.AND UP0, UPT, UR4, 0x1d, UPT ;  /* 0x0000001d0400788c */ /* 0x000fd2000bf05270 */
[----:B------:R-:W-:Y:S05]  /*32b0*/  BRA.U !UP0, `(.L_x_722) ;  /* 0x00000001088c7547 */ /* 0x000fea000b800000 */
[----:B------:R-:W-:-:S09]  /*32c0*/  UISETP.NE.AND UP0, UPT, UR4, 0x2c, UPT ;  /* 0x0000002c0400788c */ /* 0x000fd2000bf05270 */
[----:B------:R-:W-:Y:S05]  /*32d0*/  BRA.U !UP0, `(.L_x_723) ;  /* 0x0000000108447547 */ /* 0x000fea000b800000 */
.L_x_693:
        /* <DEDUP_REMOVED lines=10> */
[----:B---3--:R-:W-:-:S02]  /*3380*/  IMAD.U32 R6, RZ, RZ, UR8 ;  /* 0x00000008ff067e24 */ /* 0x008fc4000f8e00ff */
[----:B------:R-:W-:Y:S01]  /*3390*/  IMAD.U32 R7, RZ, RZ, UR9 ;  /* 0x00000009ff077e24 */ /* 0x000fe2000f8e00ff */
[----:B----4-:R-:W-:Y:S01]  /*33a0*/  MOV R10, UR4 ;  /* 0x00000004000a7c02 */ /* 0x010fe20008000f00 */
[----:B-1----:R-:W-:-:S07]  /*33b0*/  IMAD.U32 R11, RZ, RZ, UR5 ;  /* 0x00000005ff0b7e24 */ /* 0x002fce000f8e00ff */
[----:B------:R-:W-:-:S07]  /*33c0*/  LEPC R20, `(.L_x_724) ;  /* 0x000000001014794e */ /* 0x000fce0000000000 */
[----:B--2---:R-:W-:Y:S05]  /*33d0*/  CALL.ABS.NOINC R2 ;  /* 0x0000000002007343 */ /* 0x004fea0003c00000 */
.L_x_724:
[----:B------:R-:W-:Y:S05]  /*33e0*/  BRA `(.L_x_694) ;  /* 0x00000000005c7947 */ /* 0x000fea0003800000 */
.L_x_723:
[----:B------:R-:W-:-:S05]  /*33f0*/  HADD2.F32 R5, -RZ, R0.H0_H0 ;  /* 0x20000000ff057230 */ /* 0x000fca0000004100 */
[----:B------:R-:W-:-:S04]  /*3400*/  SHF.R.U32.HI R6, RZ, 0x17, R5 ;  /* 0x00000017ff067819 */ /* 0x000fc80000011605 */
[----:B------:R-:W-:-:S04]  /*3410*/  LOP3.LUT R4, R6, 0xff, RZ, 0xc0, !PT ;  /* 0x000000ff06047812 */ /* 0x000fc800078ec0ff */
[----:B------:R-:W-:-:S13]  /*3420*/  ISETP.NE.AND P1, PT, R4, 0xff, PT ;  /* 0x000000ff0400780c */ /* 0x000fda0003f25270 */
[--C-:B------:R-:W-:Y:S02]  /*3430*/  @P1 SHF.R.U32.HI R0, RZ, 0x16, R5.reuse ;  /* 0x00000016ff001819 */ /* 0x100fe40000011605 */
        /* <DEDUP_REMOVED lines=11> */
.L_x_722:
[----:B------:R-:W-:-:S06]  /*34f0*/  HADD2.F32 R4, -RZ, R0.H0_H0 ;  /* 0x20000000ff047230 */ /* 0x000fcc0000004100 */
[----:B------:R-:W0:Y:S02]  /*3500*/  F2I.U64.TRUNC R4, R4 ;  /* 0x0000000400047311 */ /* 0x000e24000020d800 */
[----:B0-----:R0:W-:Y:S01]  /*3510*/  STG.E.64 desc[UR36][R2.64], R4 ;  /* 0x0000000402007986 */ /* 0x0011e2000c101b24 */
[----:B------:R-:W-:Y:S05]  /*3520*/  BRA `(.L_x_694) ;  /* 0x00000000000c7947 */ /* 0x000fea0003800000 */
.L_x_721:
[----:B------:R-:W-:-:S04]  /*3530*/  HADD2.F32 R0, -RZ, R0.H0_H0 ;  /* 0x20000000ff007230 */ /* 0x000fc80000004100 */
[----:B------:R-:W0:Y:S02]  /*3540*/  F2I.FTZ.U32.TRUNC.NTZ R5, R0 ;  /* 0x0000000000057305 */ /* 0x000e24000021f000 */
[----:B0-----:R0:W-:Y:S02]  /*3550*/  STG.E desc[UR36][R2.64], R5 ;  /* 0x0000000502007986 */ /* 0x0011e4000c101924 */
.L_x_694:
[----:B------:R-:W-:-:S07]  /*3560*/  IADD3 R17, PT, PT, R17, 0x80, RZ ;  /* 0x0000008011117810 */ /* 0x000fce0007ffe0ff */
.L_x_653:
[----:B------:R-:W-:Y:S05]  /*3570*/  BSYNC.RECONVERGENT B6 ;  /* 0x0000000000067941 */ /* 0x000fea0003800200 */
.L_x_652:
        /* <DEDUP_REMOVED lines=307> */
.L_x_727:
        /* <DEDUP_REMOVED lines=18> */
.L_x_731:
[----:B------:R-:W2:Y:S02]  /*49d0*/  LDG.E.U8 R2, desc[UR36][R2.64] ;  /* 0x0000002402027981 */ /* 0x000ea4000c1e1100 */
[----:B--2---:R-:W-:-:S04]  /*49e0*/  I2FP.F32.U32 R0, R2 ;  /* 0x0000000200007245 */ /* 0x004fc80000201000 */
[----:B------:R-:W-:Y:S01]  /*49f0*/  F2FP.F16.F32.PACK_AB R0, RZ, R0 ;  /* 0x00000000ff00723e */ /* 0x000fe200000000ff */
[----:B------:R-:W-:Y:S06]  /*4a00*/  BRA `(.L_x_733) ;  /* 0x0000000c009c7947 */ /* 0x000fec0003800000 */
.L_x_730:
        /* <DEDUP_REMOVED lines=10> */
.L_x_735:
[----:B------:R-:W2:Y:S02]  /*4ab0*/  LDG.E R2, desc[UR36][R2.64] ;  /* 0x0000002402027981 */ /* 0x000ea4000c1e1900 */
[----:B--2---:R-:W-:-:S04]  /*4ac0*/  I2FP.F32.S32 R0, R2 ;  /* 0x0000000200007245 */ /* 0x004fc80000201400 */
[----:B------:R-:W-:Y:S01]  /*4ad0*/  F2FP.F16.F32.PACK_AB R0, RZ, R0 ;  /* 0x00000000ff00723e */ /* 0x000fe200000000ff */
[----:B------:R-:W-:Y:S06]  /*4ae0*/  BRA `(.L_x_733) ;  /* 0x0000000c00647947 */ /* 0x000fec0003800000 */
.L_x_734:
[----:B------:R-:W2:Y:S02]  /*4af0*/  LDG.E.U16 R2, desc[UR36][R2.64] ;  /* 0x0000002402027981 */ /* 0x000ea4000c1e1500 */
[----:B--2---:R-:W0:Y:S02]  /*4b00*/  I2F.S16 R0, R2 ;  /* 0x0000000200007306 */ /* 0x004e240000101400 */
[----:B0-----:R-:W-:Y:S01]  /*4b10*/  F2FP.F16.F32.PACK_AB R0, RZ, R0 ;  /* 0x00000000ff00723e */ /* 0x001fe200000000ff */
[----:B------:R-:W-:Y:S06]  /*4b20*/  BRA `(.L_x_733) ;  /* 0x0000000c00547947 */ /* 0x000fec0003800000 */
.L_x_729:
        /* <DEDUP_REMOVED lines=9> */
.L_x_737:
[----:B------:R1:W5:Y:S01]  /*4bc0*/  LDG.E.U16 R0, desc[UR36][R2.64] ;  /* 0x0000002402007981 */ /* 0x000362000c1e1500 */
[----:B------:R-:W-:Y:S05]  /*4bd0*/  BRA `(.L_x_733) ;  /* 0x0000000c00287947 */ /* 0x000fea0003800000 */
.L_x_736:
        /* <DEDUP_REMOVED lines=9> */
.L_x_739:
[----:B------:R0:W5:Y:S01]  /*4c70*/  LDG.E.U16 R0, desc[UR36][R2.64] ;  /* 0x0000002402007981 */ /* 0x000162000c1e1500 */
[----:B------:R-:W-:Y:S05]  /*4c80*/  BRA `(.L_x_733) ;  /* 0x0000000800fc7947 */ /* 0x000fea0003800000 */
.L_x_738:
        /* <DEDUP_REMOVED lines=12> */
.L_x_728:
        /* <DEDUP_REMOVED lines=13> */
.L_x_742:
        /* <DEDUP_REMOVED lines=12> */
.L_x_741:
        /* <DEDUP_REMOVED lines=27> */
.L_x_744:
        /* <DEDUP_REMOVED lines=11> */
[----:B------:R-:W-:Y:S01]  /*5140*/  F2FP.F16.F32.PACK_AB R0, RZ, R0 ;  /* 0x00000000ff00723e */ /* 0x000fe200000000ff */
[----:B------:R-:W-:Y:S06]  /*5150*/  BRA `(.L_x_733) ;  /* 0x0000000400c87947 */ /* 0x000fec0003800000 */
.L_x_743:
[----:B------:R-:W2:Y:S02]  /*5160*/  LDG.E.U16 R0, desc[UR36][R2.64] ;  /* 0x0000002402007981 */ /* 0x000ea4000c1e1500 */
[----:B--2---:R-:W-:-:S04]  /*5170*/  SHF.L.U32 R0, R0, 0x10, RZ ;  /* 0x0000001000007819 */ /* 0x004fc800000006ff */
[----:B------:R-:W-:Y:S01]  /*5180*/  F2FP.F16.F32.PACK_AB R0, RZ, R0 ;  /* 0x00000000ff00723e */ /* 0x000fe200000000ff */
[----:B------:R-:W-:Y:S06]  /*5190*/  BRA `(.L_x_733) ;  /* 0x0000000400b87947 */ /* 0x000fec0003800000 */
.L_x_740:
        /* <DEDUP_REMOVED lines=12> */
.L_x_747:
        /* <DEDUP_REMOVED lines=21> */
.L_x_751:
[----:B------:R-:W-:Y:S05]  /*53b0*/  BSYNC.RECONVERGENT B1 ;  /* 0x0000000000017941 */ /* 0x000fea0003800200 */
.L_x_750:
[----:B------:R-:W-:Y:S01]  /*53c0*/  IMAD.SHL.U32 R0, R0, 0x100000, RZ ;  /* 0x0010000000007824 */ /* 0x000fe200078e00ff */
[----:B------:R-:W-:-:S04]  /*53d0*/  LEA R2, R2, 0x3b800000, 0x17 ;  /* 0x3b80000002027811 */ /* 0x000fc800078eb8ff */
[----:B------:R-:W-:-:S07]  /*53e0*/  LOP3.LUT R0, R2, R0, R7, 0xfe, !PT ;  /* 0x0000000002007212 */ /* 0x000fce00078efe07 */
.L_x_749:
[----:B------:R-:W-:Y:S05]  /*53f0*/  BSYNC.RECONVERGENT B0 ;  /* 0x0000000000007941 */ /* 0x000fea0003800200 */
.L_x_748:
[----:B------:R-:W-:Y:S01]  /*5400*/  F2FP.F16.F32.PACK_AB R0, RZ, R0 ;  /* 0x00000000ff00723e */ /* 0x000fe200000000ff */
[----:B------:R-:W-:Y:S06]  /*5410*/  BRA `(.L_x_733) ;  /* 0x0000000400187947 */ /* 0x000fec0003800000 */
.L_x_746:
        /* <DEDUP_REMOVED lines=21> */
.L_x_755:
[----:B------:R-:W-:Y:S05]  /*5570*/  BSYNC.RECONVERGENT B1 ;  /* 0x0000000000017941 */ /* 0x000fea0003800200 */
.L_x_754:
[----:B------:R-:W-:Y:S01]  /*5580*/  IMAD.SHL.U32 R0, R0, 0x200000, RZ ;  /* 0x0020000000007824 */ /* 0x000fe200078e00ff */
[----:B------:R-:W-:-:S04]  /*5590*/  LEA R2, R2, 0x37800000, 0x17 ;  /* 0x3780000002027811 */ /* 0x000fc800078eb8ff */
[----:B------:R-:W-:-:S07]  /*55a0*/  LOP3.LUT R0, R2, R0, R7, 0xfe, !PT ;  /* 0x0000000002007212 */ /* 0x000fce00078efe07 */
.L_x_753:
[----:B------:R-:W-:Y:S05]  /*55b0*/  BSYNC.RECONVERGENT B0 ;  /* 0x0000000000007941 */ /* 0x000fea0003800200 */
.L_x_752:
[----:B------:R-:W-:Y:S01]  /*55c0*/  F2FP.F16.F32.PACK_AB R0, RZ, R0 ;  /* 0x00000000ff00723e */ /* 0x000fe200000000ff */
[----:B------:R-:W-:Y:S06]  /*55d0*/  BRA `(.L_x_733) ;  /* 0x0000000000a87947 */ /* 0x000fec0003800000 */
.L_x_745:
        /* <DEDUP_REMOVED lines=14> */
.L_x_759:
[----:B------:R-:W-:Y:S05]  /*56c0*/  BSYNC.RECONVERGENT B0 ;  /* 0x0000000000007941 */ /* 0x000fea0003800200 */
.L_x_758:
[----:B------:R-:W-:Y:S01]  /*56d0*/  F2FP.F16.F32.PACK_AB R0, RZ, R0 ;  /* 0x00000000ff00723e */ /* 0x000fe200000000ff */
[----:B------:R-:W-:Y:S06]  /*56e0*/  BRA `(.L_x_733) ;  /* 0x0000000000647947 */ /* 0x000fec0003800000 */
.L_x_732:
        /* <DEDUP_REMOVED lines=16> */
.L_x_760:
[----:B------:R-:W-:Y:S01]  /*57f0*/  PRMT R0, RZ, 0x7610, R0 ;  /* 0x00007610ff007816 */ /* 0x000fe20000000000 */
[----:B------:R-:W-:Y:S06]  /*5800*/  BRA `(.L_x_733) ;  /* 0x00000000001c7947 */ /* 0x000fec0003800000 */
.L_x_757:
[----:B------:R-:W2:Y:S02]  /*5810*/  LDG.E.64 R2, desc[UR36][R2.64] ;  /* 0x0000002402027981 */ /* 0x000ea4000c1e1b00 */
[----:B--2---:R-:W0:Y:S02]  /*5820*/  I2F.U64 R0, R2 ;  /* 0x0000000200007312 */ /* 0x004e240000301000 */
[----:B0-----:R-:W-:Y:S01]  /*5830*/  F2FP.F16.F32.PACK_AB R0, RZ, R0 ;  /* 0x00000000ff00723e */ /* 0x001fe200000000ff */
[----:B------:R-:W-:Y:S06]  /*5840*/  BRA `(.L_x_733) ;  /* 0x00000000000c7947 */ /* 0x000fec0003800000 */
.L_x_756:
[----:B------:R-:W2:Y:S02]  /*5850*/  LDG.E R2, desc[UR36][R2.64] ;  /* 0x0000002402027981 */ /* 0x000ea4000c1e1900 */
[----:B--2---:R-:W-:-:S04]  /*5860*/  I2FP.F32.U32 R0, R2 ;  /* 0x0000000200007245 */ /* 0x004fc80000201000 */
[----:B------:R-:W-:-:S07]  /*5870*/  F2FP.F16.F32.PACK_AB R0, RZ, R0 ;  /* 0x00000000ff00723e */ /* 0x000fce00000000ff */
.L_x_733:
        /* <DEDUP_REMOVED lines=58> */
.L_x_764:
[----:B------:R-:W-:-:S06]  /*5c20*/  HADD2.F32 R5, -RZ, R0.H0_H0 ;  /* 0x20000000ff057230 */ /* 0x000fcc0000004100 */
[----:B------:R-:W0:Y:S02]  /*5c30*/  F2I.S64.TRUNC R4, R5 ;  /* 0x0000000500047311 */ /* 0x000e24000020d900 */
[----:B0-----:R0:W-:Y:S01]  /*5c40*/  STG.E.U8 desc[UR36][R2.64], R4 ;  /* 0x0000000402007986 */ /* 0x0011e2000c101124 */
[----:B------:R-:W-:Y:S05]  /*5c50*/  BRA `(.L_x_766) ;  /* 0x0000000c006c7947 */ /* 0x000fea0003800000 */
.L_x_763:
        /* <DEDUP_REMOVED lines=10> */
.L_x_768:
[----:B------:R-:W-:-:S04]  /*5d00*/  HADD2.F32 R0, -RZ, R0.H0_H0 ;  /* 0x20000000ff007230 */ /* 0x000fc80000004100 */
[----:B------:R-:W0:Y:S02]  /*5d10*/  F2I.FTZ.TRUNC.NTZ R5, R0 ;  /* 0x0000000000057305 */ /* 0x000e24000021f100 */
[----:B0-----:R0:W-:Y:S01]  /*5d20*/  STG.E desc[UR36][R2.64], R5 ;  /* 0x0000000502007986 */ /* 0x0011e2000c101924 */
[----:B------:R-:W-:Y:S05]  /*5d30*/  BRA `(.L_x_766) ;  /* 0x0000000c00347947 */ /* 0x000fea0003800000 */
.L_x_767:
[----:B------:R-:W-:-:S04]  /*5d40*/  HADD2.F32 R0, -RZ, R0.H0_H0 ;  /* 0x20000000ff007230 */ /* 0x000fc80000004100 */
[----:B------:R-:W0:Y:S02]  /*5d50*/  F2I.FTZ.TRUNC.NTZ R5, R0 ;  /* 0x0000000000057305 */ /* 0x000e24000021f100 */
[----:B0-----:R0:W-:Y:S01]  /*5d60*/  STG.E.U16 desc[UR36][R2.64], R5 ;  /* 0x0000000502007986 */ /* 0x0011e2000c101524 */
[----:B------:R-:W-:Y:S05]  /*5d70*/  BRA `(.L_x_766) ;  /* 0x0000000c00247947 */ /* 0x000fea0003800000 */
.L_x_762:
        /* <DEDUP_REMOVED lines=9> */
.L_x_770:
[----:B------:R0:W-:Y:S01]  /*5e10*/  STG.E.U16 desc[UR36][R2.64], R0 ;  /* 0x0000000002007986 */ /* 0x0001e2000c101524 */
[----:B------:R-:W-:Y:S05]  /*5e20*/  BRA `(.L_x_766) ;  /* 0x0000000800f87947 */ /* 0x000fea0003800000 */
.L_x_769:
[----:B------:R-:W-:-:S09]  /*5e30*/  UISETP.NE.AND UP0, UPT, UR4, 0x7, UPT ;  /* 0x000000070400788c */ /* 0x000fd2000bf05270 */
[----:B------:R-:W-:Y:S05]  /*5e40*/  BRA.U !UP0, `(.L_x_771) ;  /* 0x0000000108347547 */ /* 0x000fea000b800000 */
[----:B------:R-:W-:-:S09]  /*5e50*/  UISETP.NE.AND UP0, UPT, UR4, 0x8, UPT ;  /* 0x000000080400788c */ /* 0x000fd2000bf05270 */
[----:B------:R-:W-:Y:S05]  /*5e60*/  BRA.U !UP0, `(.L_x_772) ;  /* 0x0000000108187547 */ /* 0x000fea000b800000 */
[----:B------:R-:W-:-:S09]  /*5e70*/  UISETP.NE.AND UP0, UPT, UR4, 0x9, UPT ;  /* 0x000000090400788c */ /* 0x000fd2000bf05270 */
[----:B------:R-:W-:Y:S05]  /*5e80*/  BRA.U UP0, `(.L_x_765) ;  /* 0x0000000500fc7547 */ /* 0x000fea000b800000 */
[----:B------:R-:W-:Y:S01]  /*5e90*/  HADD2.F32 R4, -RZ, R0.H0_H0 ;  /* 0x20000000ff047230 */ /* 0x000fe20000004100 */
[----:B------:R-:W-:-:S05]  /*5ea0*/  MOV R5, RZ ;  /* 0x000000ff00057202 */ /* 0x000fca0000000f00 */
[----:B------:R0:W-:Y:S01]  /*5eb0*/  STG.E.64 desc[UR36][R2.64], R4 ;  /* 0x0000000402007986 */ /* 0x0001e2000c101b24 */
[----:B------:R-:W-:Y:S05]  /*5ec0*/  BRA `(.L_x_766) ;  /* 0x0000000800d07947 */ /* 0x000fea0003800000 */
.L_x_772:
[----:B------:R-:W-:-:S05]  /*5ed0*/  HADD2.F32 R0, -RZ, R0.H0_H0 ;  /* 0x20000000ff007230 */ /* 0x000fca0000004100 */
[----:B------:R-:W-:-:S04]  /*5ee0*/  F2FP.F16.F32.PACK_AB R0, RZ, R0 ;  /* 0x00000000ff00723e */ /* 0x000fc800000000ff */
[----:B------:R-:W-:-:S05]  /*5ef0*/  PRMT R0, R0, 0x5410, RZ ;  /* 0x0000541000007816 */ /* 0x000fca00000000ff */
[----:B------:R0:W-:Y:S01]  /*5f00*/  STG.E desc[UR36][R2.64], R0 ;  /* 0x0000000002007986 */ /* 0x0001e2000c101924 */
[----:B------:R-:W-:Y:S05]  /*5f10*/  BRA `(.L_x_766) ;  /* 0x0000000800bc7947 */ /* 0x000fea0003800000 */
.L_x_771:
[----:B------:R-:W-:-:S05]  /*5f20*/  HADD2.F32 R4, -RZ, R0.H0_H0 ;  /* 0x20000000ff047230 */ /* 0x000fca0000004100 */
[----:B------:R-:W-:-:S06]  /*5f30*/  FMUL.FTZ R4, R4, 1 ;  /* 0x3f80000004047820 */ /* 0x000fcc0000410000 */
[----:B------:R-:W0:Y:S02]  /*5f40*/  F2F.F64.F32 R4, R4 ;  /* 0x0000000400047310 */ /* 0x000e240000201800 */
[----:B0-----:R0:W-:Y:S01]  /*5f50*/  STG.E.64 desc[UR36][R2.64], R4 ;  /* 0x0000000402007986 */ /* 0x0011e2000c101b24 */
[----:B------:R-:W-:Y:S05]  /*5f60*/  BRA `(.L_x_766) ;  /* 0x0000000800a87947 */ /* 0x000fea0003800000 */
.L_x_761:
        /* <DEDUP_REMOVED lines=14> */
.L_x_776:
[----:B------:R-:W-:Y:S01]  /*6050*/  HADD2.F32 R5, -RZ, R0.H0_H0 ;  /* 0x20000000ff057230 */ /* 0x000fe20000004100 */
        /* <DEDUP_REMOVED lines=17> */
.L_x_779:
[----:B------:R-:W-:-:S04]  /*6170*/  SHF.R.U32.HI R5, RZ, 0x18, R5 ;  /* 0x00000018ff057819 */ /* 0x000fc80000011605 */
[----:B------:R-:W-:-:S07]  /*6180*/  LOP3.LUT R0, R0, 0x80, R5, 0xf8, !PT ;  /* 0x0000008000007812 */ /* 0x000fce00078ef805 */
.L_x_778:
[----:B------:R-:W-:Y:S05]  /*6190*/  BSYNC.RECONVERGENT B0 ;  /* 0x0000000000007941 */ /* 0x000fea0003800200 */
.L_x_777:
[----:B------:R0:W-:Y:S01]  /*61a0*/  STG.E.U8 desc[UR36][R2.64], R0 ;  /* 0x0000000002007986 */ /* 0x0001e2000c101124 */
[----:B------:R-:W-:Y:S05]  /*61b0*/  BRA `(.L_x_766) ;  /* 0x0000000800147947 */ /* 0x000fea0003800000 */
.L_x_775:
[----:B------:R-:W-:Y:S01]  /*61c0*/  HADD2.F32 R5, -RZ, R0.H0_H0 ;  /* 0x20000000ff057230 */ /* 0x000fe20000004100 */
[----:B------:R-:W-:Y:S01]  /*61d0*/  BSSY.RECONVERGENT B0, `(.L_x_780) ;  /* 0x0000013000007945 */ /* 0x000fe20003800200 */
[----:B------:R-:W-:-:S03]  /*61e0*/  HFMA2 R0, -RZ, RZ, 0, 7.62939453125e-06 ;  /* 0x00000080ff007431 */ /* 0x000fc600000001ff */
        /* <DEDUP_REMOVED lines=15> */
.L_x_782:
[----:B------:R-:W-:-:S04]  /*62e0*/  SHF.R.U32.HI R5, RZ, 0x18, R5 ;  /* 0x00000018ff057819 */ /* 0x000fc80000011605 */
[----:B------:R-:W-:-:S07]  /*62f0*/  LOP3.LUT R0, R0, 0x80, R5, 0xf8, !PT ;  /* 0x0000008000007812 */ /* 0x000fce00078ef805 */
.L_x_781:
[----:B------:R-:W-:Y:S05]  /*6300*/  BSYNC.RECONVERGENT B0 ;  /* 0x0000000000007941 */ /* 0x000fea0003800200 */
.L_x_780:
[----:B------:R0:W-:Y:S01]  /*6310*/  STG.E.U8 desc[UR36][R2.64], R0 ;  /* 0x0000000002007986 */ /* 0x0001e2000c101124 */
[----:B------:R-:W-:Y:S05]  /*6320*/  BRA `(.L_x_766) ;  /* 0x0000000400b87947 */ /* 0x000fea0003800000 */
.L_x_774:
[----:B------:R-:W-:-:S09]  /*6330*/  UISETP.NE.AND UP0, UPT, UR4, 0x1c, UPT ;  /* 0x0000001c0400788c */ /* 0x000fd2000bf05270 */
[----:B------:R-:W-:Y:S05]  /*6340*/  BRA.U !UP0, `(.L_x_783) ;  /* 0x0000000108607547 */ /* 0x000fea000b800000 */
[----:B------:R-:W-:-:S09]  /*6350*/  UISETP.NE.AND UP0, UPT, UR4, 0x1d, UPT ;  /* 0x0000001d0400788c */ /* 0x000fd2000bf05270 */
[----:B------:R-:W-:Y:S05]  /*6360*/  BRA.U !UP0, `(.L_x_784) ;  /* 0x0000000108487547 */ /* 0x000fea000b800000 */
[----:B------:R-:W-:-:S09]  /*6370*/  UISETP.NE.AND UP0, UPT, UR4, 0x2c, UPT ;  /* 0x0000002c0400788c */ /* 0x000fd2000bf05270 */
[----:B------:R-:W-:Y:S05]  /*6380*/  BRA.U UP0, `(.L_x_765) ;  /* 0x0000000100bc7547 */ /* 0x000fea000b800000 */
        /* <DEDUP_REMOVED lines=16> */
.L_x_784:
[----:B------:R-:W-:-:S06]  /*6490*/  HADD2.F32 R4, -RZ, R0.H0_H0 ;  /* 0x20000000ff047230 */ /* 0x000fcc0000004100 */
[----:B------:R-:W0:Y:S02]  /*64a0*/  F2I.U64.TRUNC R4, R4 ;  /* 0x0000000400047311 */ /* 0x000e24000020d800 */
[----:B0-----:R0:W-:Y:S01]  /*64b0*/  STG.E.64 desc[UR36][R2.64], R4 ;  /* 0x0000000402007986 */ /* 0x0011e2000c101b24 */
[----:B------:R-:W-:Y:S05]  /*64c0*/  BRA `(.L_x_766) ;  /* 0x0000000400507947 */ /* 0x000fea0003800000 */
.L_x_783:
[----:B------:R-:W-:-:S04]  /*64d0*/  HADD2.F32 R0, -RZ, R0.H0_H0 ;  /* 0x20000000ff007230 */ /* 0x000fc80000004100 */
[----:B------:R-:W0:Y:S02]  /*64e0*/  F2I.FTZ.U32.TRUNC.NTZ R5, R0 ;  /* 0x0000000000057305 */ /* 0x000e24000021f000 */
[----:B0-----:R0:W-:Y:S01]  /*64f0*/  STG.E desc[UR36][R2.64], R5 ;  /* 0x0000000502007986 */ /* 0x0011e2000c101924 */
[----:B------:R-:W-:Y:S05]  /*6500*/  BRA `(.L_x_766) ;  /* 0x0000000400407947 */ /* 0x000fea0003800000 */
.L_x_773:
        /* <DEDUP_REMOVED lines=11> */
.L_x_786:
[----:B------:R-:W-:Y:S01]  /*65c0*/  HADD2.F32 R0, -RZ, R0.H0_H0 ;  /* 0x20000000ff007230 */ /* 0x000fe20000004100 */
[----:B------:R-:W-:-:S04]  /*65d0*/  CS2R R6, SRZ ;  /* 0x0000000000067805 */ /* 0x000fc8000001ff00 */
[----:B------:R-:W-:-:S04]  /*65e0*/  FMUL.FTZ R0, R0, 1 ;  /* 0x3f80000000007820 */ /* 0x000fc80000410000 */
[----:B------:R-:W0:Y:S02]  /*65f0*/  F2F.F64.F32 R4, R0 ;  /* 0x0000000000047310 */ /* 0x000e240000201800 */
[----:B0-----:R4:W-:Y:S01]  /*6600*/  STG.E.128 desc[UR36][R2.64], R4 ;  /* 0x0000000402007986 */ /* 0x0019e2000c101d24 */
[----:B------:R-:W-:Y:S05]  /*6610*/  BRA `(.L_x_766) ;  /* 0x0000000000fc7947 */ /* 0x000fea0003800000 */
.L_x_785:
[----:B------:R-:W-:-:S09]  /*6620*/  UISETP.NE.AND UP0, UPT, UR4, 0xf, UPT ;  /* 0x0000000f0400788c */ /* 0x000fd2000bf05270 */
[----:B------:R-:W-:Y:S05]  /*6630*/  BRA.U !UP0, `(.L_x_787) ;  /* 0x0000000108e87547 */ /* 0x000fea000b800000 */
[----:B------:R-:W-:-:S09]  /*6640*/  UISETP.NE.AND UP0, UPT, UR4, 0x17, UPT ;  /* 0x000000170400788c */ /* 0x000fd2000bf05270 */
[----:B------:R-:W-:Y:S05]  /*6650*/  BRA.U !UP0, `(.L_x_788) ;  /* 0x0000000108907547 */ /* 0x000fea000b800000 */
[----:B------:R-:W-:-:S09]  /*6660*/  UISETP.NE.AND UP0, UPT, UR4, 0x18, UPT ;  /* 0x000000180400788c */ /* 0x000fd2000bf05270 */
[----:B------:R-:W-:Y:S05]  /*6670*/  BRA.U !UP0, `(.L_x_789) ;  /* 0x0000000108447547 */ /* 0x000fea000b800000 */
.L_x_765:
[----:B------:R-:W-:Y:S01]  /*6680*/  MOV R0, 0x0 ;  /* 0x0000000000007802 */ /* 0x000fe20000000f00 */
[----:B------:R-:W0:Y:S01]  /*6690*/  LDCU.64 UR4, c[0x4][0x128] ;  /* 0x01002500ff0477ac */ /* 0x000e220008000a00 */
[----:B------:R-:W-:Y:S02]  /*66a0*/  HFMA2 R8, -RZ, RZ, 0, 6.020069122314453125e-06 ;  /* 0x00000065ff087431 */ /* 0x000fe400000001ff */
[----:B------:R-:W-:Y:S01]  /*66b0*/  IMAD.MOV.U32 R12, RZ, RZ, 0x1 ;  /* 0x00000001ff0c7424 */ /* 0x000fe200078e00ff */
[----:B------:R1:W2:Y:S01]  /*66c0*/  LDC.64 R2, c[0x4][R0] ;  /* 0x0100000000027b82 */ /* 0x0002a20000000a00 */
[----:B------:R-:W3:Y:S01]  /*66d0*/  LDCU.64 UR6, c[0x4][0x130] ;  /* 0x01002600ff0677ac */ /* 0x000ee20008000a00 */
[----:B------:R-:W-:Y:S01]  /*66e0*/  IMAD.MOV.U32 R13, RZ, RZ, RZ ;  /* 0x000000ffff0d7224 */ /* 0x000fe200078e00ff */
[----:B------:R-:W4:Y:S01]  /*66f0*/  LDCU.64 UR8, c[0x4][0x30] ;  /* 0x01000600ff0877ac */ /* 0x000f220008000a00 */
[----:B0-----:R-:W-:Y:S01]  /*6700*/  MOV R4, UR4 ;  /* 0x0000000400047c02 */ /* 0x001fe20008000f00 */
[----:B------:R-:W-:-:S02]  /*6710*/  IMAD.U32 R5, RZ, RZ, UR5 ;  /* 0x00000005ff057e24 */ /* 0x000fc4000f8e00ff */
[----:B---3--:R-:W-:Y:S01]  /*6720*/  IMAD.U32 R6, RZ, RZ, UR6 ;  /* 0x00000006ff067e24 */ /* 0x008fe2000f8e00ff */
[----:B------:R-:W-:Y:S01]  /*6730*/  MOV R7, UR7 ;  /* 0x0000000700077c02 */ /* 0x000fe20008000f00 */
[----:B----4-:R-:W-:Y:S02]  /*6740*/  IMAD.U32 R10, RZ, RZ, UR8 ;  /* 0x00000008ff0a7e24 */ /* 0x010fe4000f8e00ff */
[----:B-1----:R-:W-:-:S07]  /*6750*/  IMAD.U32 R11, RZ, RZ, UR9 ;  /* 0x00000009ff0b7e24 */ /* 0x002fce000f8e00ff */
[----:B------:R-:W-:-:S07]  /*6760*/  LEPC R20, `(.L_x_790) ;  /* 0x000000001014794e */ /* 0x000fce0000000000 */
[----:B--2---:R-:W-:Y:S05]  /*6770*/  CALL.ABS.NOINC R2 ;  /* 0x0000000002007343 */ /* 0x004fea0003c00000 */
.L_x_790:
[----:B------:R-:W-:Y:S05]  /*6780*/  BRA `(.L_x_766) ;  /* 0x0000000000a07947 */ /* 0x000fea0003800000 */
.L_x_789:
[----:B------:R-:W-:Y:S01]  /*6790*/  HADD2.F32 R7, -RZ, R0.H0_H0 ;  /* 0x20000000ff077230 */ /* 0x000fe20000004100 */
[----:B------:R-:W-:Y:S01]  /*67a0*/  BSSY.RECONVERGENT B0, `(.L_x_791) ;  /* 0x000000c000007945 */ /* 0x000fe20003800200 */
[----:B------:R-:W-:-:S03]  /*67b0*/  MOV R0, 0x7f ;  /* 0x0000007f00007802 */ /* 0x000fc60000000f00 */
        /* <DEDUP_REMOVED lines=10> */
.L_x_792:
[----:B------:R-:W-:Y:S05]  /*6860*/  BSYNC.RECONVERGENT B0 ;  /* 0x0000000000007941 */ /* 0x000fea0003800200 */
.L_x_791:
[----:B------:R-:W-:-:S05]  /*6870*/  LOP3.LUT R5, R0, 0x80, R5, 0xf8, !PT ;  /* 0x0000008000057812 */ /* 0x000fca00078ef805 */
[----:B------:R2:W-:Y:S01]  /*6880*/  STG.E.U8 desc[UR36][R2.64], R5 ;  /* 0x0000000502007986 */ /* 0x0005e2000c101124 */
[----:B------:R-:W-:Y:S05]  /*6890*/  BRA `(.L_x_766) ;  /* 0x00000000005c7947 */ /* 0x000fea0003800000 */
.L_x_788:
[----:B------:R-:W-:Y:S01]  /*68a0*/  HADD2.F32 R5, -RZ, R0.H0_H0 ;  /* 0x20000000ff057230 */ /* 0x000fe20000004100 */
        /* <DEDUP_REMOVED lines=11> */
.L_x_794:
[----:B------:R-:W-:Y:S01]  /*6960*/  IMAD.MOV.U32 R0, RZ, RZ, 0x7f ;  /* 0x0000007fff007424 */ /* 0x000fe200078e00ff */
[----:B------:R-:W-:-:S04]  /*6970*/  ISETP.GT.U32.AND P0, PT, R4, 0x7f800000, PT ;  /* 0x7f8000000400780c */ /* 0x000fc80003f04070 */
[----:B------:R-:W-:-:S09]  /*6980*/  SEL R0, R0, 0x7c, P0 ;  /* 0x0000007c00007807 */ /* 0x000fd20000000000 */
.L_x_795:
[----:B------:R-:W-:Y:S05]  /*6990*/  BSYNC.RECONVERGENT B0 ;  /* 0x0000000000007941 */ /* 0x000fea0003800200 */
.L_x_793:
[----:B------:R-:W-:-:S04]  /*69a0*/  SHF.R.U32.HI R5, RZ, 0x18, R5 ;  /* 0x00000018ff057819 */ /* 0x000fc80000011605 */
[----:B------:R-:W-:-:S05]  /*69b0*/  LOP3.LUT R5, R0, 0x80, R5, 0xf8, !PT ;  /* 0x0000008000057812 */ /* 0x000fca00078ef805 */
[----:B------:R1:W-:Y:S01]  /*69c0*/  STG.E.U8 desc[UR36][R2.64], R5 ;  /* 0x0000000502007986 */ /* 0x0003e2000c101124 */
[----:B------:R-:W-:Y:S05]  /*69d0*/  BRA `(.L_x_766) ;  /* 0x00000000000c7947 */ /* 0x000fea0003800000 */
.L_x_787:
[----:B------:R-:W-:-:S05]  /*69e0*/  HADD2.F32 R0, -RZ, R0.H0_H0 ;  /* 0x20000000ff007230 */ /* 0x000fca0000004100 */
[----:B------:R-:W-:-:S05]  /*69f0*/  F2FP.BF16.F32.PACK_AB R0, RZ, R0 ;  /* 0x00000000ff00723e */ /* 0x000fca00000010ff */
[----:B------:R0:W-:Y:S02]  /*6a00*/  STG.E.U16 desc[UR36][R2.64], R0 ;  /* 0x0000000002007986 */ /* 0x0001e4000c101524 */
.L_x_766:
[----:B------:R-:W-:-:S07]  /*6a10*/  VIADD R17, R17, 0x80 ;  /* 0x0000008011117836 */ /* 0x000fce0000000000 */
.L_x_726:
[----:B------:R-:W-:Y:S05]  /*6a20*/  BSYNC.RECONVERGENT B6 ;  /* 0x0000000000067941 */ /* 0x000fea0003800200 */
.L_x_725:
        /* <DEDUP_REMOVED lines=10> */
[----:B------:R-:W-:Y:S01]  /*6ad0*/  MOV R16, RZ ;  /* 0x000000ff00107202 */ /* 0x000fe20000000f00 */
        /* <DEDUP_REMOVED lines=296> */
.L_x_798:
[----:B------:R-:W1:Y:S01]  /*7d60*/  LDCU.64 UR6, c[0x0][0x588] ;  /* 0x0000b100ff0677ac */ /* 0x000e620008000a00 */
[----:B------:R-:W-:-:S04]  /*7d70*/  UPRMT UR4, UR41, 0x9910, URZ ;  /* 0x0000991029047896 */ /* 0x000fc800080000ff */
[----:B------:R-:W-:Y:S01]  /*7d80*/  UISETP.GT.AND UP0, UPT, UR4, 0x9, UPT ;  /* 0x000000090400788c */ /* 0x000fe2000bf04270 */
[----:B-1234-:R-:W-:-:S04]  /*7d90*/  IADD3 R2, P0, PT, R0, UR6, RZ ;  /* 0x0000000600027c10 */ /* 0x01efc8000ff1e0ff */
[----:B------:R-:W-:-:S04]  /*7da0*/  IADD3.X R3, PT, PT, RZ, UR7, RZ, P0, !PT ;  /* 0x00000007ff037c10 */ /* 0x000fc800087fe4ff */
        /* <DEDUP_REMOVED lines=13> */
.L_x_802:
[----:B------:R-:W2:Y:S02]  /*7e80*/  LDG.E.U8 R2, desc[UR36][R2.64] ;  /* 0x0000002402027981 */ /* 0x000ea4000c1e1100 */
[----:B--2---:R-:W-:-:S04]  /*7e90*/  I2FP.F32.U32 R0, R2 ;  /* 0x0000000200007245 */ /* 0x004fc80000201000 */
[----:B------:R-:W-:Y:S01]  /*7ea0*/  F2FP.F16.F32.PACK_AB R0, RZ, R0 ;  /* 0x00000000ff00723e */ /* 0x000fe200000000ff */
[----:B------:R-:W-:Y:S06]  /*7eb0*/  BRA `(.L_x_804) ;  /* 0x0000000c009c7947 */ /* 0x000fec0003800000 */
.L_x_801:
        /* <DEDUP_REMOVED lines=10> */
.L_x_806:
[----:B------:R-:W2:Y:S02]  /*7f60*/  LDG.E R2, desc[UR36][R2.64] ;  /* 0x0000002402027981 */ /* 0x000ea4000c1e1900 */
[----:B--2---:R-:W-:-:S04]  /*7f70*/  I2FP.F32.S32 R0, R2 ;  /* 0x0000000200007245 */ /* 0x004fc80000201400 */
[----:B------:R-:W-:Y:S01]  /*7f80*/  F2FP.F16.F32.PACK_AB R0, RZ, R0 ;  /* 0x00000000ff00723e */ /* 0x000fe200000000ff */
[----:B------:R-:W-:Y:S06]  /*7f90*/  BRA `(.L_x_804) ;  /* 0x0000000c00647947 */ /* 0x000fec0003800000 */
.L_x_805:
[----:B------:R-:W2:Y:S02]  /*7fa0*/  LDG.E.U16 R2, desc[UR36][R2.64] ;  /* 0x0000002402027981 */ /* 0x000ea4000c1e1500 */
[----:B--2---:R-:W0:Y:S02]  /*7fb0*/  I2F.S16 R0, R2 ;  /* 0x0000000200007306 */ /* 0x004e240000101400 */
[----:B0-----:R-:W-:Y:S01]  /*7fc0*/  F2FP.F16.F32.PACK_AB R0, RZ, R0 ;  /* 0x00000000ff00723e */ /* 0x001fe200000000ff */
[----:B------:R-:W-:Y:S06]  /*7fd0*/  BRA `(.L_x_804) ;  /* 0x0000000c00547947 */ /* 0x000fec0003800000 */
.L_x_800:
        /* <DEDUP_REMOVED lines=9> */
.L_x_808:
[----:B------:R1:W5:Y:S01]  /*8070*/  LDG.E.U16 R0, desc[UR36][R2.64] ;  /* 0x0000002402007981 */ /* 0x000362000c1e1500 */
[----:B------:R-:W-:Y:S05]  /*8080*/  BRA `(.L_x_804) ;  /* 0x0000000c00287947 */ /* 0x000fea0003800000 */
.L_x_807:
        /* <DEDUP_REMOVED lines=9> */
.L_x_810:
[----:B------:R0:W5:Y:S01]  /*8120*/  LDG.E.U16 R0, desc[UR36][R2.64] ;  /* 0x0000002402007981 */ /* 0x000162000c1e1500 */
[----:B------:R-:W-:Y:S05]  /*8130*/  BRA `(.L_x_804) ;  /* 0x0000000800fc7947 */ /* 0x000fea0003800000 */
.L_x_809:
        /* <DEDUP_REMOVED lines=12> */
.L_x_799:
        /* <DEDUP_REMOVED lines=13> */
.L_x_813:
        /* <DEDUP_REMOVED lines=12> */
.L_x_812:
        /* <DEDUP_REMOVED lines=24> */
[----:B------:R-:W-:-:S04]  /*8510*/  F2FP.F16.F32.PACK_AB R5, RZ, R5 ;  /* 0x00000005ff05723e */ /* 0x000fc800000000ff */
[----:B------:R-:W-:Y:S01]  /*8520*/  PRMT R0, R5, 0x7610, R0 ;  /* 0x0000761005007816 */ /* 0x000fe20000000000 */
[----:B------:R-:W-:Y:S06]  /*8530*/  BRA `(.L_x_804) ;  /* 0x0000000400fc7947 */ /* 0x000fec0003800000 */
.L_x_815:
        /* <DEDUP_REMOVED lines=13> */
.L_x_814:
[----:B------:R-:W2:Y:S02]  /*8610*/  LDG.E.U16 R0, desc[UR36][R2.64] ;  /* 0x0000002402007981 */ /* 0x000ea4000c1e1500 */
[----:B--2---:R-:W-:-:S04]  /*8620*/  SHF.L.U32 R0, R0, 0x10, RZ ;  /* 0x0000001000007819 */ /* 0x004fc800000006ff */
[----:B------:R-:W-:Y:S01]  /*8630*/  F2FP.F16.F32.PACK_AB R0, RZ, R0 ;  /* 0x00000000ff00723e */ /* 0x000fe200000000ff */
[----:B------:R-:W-:Y:S06]  /*8640*/  BRA `(.L_x_804) ;  /* 0x0000000400b87947 */ /* 0x000fec0003800000 */
.L_x_811:
        /* <DEDUP_REMOVED lines=12> */
.L_x_818:
        /* <DEDUP_REMOVED lines=21> */
.L_x_822:
[----:B------:R-:W-:Y:S05]  /*8860*/  BSYNC.RECONVERGENT B1 ;  /* 0x0000000000017941 */ /* 0x000fea0003800200 */
.L_x_821:
[----:B------:R-:W-:Y:S01]  /*8870*/  IMAD.SHL.U32 R0, R0, 0x100000, RZ ;  /* 0x0010000000007824 */ /* 0x000fe200078e00ff */
[----:B------:R-:W-:-:S04]  /*8880*/  LEA R2, R2, 0x3b800000, 0x17 ;  /* 0x3b80000002027811 */ /* 0x000fc800078eb8ff */
[----:B------:R-:W-:-:S07]  /*8890*/  LOP3.LUT R0, R2, R0, R7, 0xfe, !PT ;  /* 0x0000000002007212 */ /* 0x000fce00078efe07 */
.L_x_820:
[----:B------:R-:W-:Y:S05]  /*88a0*/  BSYNC.RECONVERGENT B0 ;  /* 0x0000000000007941 */ /* 0x000fea0003800200 */
.L_x_819:
[----:B------:R-:W-:Y:S01]  /*88b0*/  F2FP.F16.F32.PACK_AB R0, RZ, R0 ;  /* 0x00000000ff00723e */ /* 0x000fe200000000ff */
[----:B------:R-:W-:Y:S06]  /*88c0*/  BRA `(.L_x_804) ;  /* 0x0000000400187947 */ /* 0x000fec0003800000 */
.L_x_817:
        /* <DEDUP_REMOVED lines=21> */
.L_x_826:
[----:B------:R-:W-:Y:S05]  /*8a20*/  BSYNC.RECONVERGENT B1 ;  /* 0x0000000000017941 */ /* 0x000fea0003800200 */
.L_x_825:
[----:B------:R-:W-:Y:S02]  /*8a30*/  SHF.L.U32 R0, R0, 0x15, RZ ;  /* 0x0000001500007819 */ /* 0x000fe400000006ff */
[----:B------:R-:W-:-:S04]  /*8a40*/  LEA R2, R2, 0x37800000, 0x17 ;  /* 0x3780000002027811 */ /* 0x000fc800078eb8ff */
[----:B------:R-:W-:-:S07]  /*8a50*/  LOP3.LUT R0, R2, R0, R7, 0xfe, !PT ;  /* 0x0000000002007212 */ /* 0x000fce00078efe07 */
.L_x_824:
[----:B------:R-:W-:Y:S05]  /*8a60*/  BSYNC.RECONVERGENT B0 ;  /* 0x0000000000007941 */ /* 0x000fea0003800200 */
.L_x_823:
[----:B------:R-:W-:Y:S01]  /*8a70*/  F2FP.F16.F32.PACK_AB R0, RZ, R0 ;  /* 0x00000000ff00723e */ /* 0x000fe200000000ff */
[----:B------:R-:W-:Y:S06]  /*8a80*/  BRA `(.L_x_804) ;  /* 0x0000000000a87947 */ /* 0x000fec0003800000 */
.L_x_816:
        /* <DEDUP_REMOVED lines=14> */
.L_x_830:
[----:B------:R-:W-:Y:S05]  /*8b70*/  BSYNC.RECONVERGENT B0 ;  /* 0x0000000000007941 */ /* 0x000fea0003800200 */
.L_x_829:
[----:B------:R-:W-:Y:S01]  /*8b80*/  F2FP.F16.F32.PACK_AB R0, RZ, R0 ;  /* 0x00000000ff00723e */ /* 0x000fe200000000ff */
[----:B------:R-:W-:Y:S06]  /*8b90*/  BRA `(.L_x_804) ;  /* 0x0000000000647947 */ /* 0x000fec0003800000 */
.L_x_803:
[----:B------:R-:W-:Y:S01]  /*8ba0*/  MOV R2, 0x0 ;  /* 0x0000000000027802 */ /* 0x000fe20000000f00 */
[----:B------:R-:W0:Y:S01]  /*8bb0*/  LDCU.64 UR4, c[0x4][0x128] ;  /* 0x01002500ff0477ac */ /* 0x000e220008000a00 */
[----:B------:R-:W-:Y:S02]  /*8bc0*/  HFMA2 R8, -RZ, RZ, 0, 4.64916229248046875e-06 ;  /* 0x0000004eff087431 */ /* 0x000fe400000001ff */
[----:B------:R-:W-:Y:S01]  /*8bd0*/  IMAD.MOV.U32 R12, RZ, RZ, 0x1 ;  /* 0x00000001ff0c7424 */ /* 0x000fe200078e00ff */
[----:B------:R-:W-:Y:S01]  /*8be0*/  MOV R13, RZ ;  /* 0x000000ff000d7202 */ /* 0x000fe20000000f00 */
[----:B------:R-:W1:Y:S01]  /*8bf0*/  LDCU.64 UR6, c[0x4][0x130] ;  /* 0x01002600ff0677ac */ /* 0x000e620008000a00 */
[----:B------:R-:W2:Y:S01]  /*8c00*/  LDC.64 R2, c[0x4][R2] ;  /* 0x0100000002027b82 */ /* 0x000ea20000000a00 */
[----:B------:R-:W3:Y:S01]  /*8c10*/  LDCU.64 UR8, c[0x4][0x28] ;  /* 0x01000500ff0877ac */ /* 0x000ee20008000a00 */
[----:B0-----:R-:W-:Y:S01]  /*8c20*/  MOV R4, UR4 ;  /* 0x0000000400047c02 */ /* 0x001fe20008000f00 */
[----:B------:R-:W-:Y:S01]  /*8c30*/  IMAD.U32 R5, RZ, RZ, UR5 ;  /* 0x00000005ff057e24 */ /* 0x000fe2000f8e00ff */
[----:B-1----:R-:W-:Y:S01]  /*8c40*/  MOV R6, UR6 ;  /* 0x0000000600067c02 */ /* 0x002fe20008000f00 */
[----:B------:R-:W-:Y:S01]  /*8c50*/  IMAD.U32 R7, RZ, RZ, UR7 ;  /* 0x00000007ff077e24 */ /* 0x000fe2000f8e00ff */
[----:B---3--:R-:W-:Y:S01]  /*8c60*/  MOV R10, UR8 ;  /* 0x00000008000a7c02 */ /* 0x008fe20008000f00 */
[----:B------:R-:W-:-:S07]  /*8c70*/  IMAD.U32 R11, RZ, RZ, UR9 ;  /* 0x00000009ff0b7e24 */ /* 0x000fce000f8e00ff */
[----:B------:R-:W-:-:S07]  /*8c80*/  LEPC R20, `(.L_x_831) ;  /* 0x000000001014794e */ /* 0x000fce0000000000 */
[----:B--2---:R-:W-:Y:S05]  /*8c90*/  CALL.ABS.NOINC R2 ;  /* 0x0000000002007343 */ /* 0x004fea0003c00000 */
.L_x_831:
[----:B------:R-:W-:Y:S01]  /*8ca0*/  PRMT R0, RZ, 0x7610, R0 ;  /* 0x00007610ff007816 */ /* 0x000fe20000000000 */
[----:B------:R-:W-:Y:S06]  /*8cb0*/  BRA `(.L_x_804) ;  /* 0x00000000001c7947 */ /* 0x000fec0003800000 */
.L_x_828:
[----:B------:R-:W2:Y:S02]  /*8cc0*/  LDG.E.64 R2, desc[UR36][R2.64] ;  /* 0x0000002402027981 */ /* 0x000ea4000c1e1b00 */
[----:B--2---:R-:W0:Y:S02]  /*8cd0*/  I2F.U64 R0, R2 ;  /* 0x0000000200007312 */ /* 0x004e240000301000 */
[----:B0-----:R-:W-:Y:S01]  /*8ce0*/  F2FP.F16.F32.PACK_AB R0, RZ, R0 ;  /* 0x00000000ff00723e */ /* 0x001fe200000000ff */
[----:B------:R-:W-:Y:S06]  /*8cf0*/  BRA `(.L_x_804) ;  /* 0x00000000000c7947 */ /* 0x000fec0003800000 */
.L_x_827:
[----:B------:R-:W2:Y:S02]  /*8d00*/  LDG.E R2, desc[UR36][R2.64] ;  /* 0x0000002402027981 */ /* 0x000ea4000c1e1900 */
[----:B--2---:R-:W-:-:S04]  /*8d10*/  I2FP.F32.U32 R0, R2 ;  /* 0x0000000200007245 */ /* 0x004fc80000201000 */
[----:B------:R-:W-:-:S07]  /*8d20*/  F2FP.F16.F32.PACK_AB R0, RZ, R0 ;  /* 0x00000000ff00723e */ /* 0x000fce00000000ff */
.L_x_804:
[----:B-----5:R-:W-:Y:S01]  /*8d30*/  HADD2.F32 R0, -RZ, R0.H0_H0 ;  /* 0x20000000ff007230 */ /* 0x020fe20000004100 */
[----:B------:R-:W-:Y:S01]  /*8d40*/  MOV R8, 0x3e800000 ;  /* 0x3e80000000087802 */ /* 0x000fe20000000f00 */
[----:B------:R-:W2:Y:S01]  /*8d50*/  LDCU.64 UR6, c[0x0][0x580] ;  /* 0x0000b000ff0677ac */ /* 0x000ea20008000a00 */
[----:B------:R-:W-:Y:S02]  /*8d60*/  MOV R7, 0x3d39bf78 ;  /* 0x3d39bf7800077802 */ /* 0x000fe40000000f00 */
        /* <DEDUP_REMOVED lines=54> */
.L_x_835:
[----:B------:R-:W-:-:S06]  /*90d0*/  HADD2.F32 R5, -RZ, R0.H0_H0 ;  /* 0x20000000ff057230 */ /* 0x000fcc0000004100 */
[----:B------:R-:W0:Y:S02]  /*90e0*/  F2I.S64.TRUNC R4, R5 ;  /* 0x0000000500047311 */ /* 0x000e24000020d900 */
[----:B0-----:R4:W-:Y:S01]  /*90f0*/  STG.E.U8 desc[UR36][R2.64], R4 ;  /* 0x0000000402007986 */ /* 0x0019e2000c101124 */
[----:B------:R-:W-:Y:S05]  /*9100*/  BRA `(.L_x_837) ;  /* 0x0000000c006c7947 */ /* 0x000fea0003800000 */
.L_x_834:
        /* <DEDUP_REMOVED lines=10> */
.L_x_839:
[----:B------:R-:W-:-:S04]  /*91b0*/  HADD2.F32 R0, -RZ, R0.H0_H0 ;  /* 0x20000000ff007230 */ /* 0x000fc80000004100 */
[----:B------:R-:W0:Y:S02]  /*91c0*/  F2I.FTZ.TRUNC.NTZ R5, R0 ;  /* 0x0000000000057305 */ /* 0x000e24000021f100 */
[----:B0-----:R2:W-:Y:S01]  /*91d0*/  STG.E desc[UR36][R2.64], R5 ;  /* 0x0000000502007986 */ /* 0x0015e2000c101924 */
[----:B------:R-:W-:Y:S05]  /*91e0*/  BRA `(.L_x_837) ;  /* 0x0000000c00347947 */ /* 0x000fea0003800000 */
.L_x_838:
[----:B------:R-:W-:-:S04]  /*91f0*/  HADD2.F32 R0, -RZ, R0.H0_H0 ;  /* 0x20000000ff007230 */ /* 0x000fc80000004100 */
[----:B------:R-:W0:Y:S02]  /*9200*/  F2I.FTZ.TRUNC.NTZ R5, R0 ;  /* 0x0000000000057305 */ /* 0x000e24000021f100 */
[----:B0-----:R0:W-:Y:S01]  /*9210*/  STG.E.U16 desc[UR36][R2.64], R5 ;  /* 0x0000000502007986 */ /* 0x0011e2000c101524 */
[----:B------:R-:W-:Y:S05]  /*9220*/  BRA `(.L_x_837) ;  /* 0x0000000c00247947 */ /* 0x000fea0003800000 */
.L_x_833:
        /* <DEDUP_REMOVED lines=9> */
.L_x_841:
[----:B------:R0:W-:Y:S01]  /*92c0*/  STG.E.U16 desc[UR36][R2.64], R0 ;  /* 0x0000000002007986 */ /* 0x0001e2000c101524 */
[----:B------:R-:W-:Y:S05]  /*92d0*/  BRA `(.L_x_837) ;  /* 0x0000000800f87947 */ /* 0x000fea0003800000 */
.L_x_840:
        /* <DEDUP_REMOVED lines=10> */
.L_x_843:
[----:B------:R-:W-:-:S05]  /*9380*/  HADD2.F32 R0, -RZ, R0.H0_H0 ;  /* 0x20000000ff007230 */ /* 0x000fca0000004100 */
[----:B------:R-:W-:-:S04]  /*9390*/  F2FP.F16.F32.PACK_AB R0, RZ, R0 ;  /* 0x00000000ff00723e */ /* 0x000fc800000000ff */
[----:B------:R-:W-:-:S05]  /*93a0*/  PRMT R0, R0, 0x5410, RZ ;  /* 0x0000541000007816 */ /* 0x000fca00000000ff */
[----:B------:R0:W-:Y:S01]  /*93b0*/  STG.E desc[UR36][R2.64], R0 ;  /* 0x0000000002007986 */ /* 0x0001e2000c101924 */
[----:B------:R-:W-:Y:S05]  /*93c0*/  BRA `(.L_x_837) ;  /* 0x0000000800bc7947 */ /* 0x000fea0003800000 */
.L_x_842:
[----:B------:R-:W-:-:S05]  /*93d0*/  HADD2.F32 R4, -RZ, R0.H0_H0 ;  /* 0x20000000ff047230 */ /* 0x000fca0000004100 */
[----:B------:R-:W-:-:S06]  /*93e0*/  FMUL.FTZ R4, R4, 1 ;  /* 0x3f80000004047820 */ /* 0x000fcc0000410000 */
[----:B------:R-:W0:Y:S02]  /*93f0*/  F2F.F64.F32 R4, R4 ;  /* 0x0000000400047310 */ /* 0x000e240000201800 */
[----:B0-----:R0:W-:Y:S01]  /*9400*/  STG.E.64 desc[UR36][R2.64], R4 ;  /* 0x0000000402007986 */ /* 0x0011e2000c101b24 */
[----:B------:R-:W-:Y:S05]  /*9410*/  BRA `(.L_x_837) ;  /* 0x0000000800a87947 */ /* 0x000fea0003800000 */
.L_x_832:
        /* <DEDUP_REMOVED lines=14> */
.L_x_847:
        /* <DEDUP_REMOVED lines=17> */
[----:B------:R-:W-:-:S07]  /*9610*/  MOV R0, R4 ;  /* 0x0000000400007202 */ /* 0x000fce0000000f00 */
.L_x_850:
[----:B------:R-:W-:-:S04]  /*9620*/  SHF.R.U32.HI R5, RZ, 0x18, R5 ;  /* 0x00000018ff057819 */ /* 0x000fc80000011605 */
[----:B------:R-:W-:-:S07]  /*9630*/  LOP3.LUT R0, R0, 0x80, R5, 0xf8, !PT ;  /* 0x0000008000007812 */ /* 0x000fce00078ef805 */
.L_x_849:
[----:B------:R-:W-:Y:S05]  /*9640*/  BSYNC.RECONVERGENT B0 ;  /* 0x0000000000007941 */ /* 0x000fea0003800200 */
.L_x_848:
[----:B------:R0:W-:Y:S01]  /*9650*/  STG.E.U8 desc[UR36][R2.64], R0 ;  /* 0x0000000002007986 */ /* 0x0001e2000c101124 */
[----:B------:R-:W-:Y:S05]  /*9660*/  BRA `(.L_x_837) ;  /* 0x0000000800147947 */ /* 0x000fea0003800000 */
.L_x_846:
        /* <DEDUP_REMOVED lines=18> */
.L_x_853:
[----:B------:R-:W-:-:S04]  /*9790*/  SHF.R.U32.HI R5, RZ, 0x18, R5 ;  /* 0x00000018ff057819 */ /* 0x000fc80000011605 */
[----:B------:R-:W-:-:S07]  /*97a0*/  LOP3.LUT R0, R0, 0x80, R5, 0xf8, !PT ;  /* 0x0000008000007812 */ /* 0x000fce00078ef805 */
.L_x_852:
[----:B------:R-:W-:Y:S05]  /*97b0*/  BSYNC.RECONVERGENT B0 ;  /* 0x0000000000007941 */ /* 0x000fea0003800200 */
.L_x_851:
[----:B------:R0:W-:Y:S01]  /*97c0*/  STG.E.U8 desc[UR36][R2.64], R0 ;  /* 0x0000000002007986 */ /* 0x0001e2000c101124 */
[----:B------:R-:W-:Y:S05]  /*97d0*/  BRA `(.L_x_837) ;  /* 0x0000000400b87947 */ /* 0x000fea0003800000 */
.L_x_845:
        /* <DEDUP_REMOVED lines=18> */
[----:B------:R-:W-:-:S05]  /*9900*/  @!P0 IMAD.MOV R0, RZ, RZ, R6 ;  /* 0x000000ffff008224 */ /* 0x000fca00078e0206 */
[----:B------:R-:W-:-:S05]  /*9910*/  @P1 MOV R5, R0 ;  /* 0x0000000000051202 */ /* 0x000fca0000000f00 */
[----:B------:R0:W-:Y:S01]  /*9920*/  STG.E.U8 desc[UR36][R2.64], R5 ;  /* 0x0000000502007986 */ /* 0x0001e2000c101124 */
[----:B------:R-:W-:Y:S05]  /*9930*/  BRA `(.L_x_837) ;  /* 0x0000000400607947 */ /* 0x000fea0003800000 */
.L_x_855:
[----:B------:R-:W-:-:S06]  /*9940*/  HADD2.F32 R4, -RZ, R0.H0_H0 ;  /* 0x20000000ff047230 */ /* 0x000fcc0000004100 */
[----:B------:R-:W0:Y:S02]  /*9950*/  F2I.U64.TRUNC R4, R4 ;  /* 0x0000000400047311 */ /* 0x000e24000020d800 */
[----:B0-----:R0:W-:Y:S01]  /*9960*/  STG.E.64 desc[UR36][R2.64], R4 ;  /* 0x0000000402007986 */ /* 0x0011e2000c101b24 */
[----:B------:R-:W-:Y:S05]  /*9970*/  BRA `(.L_x_837) ;  /* 0x0000000400507947 */ /* 0x000fea0003800000 */
.L_x_854:
[----:B------:R-:W-:-:S04]  /*9980*/  HADD2.F32 R0, -RZ, R0.H0_H0 ;  /* 0x20000000ff007230 */ /* 0x000fc80000004100 */
[----:B------:R-:W0:Y:S02]  /*9990*/  F2I.FTZ.U32.TRUNC.NTZ R5, R0 ;  /* 0x0000000000057305 */ /* 0x000e24000021f000 */
[----:B0-----:R0:W-:Y:S01]  /*99a0*/  STG.E desc[UR36][R2.64], R5 ;  /* 0x0000000502007986 */ /* 0x0011e2000c101924 */
[----:B------:R-:W-:Y:S05]  /*99b0*/  BRA `(.L_x_837) ;  /* 0x0000000400407947 */ /* 0x000fea0003800000 */
.L_x_844:
        /* <DEDUP_REMOVED lines=11> */
.L_x_857:
[----:B------:R-:W-:Y:S01]  /*9a70*/  HADD2.F32 R0, -RZ, R0.H0_H0 ;  /* 0x20000000ff007230 */ /* 0x000fe20000004100 */
[----:B------:R-:W-:-:S04]  /*9a80*/  CS2R R6, SRZ ;  /* 0x0000000000067805 */ /* 0x000fc8000001ff00 */
[----:B------:R-:W-:-:S04]  /*9a90*/  FMUL.FTZ R0, R0, 1 ;  /* 0x3f80000000007820 */ /* 0x000fc80000410000 */
[----:B------:R-:W0:Y:S02]  /*9aa0*/  F2F.F64.F32 R4, R0 ;  /* 0x0000000000047310 */ /* 0x000e240000201800 */
[----:B0-----:R0:W-:Y:S01]  /*9ab0*/  STG.E.128 desc[UR36][R2.64], R4 ;  /* 0x0000000402007986 */ /* 0x0011e2000c101d24 */
[----:B------:R-:W-:Y:S05]  /*9ac0*/  BRA `(.L_x_837) ;  /* 0x0000000000fc7947 */ /* 0x000fea0003800000 */
.L_x_856:
[----:B------:R-:W-:-:S09]  /*9ad0*/  UISETP.NE.AND UP0, UPT, UR4, 0xf, UPT ;  /* 0x0000000f0400788c */ /* 0x000fd2000bf05270 */
[----:B------:R-:W-:Y:S05]  /*9ae0*/  BRA.U !UP0, `(.L_x_858) ;  /* 0x0000000108e87547 */ /* 0x000fea000b800000 */
[----:B------:R-:W-:-:S09]  /*9af0*/  UISETP.NE.AND UP0, UPT, UR4, 0x17, UPT ;  /* 0x000000170400788c */ /* 0x000fd2000bf05270 */
[----:B------:R-:W-:Y:S05]  /*9b00*/  BRA.U !UP0, `(.L_x_859) ;  /* 0x0000000108907547 */ /* 0x000fea000b800000 */
[----:B------:R-:W-:-:S09]  /*9b10*/  UISETP.NE.AND UP0, UPT, UR4, 0x18, UPT ;  /* 0x000000180400788c */ /* 0x000fd2000bf05270 */
[----:B------:R-:W-:Y:S05]  /*9b20*/  BRA.U !UP0, `(.L_x_860) ;  /* 0x0000000108447547 */ /* 0x000fea000b800000 */
.L_x_836:
        /* <DEDUP_REMOVED lines=16> */
.L_x_861:
[----:B------:R-:W-:Y:S05]  /*9c30*/  BRA `(.L_x_837) ;  /* 0x0000000000a07947 */ /* 0x000fea0003800000 */
.L_x_860:
        /* <DEDUP_REMOVED lines=13> */
.L_x_863:
[----:B------:R-:W-:Y:S05]  /*9d10*/  BSYNC.RECONVERGENT B0 ;  /* 0x0000000000007941 */ /* 0x000fea0003800200 */
.L_x_862:
[----:B------:R-:W-:-:S05]  /*9d20*/  LOP3.LUT R5, R0, 0x80, R5, 0xf8, !PT ;  /* 0x0000008000057812 */ /* 0x000fca00078ef805 */
[----:B------:R0:W-:Y:S01]  /*9d30*/  STG.E.U8 desc[UR36][R2.64], R5 ;  /* 0x0000000502007986 */ /* 0x0001e2000c101124 */
[----:B------:R-:W-:Y:S05]  /*9d40*/  BRA `(.L_x_837) ;  /* 0x00000000005c7947 */ /* 0x000fea0003800000 */
.L_x_859:
        /* <DEDUP_REMOVED lines=12> */
.L_x_865:
[----:B------:R-:W-:Y:S01]  /*9e10*/  IMAD.MOV.U32 R0, RZ, RZ, 0x7f ;  /* 0x0000007fff007424 */ /* 0x000fe200078e00ff */
[----:B------:R-:W-:-:S04]  /*9e20*/  ISETP.GT.U32.AND P0, PT, R4, 0x7f800000, PT ;  /* 0x7f8000000400780c */ /* 0x000fc80003f04070 */
[----:B------:R-:W-:-:S09]  /*9e30*/  SEL R0, R0, 0x7c, P0 ;  /* 0x0000007c00007807 */ /* 0x000fd20000000000 */
.L_x_866:
[----:B------:R-:W-:Y:S05]  /*9e40*/  BSYNC.RECONVERGENT B0 ;  /* 0x0000000000007941 */ /* 0x000fea0003800200 */
.L_x_864:
[----:B------:R-:W-:-:S04]  /*9e50*/  SHF.R.U32.HI R5, RZ, 0x18, R5 ;  /* 0x00000018ff057819 */ /* 0x000fc80000011605 */
[----:B------:R-:W-:-:S05]  /*9e60*/  LOP3.LUT R5, R0, 0x80, R5, 0xf8, !PT ;  /* 0x0000008000057812 */ /* 0x000fca00078ef805 */
[----:B------:R0:W-:Y:S01]  /*9e70*/  STG.E.U8 desc[UR36][R2.64], R5 ;  /* 0x0000000502007986 */ /* 0x0001e2000c101124 */
[----:B------:R-:W-:Y:S05]  /*9e80*/  BRA `(.L_x_837) ;  /* 0x00000000000c7947 */ /* 0x000fea0003800000 */
.L_x_858:
[----:B------:R-:W-:-:S05]  /*9e90*/  HADD2.F32 R0, -RZ, R0.H0_H0 ;  /* 0x20000000ff007230 */ /* 0x000fca0000004100 */
[----:B------:R-:W-:-:S05]  /*9ea0*/  F2FP.BF16.F32.PACK_AB R0, RZ, R0 ;  /* 0x00000000ff00723e */ /* 0x000fca00000010ff */
[----:B------:R0:W-:Y:S02]  /*9eb0*/  STG.E.U16 desc[UR36][R2.64], R0 ;  /* 0x0000000002007986 */ /* 0x0001e4000c101524 */
.L_x_837:
[----:B------:R-:W-:-:S07]  /*9ec0*/  IADD3 R17, PT, PT, R17, 0x80, RZ ;  /* 0x0000008011117810 */ /* 0x000fce0007ffe0ff */
.L_x_797:
[----:B------:R-:W-:Y:S05]  /*9ed0*/  BSYNC.RECONVERGENT B6 ;  /* 0x0000000000067941 */ /* 0x000fea0003800200 */
.L_x_796:
        /* <DEDUP_REMOVED lines=306> */
.L_x_867:
[----:B------:R-:W0:Y:S01]  /*b200*/  LDCU.128 UR8, c[0x0][0x580] ;  /* 0x0000b000ff0877ac */ /* 0x000e220008000c00 */
[----:B------:R-:W-:-:S04]  /*b210*/  UPRMT UR4, UR41, 0x9910, URZ ;  /* 0x0000991029047896 */ /* 0x000fc800080000ff */
[----:B------:R-:W-:Y:S01]  /*b220*/  UISETP.GT.AND UP0, UPT, UR4, 0x9, UPT ;  /* 0x000000090400788c */ /* 0x000fe2000bf04270 */
[----:B0-----:R-:W-:Y:S02]  /*b230*/  IADD3 R16, P0, PT, R16, UR8, RZ ;  /* 0x0000000810107c10 */ /* 0x001fe4000ff1e0ff */
[----:B-1234-:R-:W-:-:S03]  /*b240*/  IADD3 R2, P1, PT, R0, UR10, RZ ;  /* 0x0000000a00027c10 */ /* 0x01efc6000ff3e0ff */
        /* <DEDUP_REMOVED lines=15> */
.L_x_871:
[----:B------:R-:W2:Y:S02]  /*b340*/  LDG.E.U8 R2, desc[UR36][R2.64] ;  /* 0x0000002402027981 */ /* 0x000ea4000c1e1100 */
[----:B--2---:R-:W-:-:S04]  /*b350*/  I2FP.F32.U32 R0, R2 ;  /* 0x0000000200007245 */ /* 0x004fc80000201000 */
[----:B------:R-:W-:Y:S01]  /*b360*/  F2FP.F16.F32.PACK_AB R0, RZ, R0 ;  /* 0x00000000ff00723e */ /* 0x000fe200000000ff */
[----:B------:R-:W-:Y:S06]  /*b370*/  BRA `(.L_x_873) ;  /* 0x0000000c009c7947 */ /* 0x000fec0003800000 */
.L_x_870:
        /* <DEDUP_REMOVED lines=10> */
.L_x_875:
[----:B------:R-:W2:Y:S02]  /*b420*/  LDG.E R2, desc[UR36][R2.64] ;  /* 0x0000002402027981 */ /* 0x000ea4000c1e1900 */
[----:B--2---:R-:W-:-:S04]  /*b430*/  I2FP.F32.S32 R0, R2 ;  /* 0x0000000200007245 */ /* 0x004fc80000201400 */
[----:B------:R-:W-:Y:S01]  /*b440*/  F2FP.F16.F32.PACK_AB R0, RZ, R0 ;  /* 0x00000000ff00723e */ /* 0x000fe200000000ff */
[----:B------:R-:W-:Y:S06]  /*b450*/  BRA `(.L_x_873) ;  /* 0x0000000c00647947 */ /* 0x000fec0003800000 */
.L_x_874:
[----:B------:R-:W2:Y:S02]  /*b460*/  LDG.E.U16 R2, desc[UR36][R2.64] ;  /* 0x0000002402027981 */ /* 0x000ea4000c1e1500 */
[----:B--2---:R-:W0:Y:S02]  /*b470*/  I2F.S16 R0, R2 ;  /* 0x0000000200007306 */ /* 0x004e240000101400 */
[----:B0-----:R-:W-:Y:S01]  /*b480*/  F2FP.F16.F32.PACK_AB R0, RZ, R0 ;  /* 0x00000000ff00723e */ /* 0x001fe200000000ff */
[----:B------:R-:W-:Y:S06]  /*b490*/  BRA `(.L_x_873) ;  /* 0x0000000c00547947 */ /* 0x000fec0003800000 */
.L_x_869:
        /* <DEDUP_REMOVED lines=9> */
.L_x_877:
[----:B------:R1:W5:Y:S01]  /*b530*/  LDG.E.U16 R0, desc[UR36][R2.64] ;  /* 0x0000002402007981 */ /* 0x000362000c1e1500 */
[----:B------:R-:W-:Y:S05]  /*b540*/  BRA `(.L_x_873) ;  /* 0x0000000c00287947 */ /* 0x000fea0003800000 */
.L_x_876:
        /* <DEDUP_REMOVED lines=9> */
.L_x_879:
[----:B------:R0:W5:Y:S01]  /*b5e0*/  LDG.E.U16 R0, desc[UR36][R2.64] ;  /* 0x0000002402007981 */ /* 0x000162000c1e1500 */
[----:B------:R-:W-:Y:S05]  /*b5f0*/  BRA `(.L_x_873) ;  /* 0x0000000800fc7947 */ /* 0x000fea0003800000 */
.L_x_878:
        /* <DEDUP_REMOVED lines=12> */
.L_x_868:
        /* <DEDUP_REMOVED lines=13> */
.L_x_882:
        /* <DEDUP_REMOVED lines=12> */
.L_x_881:
        /* <DEDUP_REMOVED lines=27> */
.L_x_884:
        /* <DEDUP_REMOVED lines=13> */
.L_x_883:
[----:B------:R-:W2:Y:S02]  /*bad0*/  LDG.E.U16 R0, desc[UR36][R2.64] ;  /* 0x0000002402007981 */ /* 0x000ea4000c1e1500 */
[----:B--2---:R-:W-:-:S04]  /*bae0*/  SHF.L.U32 R0, R0, 0x10, RZ ;  /* 0x0000001000007819 */ /* 0x004fc800000006ff */
[----:B------:R-:W-:Y:S01]  /*baf0*/  F2FP.F16.F32.PACK_AB R0, RZ, R0 ;  /* 0x00000000ff00723e */ /* 0x000fe200000000ff */
[----:B------:R-:W-:Y:S06]  /*bb00*/  BRA `(.L_x_873) ;  /* 0x0000000400b87947 */ /* 0x000fec0003800000 */
.L_x_880:
        /* <DEDUP_REMOVED lines=12> */
.L_x_887:
        /* <DEDUP_REMOVED lines=21> */
.L_x_891:
[----:B------:R-:W-:Y:S05]  /*bd20*/  BSYNC.RECONVERGENT B1 ;  /* 0x0000000000017941 */ /* 0x000fea0003800200 */
.L_x_890:
[----:B------:R-:W-:Y:S01]  /*bd30*/  IMAD.SHL.U32 R0, R0, 0x100000, RZ ;  /* 0x0010000000007824 */ /* 0x000fe200078e00ff */
[----:B------:R-:W-:-:S04]  /*bd40*/  LEA R2, R2, 0x3b800000, 0x17 ;  /* 0x3b80000002027811 */ /* 0x000fc800078eb8ff */
[----:B------:R-:W-:-:S07]  /*bd50*/  LOP3.LUT R0, R2, R0, R7, 0xfe, !PT ;  /* 0x0000000002007212 */ /* 0x000fce00078efe07 */
.L_x_889:
[----:B------:R-:W-:Y:S05]  /*bd60*/  BSYNC.RECONVERGENT B0 ;  /* 0x0000000000007941 */ /* 0x000fea0003800200 */
.L_x_888:
[----:B------:R-:W-:Y:S01]  /*bd70*/  F2FP.F16.F32.PACK_AB R0, RZ, R0 ;  /* 0x00000000ff00723e */ /* 0x000fe200000000ff */
[----:B------:R-:W-:Y:S06]  /*bd80*/  BRA `(.L_x_873) ;  /* 0x0000000400187947 */ /* 0x000fec0003800000 */
.L_x_886:
        /* <DEDUP_REMOVED lines=21> */
.L_x_895:
[----:B------:R-:W-:Y:S05]  /*bee0*/  BSYNC.RECONVERGENT B1 ;  /* 0x0000000000017941 */ /* 0x000fea0003800200 */
.L_x_894:
[----:B------:R-:W-:Y:S02]  /*bef0*/  SHF.L.U32 R0, R0, 0x15, RZ ;  /* 0x0000001500007819 */ /* 0x000fe400000006ff */
[----:B------:R-:W-:-:S04]  /*bf00*/  LEA R2, R2, 0x37800000, 0x17 ;  /* 0x3780000002027811 */ /* 0x000fc800078eb8ff */
[----:B------:R-:W-:-:S07]  /*bf10*/  LOP3.LUT R0, R2, R0, R7, 0xfe, !PT ;  /* 0x0000000002007212 */ /* 0x000fce00078efe07 */
.L_x_893:
[----:B------:R-:W-:Y:S05]  /*bf20*/  BSYNC.RECONVERGENT B0 ;  /* 0x0000000000007941 */ /* 0x000fea0003800200 */
.L_x_892:
[----:B------:R-:W-:Y:S01]  /*bf30*/  F2FP.F16.F32.PACK_AB R0, RZ, R0 ;  /* 0x00000000ff00723e */ /* 0x000fe200000000ff */
[----:B------:R-:W-:Y:S06]  /*bf40*/  BRA `(.L_x_873) ;  /* 0x0000000000a87947 */ /* 0x000fec0003800000 */
.L_x_885:
        /* <DEDUP_REMOVED lines=14> */
.L_x_899:
[----:B------:R-:W-:Y:S05]  /*c030*/  BSYNC.RECONVERGENT B0 ;  /* 0x0000000000007941 */ /* 0x000fea0003800200 */
.L_x_898:
[----:B------:R-:W-:Y:S01]  /*c040*/  F2FP.F16.F32.PACK_AB R0, RZ, R0 ;  /* 0x00000000ff00723e */ /* 0x000fe200000000ff */
[----:B------:R-:W-:Y:S06]  /*c050*/  BRA `(.L_x_873) ;  /* 0x0000000000647947 */ /* 0x000fec0003800000 */
.L_x_872:
[----:B------:R-:W-:Y:S01]  /*c060*/  MOV R0, 0x0 ;  /* 0x0000000000007802 */ /* 0x000fe20000000f00 */
[----:B------:R-:W0:Y:S01]  /*c070*/  LDCU.64 UR4, c[0x4][0x128] ;  /* 0x01002500ff0477ac */ /* 0x000e220008000a00 */
[----:B------:R-:W-:Y:S02]  /*c080*/  HFMA2 R8, -RZ, RZ, 0, 4.64916229248046875e-06 ;  /* 0x0000004eff087431 */ /* 0x000fe400000001ff */
[----:B------:R-:W-:Y:S01]  /*c090*/  IMAD.MOV.U32 R12, RZ, RZ, 0x1 ;  /* 0x00000001ff0c7424 */ /* 0x000fe200078e00ff */
[----:B------:R1:W2:Y:S01]  /*c0a0*/  LDC.64 R2, c[0x4][R0] ;  /* 0x0100000000027b82 */ /* 0x0002a20000000a00 */
        /* <DEDUP_REMOVED lines=11> */
.L_x_900:
[----:B------:R-:W-:Y:S01]  /*c160*/  PRMT R0, RZ, 0x7610, R0 ;  /* 0x00007610ff007816 */ /* 0x000fe20000000000 */
[----:B------:R-:W-:Y:S06]  /*c170*/  BRA `(.L_x_873) ;  /* 0x00000000001c7947 */ /* 0x000fec0003800000 */
.L_x_897:
[----:B------:R-:W2:Y:S02]  /*c180*/  LDG.E.64 R2, desc[UR36][R2.64] ;  /* 0x0000002402027981 */ /* 0x000ea4000c1e1b00 */
[----:B--2---:R-:W0:Y:S02]  /*c190*/  I2F.U64 R0, R2 ;  /* 0x0000000200007312 */ /* 0x004e240000301000 */
[----:B0-----:R-:W-:Y:S01]  /*c1a0*/  F2FP.F16.F32.PACK_AB R0, RZ, R0 ;  /* 0x00000000ff00723e */ /* 0x001fe200000000ff */
[----:B------:R-:W-:Y:S06]  /*c1b0*/  BRA `(.L_x_873) ;  /* 0x00000000000c7947 */ /* 0x000fec0003800000 */
.L_x_896:
[----:B------:R-:W2:Y:S02]  /*c1c0*/  LDG.E R2, desc[UR36][R2.64] ;  /* 0x0000002402027981 */ /* 0x000ea4000c1e1900 */
[----:B--2---:R-:W-:-:S04]  /*c1d0*/  I2FP.F32.U32 R0, R2 ;  /* 0x0000000200007245 */ /* 0x004fc80000201000 */
[----:B------:R-:W-:-:S07]  /*c1e0*/  F2FP.F16.F32.PACK_AB R0, RZ, R0 ;  /* 0x00000000ff00723e */ /* 0x000fce00000000ff */
.L_x_873:
[----:B-----5:R-:W-:Y:S01]  /*c1f0*/  HADD2.F32 R0, -RZ, R0.H0_H0 ;  /* 0x20000000ff007230 */ /* 0x020fe20000004100 */
[----:B------:R-:W-:Y:S01]  /*c200*/  MOV R8, 0x3e800000 ;  /* 0x3e80000000087802 */ /* 0x000fe20000000f00 */
[----:B------:R-:W-:Y:S01]  /*c210*/  UPRMT UR4, UR42, 0x9910, URZ ;  /* 0x000099102a047896 */ /* 0x000fe200080000ff */
[----:B------:R-:W-:Y:S02]  /*c220*/  MOV R7, 0x3d39bf78 ;  /* 0x3d39bf7800077802 */ /* 0x000fe40000000f00 */
[C---:B01----:R-:W-:Y:S01]  /*c230*/  FADD.FTZ R2, |R0|.reuse, -RZ ;  /* 0x800000ff00027221 */ /* 0x043fe20000010200 */
[----:B------:R-:W-:Y:S01]  /*c240*/  FSETP.GT.FTZ.AND P0, PT, |R0|, 8.50705917302346158658e+37, PT ;  /* 0x7e8000000000780b */ /* 0x000fe20003f14200 */
        /* <DEDUP_REMOVED lines=47> */
[----:B0-----:R-:W-:Y:S01]  /*c540*/  STG.E.U8 desc[UR36][R16.64], R3 ;  /* 0x0000000310007986 */ /* 0x001fe2000c101124 */
[----:B------:R-:W-:Y:S05]  /*c550*/  EXIT ;  /* 0x000000000000794d */ /* 0x000fea0003800000 */
.L_x_904:
[----:B------:R-:W-:-:S06]  /*c560*/  HADD2.F32 R3, -RZ, R0.H0_H0 ;  /* 0x20000000ff037230 */ /* 0x000fcc0000004100 */
[----:B------:R-:W0:Y:S02]  /*c570*/  F2I.S64.TRUNC R2, R3 ;  /* 0x0000000300027311 */ /* 0x000e24000020d900 */
[----:B0-----:R-:W-:Y:S01]  /*c580*/  STG.E.U8 desc[UR36][R16.64], R2 ;  /* 0x0000000210007986 */ /* 0x001fe2000c101124 */
[----:B------:R-:W-:Y:S05]  /*c590*/  EXIT ;  /* 0x000000000000794d */ /* 0x000fea0003800000 */
.L_x_903:
        /* <DEDUP_REMOVED lines=8> */
[----:B0-----:R-:W-:Y:S01]  /*c620*/  STG.E.64 desc[UR36][R16.64], R2 ;  /* 0x0000000210007986 */ /* 0x001fe2000c101b24 */
[----:B------:R-:W-:Y:S05]  /*c630*/  EXIT ;  /* 0x000000000000794d */ /* 0x000fea0003800000 */
.L_x_907:
[----:B------:R-:W-:-:S04]  /*c640*/  HADD2.F32 R0, -RZ, R0.H0_H0 ;  /* 0x20000000ff007230 */ /* 0x000fc80000004100 */
[----:B------:R-:W0:Y:S02]  /*c650*/  F2I.FTZ.TRUNC.NTZ R3, R0 ;  /* 0x0000000000037305 */ /* 0x000e24000021f100 */
[----:B0-----:R-:W-:Y:S01]  /*c660*/  STG.E desc[UR36][R16.64], R3 ;  /* 0x0000000310007986 */ /* 0x001fe2000c101924 */
[----:B------:R-:W-:Y:S05]  /*c670*/  EXIT ;  /* 0x000000000000794d */ /* 0x000fea0003800000 */
.L_x_906:
[----:B------:R-:W-:-:S04]  /*c680*/  HADD2.F32 R0, -RZ, R0.H0_H0 ;  /* 0x20000000ff007230 */ /* 0x000fc80000004100 */
[----:B------:R-:W0:Y:S02]  /*c690*/  F2I.FTZ.TRUNC.NTZ R3, R0 ;  /* 0x0000000000037305 */ /* 0x000e24000021f100 */
[----:B0-----:R-:W-:Y:S01]  /*c6a0*/  STG.E.U16 desc[UR36][R16.64], R3 ;  /* 0x0000000310007986 */ /* 0x001fe2000c101524 */
[----:B------:R-:W-:Y:S05]  /*c6b0*/  EXIT ;  /* 0x000000000000794d */ /* 0x000fea0003800000 */
.L_x_902:
[----:B------:R-:W-:-:S09]  /*c6c0*/  UISETP.GT.AND UP0, UPT, UR4, 0x6, UPT ;  /* 0x000000060400788c */ /* 0x000fd2000bf04270 */
[----:B------:R-:W-:Y:S05]  /*c6d0*/  BRA.U UP0, `(.L_x_908) ;  /* 0x0000000100247547 */ /* 0x000fea000b800000 */
[----:B------:R-:W-:-:S09]  /*c6e0*/  UISETP.NE.AND UP0, UPT, UR4, 0x5, UPT ;  /* 0x000000050400788c */ /* 0x000fd2000bf05270 */
[----:B------:R-:W-:Y:S05]  /*c6f0*/  BRA.U !UP0, `(.L_x_909) ;  /* 0x0000000108147547 */ /* 0x000fea000b800000 */
[----:B------:R-:W-:-:S09]  /*c700*/  UISETP.NE.AND UP0, UPT, UR4, 0x6, UPT ;  /* 0x000000060400788c */ /* 0x000fd2000bf05270 */
[----:B------:R-:W-:Y:S05]  /*c710*/  BRA.U UP0, `(.L_x_905) ;  /* 0x0000000900287547 */ /* 0x000fea000b800000 */
[----:B------:R-:W-:-:S05]  /*c720*/  HADD2.F32 R3, -RZ, R0.H0_H0 ;  /* 0x20000000ff037230 */ /* 0x000fca0000004100 */
[----:B------:R-:W-:Y:S01]  /*c730*/  STG.E desc[UR36][R16.64], R3 ;  /* 0x0000000310007986 */ /* 0x000fe2000c101924 */
[----:B------:R-:W-:Y:S05]  /*c740*/  EXIT ;  /* 0x000000000000794d */ /* 0x000fea0003800000 */
.L_x_909:
[----:B------:R-:W-:Y:S01]  /*c750*/  STG.E.U16 desc[UR36][R16.64], R0 ;  /* 0x0000000010007986 */ /* 0x000fe2000c101524 */
[----:B------:R-:W-:Y:S05]  /*c760*/  EXIT ;  /* 0x000000000000794d */ /* 0x000fea0003800000 */
.L_x_908:
[----:B------:R-:W-:-:S09]  /*c770*/  UISETP.NE.AND UP0, UPT, UR4, 0x7, UPT ;  /* 0x000000070400788c */ /* 0x000fd2000bf05270 */
[----:B------:R-:W-:Y:S05]  /*c780*/  BRA.U !UP0, `(.L_x_910) ;  /* 0x0000000108347547 */ /* 0x000fea000b800000 */
[----:B------:R-:W-:-:S09]  /*c790*/  UISETP.NE.AND UP0, UPT, UR4, 0x8, UPT ;  /* 0x000000080400788c */ /* 0x000fd2000bf05270 */
[----:B------:R-:W-:Y:S05]  /*c7a0*/  BRA.U !UP0, `(.L_x_911) ;  /* 0x0000000108187547 */ /* 0x000fea000b800000 */
[----:B------:R-:W-:-:S09]  /*c7b0*/  UISETP.NE.AND UP0, UPT, UR4, 0x9, UPT ;  /* 0x000000090400788c */ /* 0x000fd2000bf05270 */
[----:B------:R-:W-:Y:S05]  /*c7c0*/  BRA.U UP0, `(.L_x_905) ;  /* 0x0000000500fc7547 */ /* 0x000fea000b800000 */
[----:B------:R-:W-:Y:S02]  /*c7d0*/  HADD2.F32 R2, -RZ, R0.H0_H0 ;  /* 0x20000000ff027230 */ /* 0x000fe40000004100 */
[----:B------:R-:W-:-:S05]  /*c7e0*/  IMAD.MOV.U32 R3, RZ, RZ, RZ ;  /* 0x000000ffff037224 */ /* 0x000fca00078e00ff */
[----:B------:R-:W-:Y:S01]  /*c7f0*/  STG.E.64 desc[UR36][R16.64], R2 ;  /* 0x0000000210007986 */ /* 0x000fe2000c101b24 */
[----:B------:R-:W-:Y:S05]  /*c800*/  EXIT ;  /* 0x000000000000794d */ /* 0x000fea0003800000 */
.L_x_911:
[----:B------:R-:W-:-:S05]  /*c810*/  HADD2.F32 R0, -RZ, R0.H0_H0 ;  /* 0x20000000ff007230 */ /* 0x000fca0000004100 */
[----:B------:R-:W-:-:S04]  /*c820*/  F2FP.F16.F32.PACK_AB R0, RZ, R0 ;  /* 0x00000000ff00723e */ /* 0x000fc800000000ff */
[----:B------:R-:W-:-:S05]  /*c830*/  PRMT R0, R0, 0x5410, RZ ;  /* 0x0000541000007816 */ /* 0x000fca00000000ff */
[----:B------:R-:W-:Y:S01]  /*c840*/  STG.E desc[UR36][R16.64], R0 ;  /* 0x0000000010007986 */ /* 0x000fe2000c101924 */
[----:B------:R-:W-:Y:S05]  /*c850*/  EXIT ;  /* 0x000000000000794d */ /* 0x000fea0003800000 */
.L_x_910:
[----:B------:R-:W-:-:S05]  /*c860*/  HADD2.F32 R2, -RZ, R0.H0_H0 ;  /* 0x20000000ff027230 */ /* 0x000fca0000004100 */
[----:B------:R-:W-:-:S06]  /*c870*/  FMUL.FTZ R2, R2, 1 ;  /* 0x3f80000002027820 */ /* 0x000fcc0000410000 */
[----:B------:R-:W0:Y:S02]  /*c880*/  F2F.F64.F32 R2, R2 ;  /* 0x0000000200027310 */ /* 0x000e240000201800 */
[----:B0-----:R-:W-:Y:S01]  /*c890*/  STG.E.64 desc[UR36][R16.64], R2 ;  /* 0x0000000210007986 */ /* 0x001fe2000c101b24 */
[----:B------:R-:W-:Y:S05]  /*c8a0*/  EXIT ;  /* 0x000000000000794d */ /* 0x000fea0003800000 */
.L_x_901:
        /* <DEDUP_REMOVED lines=12> */
[----:B0-----:R-:W-:Y:S01]  /*c970*/  STG.E.U16 desc[UR36][R16.64], R3 ;  /* 0x0000000310007986 */ /* 0x001fe2000c101524 */
[----:B------:R-:W-:Y:S05]  /*c980*/  EXIT ;  /* 0x000000000000794d */ /* 0x000fea0003800000 */
.L_x_915:
        /* <DEDUP_REMOVED lines=17> */
.L_x_918:
[----:B------:R-:W-:-:S04]  /*caa0*/  SHF.R.U32.HI R3, RZ, 0x18, R3 ;  /* 0x00000018ff037819 */ /* 0x000fc80000011603 */
[----:B------:R-:W-:-:S04]  /*cab0*/  LOP3.LUT R0, R0, 0x80, R3, 0xf8, !PT ;  /* 0x0000008000007812 */ /* 0x000fc800078ef803 */
[----:B------:R-:W-:-:S07]  /*cac0*/  PRMT R8, R0, 0x7610, R8 ;  /* 0x0000761000087816 */ /* 0x000fce0000000008 */
.L_x_917:
[----:B------:R-:W-:Y:S05]  /*cad0*/  BSYNC.RECONVERGENT B0 ;  /* 0x0000000000007941 */ /* 0x000fea0003800200 */
.L_x_916:
[----:B------:R-:W-:Y:S01]  /*cae0*/  STG.E.U8 desc[UR36][R16.64], R8 ;  /* 0x0000000810007986 */ /* 0x000fe2000c101124 */
[----:B------:R-:W-:Y:S05]  /*caf0*/  EXIT ;  /* 0x000000000000794d */ /* 0x000fea0003800000 */
.L_x_914:
        /* <DEDUP_REMOVED lines=17> */
.L_x_921:
[----:B------:R-:W-:-:S04]  /*cc10*/  SHF.R.U32.HI R3, RZ, 0x18, R3 ;  /* 0x00000018ff037819 */ /* 0x000fc80000011603 */
[----:B------:R-:W-:-:S04]  /*cc20*/  LOP3.LUT R0, R0, 0x80, R3, 0xf8, !PT ;  /* 0x0000008000007812 */ /* 0x000fc800078ef803 */
[----:B------:R-:W-:-:S07]  /*cc30*/  PRMT R8, R0, 0x7610, R8 ;  /* 0x0000761000087816 */ /* 0x000fce0000000008 */
.L_x_920:
[----:B------:R-:W-:Y:S05]  /*cc40*/  BSYNC.RECONVERGENT B0 ;  /* 0x0000000000007941 */ /* 0x000fea0003800200 */
.L_x_919:
[----:B------:R-:W-:Y:S01]  /*cc50*/  STG.E.U8 desc[UR36][R16.64], R8 ;  /* 0x0000000810007986 */ /* 0x000fe2000c101124 */
[----:B------:R-:W-:Y:S05]  /*cc60*/  EXIT ;  /* 0x000000000000794d */ /* 0x000fea0003800000 */
.L_x_913:
        /* <DEDUP_REMOVED lines=22> */
.L_x_923:
[----:B------:R-:W-:-:S06]  /*cdd0*/  HADD2.F32 R2, -RZ, R0.H0_H0 ;  /* 0x20000000ff027230 */ /* 0x000fcc0000004100 */
[----:B------:R-:W0:Y:S02]  /*cde0*/  F2I.U64.TRUNC R2, R2 ;  /* 0x0000000200027311 */ /* 0x000e24000020d800 */
[----:B0-----:R-:W-:Y:S01]  /*cdf0*/  STG.E.64 desc[UR36][R16.64], R2 ;  /* 0x0000000210007986 */ /* 0x001fe2000c101b24 */
[----:B------:R-:W-:Y:S05]  /*ce00*/  EXIT ;  /* 0x000000000000794d */ /* 0x000fea0003800000 */
.L_x_922:
[----:B------:R-:W-:-:S04]  /*ce10*/  HADD2.F32 R0, -RZ, R0.H0_H0 ;  /* 0x20000000ff007230 */ /* 0x000fc80000004100 */
[----:B------:R-:W0:Y:S02]  /*ce20*/  F2I.FTZ.U32.TRUNC.NTZ R3, R0 ;  /* 0x0000000000037305 */ /* 0x000e24000021f000 */
[----:B0-----:R-:W-:Y:S01]  /*ce30*/  STG.E desc[UR36][R16.64], R3 ;  /* 0x0000000310007986 */ /* 0x001fe2000c101924 */
[----:B------:R-:W-:Y:S05]  /*ce40*/  EXIT ;  /* 0x000000000000794d */ /* 0x000fea0003800000 */
.L_x_912:
        /* <DEDUP_REMOVED lines=9> */
[----:B------:R-:W-:Y:S01]  /*cee0*/  STG.E.U8 desc[UR36][R16.64], R3 ;  /* 0x0000000310007986 */ /* 0x000fe2000c101124 */
[----:B------:R-:W-:Y:S05]  /*cef0*/  EXIT ;  /* 0x000000000000794d */ /* 0x000fea0003800000 */
.L_x_925:
[----:B------:R-:W-:Y:S01]  /*cf00*/  HADD2.F32 R0, -RZ, R0.H0_H0 ;  /* 0x20000000ff007230 */ /* 0x000fe20000004100 */
[----:B------:R-:W-:-:S04]  /*cf10*/  CS2R R6, SRZ ;  /* 0x0000000000067805 */ /* 0x000fc8000001ff00 */
[----:B------:R-:W-:-:S04]  /*cf20*/  FMUL.FTZ R0, R0, 1 ;  /* 0x3f80000000007820 */ /* 0x000fc80000410000 */
[----:B------:R-:W0:Y:S02]  /*cf30*/  F2F.F64.F32 R4, R0 ;  /* 0x0000000000047310 */ /* 0x000e240000201800 */
[----:B0-----:R-:W-:Y:S01]  /*cf40*/  STG.E.128 desc[UR36][R16.64], R4 ;  /* 0x0000000410007986 */ /* 0x001fe2000c101d24 */
[----:B------:R-:W-:Y:S05]  /*cf50*/  EXIT ;  /* 0x000000000000794d */ /* 0x000fea0003800000 */
.L_x_924:
[----:B------:R-:W-:-:S09]  /*cf60*/  UISETP.NE.AND UP0, UPT, UR4, 0xf, UPT ;  /* 0x0000000f0400788c */ /* 0x000fd2000bf05270 */
[----:B------:R-:W-:Y:S05]  /*cf70*/  BRA.U !UP0, `(.L_x_926) ;  /* 0x0000000108e87547 */ /* 0x000fea000b800000 */
[----:B------:R-:W-:-:S09]  /*cf80*/  UISETP.NE.AND UP0, UPT, UR4, 0x17, UPT ;  /* 0x000000170400788c */ /* 0x000fd2000bf05270 */
[----:B------:R-:W-:Y:S05]  /*cf90*/  BRA.U !UP0, `(.L_x_927) ;  /* 0x0000000108907547 */ /* 0x000fea000b800000 */
[----:B------:R-:W-:-:S09]  /*cfa0*/  UISETP.NE.AND UP0, UPT, UR4, 0x18, UPT ;  /* 0x000000180400788c */ /* 0x000fd2000bf05270 */
[----:B------:R-:W-:Y:S05]  /*cfb0*/  BRA.U !UP0, `(.L_x_928) ;  /* 0x0000000108447547 */ /* 0x000fea000b800000 */
.L_x_905:
[----:B------:R-:W-:Y:S01]  /*cfc0*/  MOV R0, 0x0 ;  /* 0x0000000000007802 */ /* 0x000fe20000000f00 */
[----:B------:R-:W0:Y:S01]  /*cfd0*/  LDCU.64 UR4, c[0x4][0x128] ;  /* 0x01002500ff0477ac */ /* 0x000e220008000a00 */
[----:B------:R-:W-:Y:S02]  /*cfe0*/  HFMA2 R8, -RZ, RZ, 0, 6.020069122314453125e-06 ;  /* 0x00000065ff087431 */ /* 0x000fe400000001ff */
        /* <DEDUP_REMOVED lines=13> */
.L_x_929:
[----:B------:R-:W-:Y:S05]  /*d0c0*/  EXIT ;  /* 0x000000000000794d */ /* 0x000fea0003800000 */
.L_x_928:
[----:B------:R-:W-:Y:S01]  /*d0d0*/  HADD2.F32 R5, -RZ, R0.H0_H0 ;  /* 0x20000000ff057230 */ /* 0x000fe20000004100 */
        /* <DEDUP_REMOVED lines=12> */
.L_x_931:
[----:B------:R-:W-:Y:S05]  /*d1a0*/  BSYNC.RECONVERGENT B0 ;  /* 0x0000000000007941 */ /* 0x000fea0003800200 */
.L_x_930:
[----:B------:R-:W-:-:S05]  /*d1b0*/  LOP3.LUT R3, R0, 0x80, R3, 0xf8, !PT ;  /* 0x0000008000037812 */ /* 0x000fca00078ef803 */
[----:B------:R-:W-:Y:S01]  /*d1c0*/  STG.E.U8 desc[UR36][R16.64], R3 ;  /* 0x0000000310007986 */ /* 0x000fe2000c101124 */
[----:B------:R-:W-:Y:S05]  /*d1d0*/  EXIT ;  /* 0x000000000000794d */ /* 0x000fea0003800000 */
.L_x_927:
        /* <DEDUP_REMOVED lines=12> */
.L_x_933:
[----:B------:R-:W-:Y:S01]  /*d2a0*/  HFMA2 R0, -RZ, RZ, 0, 7.569789886474609375e-06 ;  /* 0x0000007fff007431 */ /* 0x000fe200000001ff */
[----:B------:R-:W-:-:S04]  /*d2b0*/  ISETP.GT.U32.AND P0, PT, R2, 0x7f800000, PT ;  /* 0x7f8000000200780c */ /* 0x000fc80003f04070 */
[----:B------:R-:W-:-:S09]  /*d2c0*/  SEL R0, R0, 0x7c, P0 ;  /* 0x0000007c00007807 */ /* 0x000fd20000000000 */
.L_x_934:
[----:B------:R-:W-:Y:S05]  /*d2d0*/  BSYNC.RECONVERGENT B0 ;  /* 0x0000000000007941 */ /* 0x000fea0003800200 */
.L_x_932:
[----:B------:R-:W-:-:S04]  /*d2e0*/  SHF.R.U32.HI R3, RZ, 0x18, R3 ;  /* 0x00000018ff037819 */ /* 0x000fc80000011603 */
[----:B------:R-:W-:-:S05]  /*d2f0*/  LOP3.LUT R3, R0, 0x80, R3, 0xf8, !PT ;  /* 0x0000008000037812 */ /* 0x000fca00078ef803 */
[----:B------:R-:W-:Y:S01]  /*d300*/  STG.E.U8 desc[UR36][R16.64], R3 ;  /* 0x0000000310007986 */ /* 0x000fe2000c101124 */
[----:B------:R-:W-:Y:S05]  /*d310*/  EXIT ;  /* 0x000000000000794d */ /* 0x000fea0003800000 */
.L_x_926:
[----:B------:R-:W-:-:S05]  /*d320*/  HADD2.F32 R0, -RZ, R0.H0_H0 ;  /* 0x20000000ff007230 */ /* 0x000fca0000004100 */
[----:B------:R-:W-:-:S05]  /*d330*/  F2FP.BF16.F32.PACK_AB R0, RZ, R0 ;  /* 0x00000000ff00723e */ /* 0x000fca00000010ff */
[----:B------:R-:W-:Y:S01]  /*d340*/  STG.E.U16 desc[UR36][R16.64], R0 ;  /* 0x0000000010007986 */ /* 0x000fe2000c101524 */
[----:B------:R-:W-:Y:S05]  /*d350*/  EXIT ;  /* 0x000000000000794d */ /* 0x000fea0003800000 */
.L_x_935:
        /* <DEDUP_REMOVED lines=10> */
.L_x_2904:


//--------------------- .text._ZN2at6native27unrolled_elementwise_kernelIZZZNS0_17atanh_kernel_cudaERNS_18TensorIteratorBaseEENKUlvE0_clEvENKUlvE1_clEvEUlN3c104HalfEE_St5arrayIPcLm2EELi4E23TrivialOffsetCalculatorILi1EjESD_NS0_6memory12LoadWithCastILi1EEENSE_13StoreWithCastILi1EEEEEviT_T0_T2_T3_T4_T5_ --------------------------
	.section	.text._ZN2at6native27unrolled_elementwise_kernelIZZZNS0_17atanh_kernel_cudaERNS_18TensorIteratorBaseEENKUlvE0_clEvENKUlvE1_clEvEUlN3c104HalfEE_St5arrayIPcLm2EELi4E23TrivialOffsetCalculatorILi1EjESD_NS0_6memory12LoadWithCastILi1EEENSE_13StoreWithCastILi1EEEEEviT_T0_T2_T3_T4_T5_,"ax",@progbits
	.align	128
        .global         _ZN2at6native27unrolled_elementwise_kernelIZZZNS0_17atanh_kernel_cudaERNS_18TensorIteratorBaseEENKUlvE0_clEvENKUlvE1_clEvEUlN3c104HalfEE_St5arrayIPcLm2EELi4E23TrivialOffsetCalculatorILi1EjESD_NS0_6memory12LoadWithCastILi1EEENSE_13StoreWithCastILi1EEEEEviT_T0_T2_T3_T4_T5_
        .type           _ZN2at6native27unrolled_elementwise_kernelIZZZNS0_17atanh_kernel_cudaERNS_18TensorIteratorBaseEENKUlvE0_clEvENKUlvE1_clEvEUlN3c104HalfEE_St5arrayIPcLm2EELi4E23TrivialOffsetCalculatorILi1EjESD_NS0_6memory12LoadWithCastILi1EEENSE_13StoreWithCastILi1EEEEEviT_T0_T2_T3_T4_T5_,@function
        .size           _ZN2at6native27unrolled_elementwise_kernelIZZZNS0_17atanh_kernel_cudaERNS_18TensorIteratorBaseEENKUlvE0_clEvENKUlvE1_clEvEUlN3c104HalfEE_St5arrayIPcLm2EELi4E23TrivialOffsetCalculatorILi1EjESD_NS0_6memory12LoadWithCastILi1EEENSE_13StoreWithCastILi1EEEEEviT_T0_T2_T3_T4_T5_,(.L_x_2905 - _ZN2at6native27unrolled_elementwise_kernelIZZZNS0_17atanh_kernel_cudaERNS_18TensorIteratorBaseEENKUlvE0_clEvENKUlvE1_clEvEUlN3c104HalfEE_St5arrayIPcLm2EELi4E23TrivialOffsetCalculatorILi1EjESD_NS0_6memory12LoadWithCastILi1EEENSE_13StoreWithCastILi1EEEEEviT_T0_T2_T3_T4_T5_)
        .other          _ZN2at6native27unrolled_elementwise_kernelIZZZNS0_17atanh_kernel_cudaERNS_18TensorIteratorBaseEENKUlvE0_clEvENKUlvE1_clEvEUlN3c104HalfEE_St5arrayIPcLm2EELi4E23TrivialOffsetCalculatorILi1EjESD_NS0_6memory12LoadWithCastILi1EEENSE_13StoreWithCastILi1EEEEEviT_T0_T2_T3_T4_T5_,@"STO_CUDA_ENTRY STV_DEFAULT"
_ZN2at6native27unrolled_elementwise_kernelIZZZNS0_17atanh_kernel_cudaERNS_18TensorIteratorBaseEENKUlvE0_clEvENKUlvE1_clEvEUlN3c104HalfEE_St5arrayIPcLm2EELi4E23TrivialOffsetCalculatorILi1EjESD_NS0_6memory12LoadWithCastILi1EEENSE_13StoreWithCastILi1EEEEEviT_T0_T2_T3_T4_T5_:
.text._ZN2at6native27unrolled_elementwise_kernelIZZZNS0_17atanh_kernel_cudaERNS_18TensorIteratorBaseEENKUlvE0_clEvENKUlvE1_clEvEUlN3c104HalfEE_St5arrayIPcLm2EELi4E23TrivialOffsetCalculatorILi1EjESD_NS0_6memory12LoadWithCastILi1EEENSE_13StoreWithCastILi1EEEEEviT_T0_T2_T3_T4_T5_:
        /* <DEDUP_REMOVED lines=31> */
[----:B0-----:R-:W-:-:S04]  /*01f0*/  F2FP.F16.F32.PACK_AB R0, RZ, R0 ;  /* 0x00000000ff00723e */ /* 0x001fc800000000ff */
[----:B------:R-:W-:Y:S01]  /*0200*/  PRMT R24, R0, 0x7610, R24 ;  /* 0x0000761000187816 */ /* 0x000fe20000000018 */
[----:B------:R-:W-:Y:S06]  /*0210*/  BRA `(.L_x_943) ;  /* 0x0000000c00e87947 */ /* 0x000fec0003800000 */
.L_x_941:
[----:B------:R-:W2:Y:S02]  /*0220*/  LDG.E.U8 R2, desc[UR36][R2.64] ;  /* 0x0000002402027981 */ /* 0x000ea4000c1e1100 */
[----:B--2---:R-:W-:-:S04]  /*0230*/  I2FP.F32.U32 R0, R2 ;  /* 0x0000000200007245 */ /* 0x004fc80000201000 */
[----:B------:R-:W-:-:S04]  /*0240*/  F2FP.F16.F32.PACK_AB R0, RZ, R0 ;  /* 0x00000000ff00723e */ /* 0x000fc800000000ff */
[----:B------:R-:W-:Y:S01]  /*0250*/  PRMT R24, R0, 0x7610, R24 ;  /* 0x0000761000187816 */ /* 0x000fe20000000018 */
[----:B------:R-:W-:Y:S06]  /*0260*/  BRA `(.L_x_943) ;  /* 0x0000000c00d47947 */ /* 0x000fec0003800000 */
.L_x_940:
        /* <DEDUP_REMOVED lines=8> */
[----:B0-----:R-:W-:-:S04]  /*02f0*/  F2FP.F16.F32.PACK_AB R0, RZ, R0 ;  /* 0x00000000ff00723e */ /* 0x001fc800000000ff */
[----:B------:R-:W-:Y:S01]  /*0300*/  PRMT R24, R0, 0x7610, R24 ;  /* 0x0000761000187816 */ /* 0x000fe20000000018 */
[----:B------:R-:W-:Y:S06]  /*0310*/  BRA `(.L_x_943) ;  /* 0x0000000c00a87947 */ /* 0x000fec0003800000 */
.L_x_945:
[----:B------:R-:W2:Y:S02]  /*0320*/  LDG.E R2, desc[UR36][R2.64] ;  /* 0x0000002402027981 */ /* 0x000ea4000c1e1900 */
[----:B--2---:R-:W-:-:S04]  /*0330*/  I2FP.F32.S32 R0, R2 ;  /* 0x0000000200007245 */ /* 0x004fc80000201400 */
[----:B------:R-:W-:-:S04]  /*0340*/  F2FP.F16.F32.PACK_AB R0, RZ, R0 ;  /* 0x00000000ff00723e */ /* 0x000fc800000000ff */
[----:B------:R-:W-:Y:S01]  /*0350*/  PRMT R24, R0, 0x7610, R24 ;  /* 0x0000761000187816 */ /* 0x000fe20000000018 */
[----:B------:R-:W-:Y:S06]  /*0360*/  BRA `(.L_x_943) ;  /* 0x0000000c00947947 */ /* 0x000fec0003800000 */
.L_x_944:
[----:B------:R-:W2:Y:S02]  /*0370*/  LDG.E.U16 R2, desc[UR36][R2.64] ;  /* 0x0000002402027981 */ /* 0x000ea4000c1e1500 */
[----:B--2---:R-:W0:Y:S02]  /*0380*/  I2F.S16 R0, R2 ;  /* 0x0000000200007306 */ /* 0x004e240000101400 */
[----:B0-----:R-:W-:-:S04]  /*0390*/  F2FP.F16.F32.PACK_AB R0, RZ, R0 ;  /* 0x00000000ff00723e */ /* 0x001fc800000000ff */
[----:B------:R-:W-:Y:S01]  /*03a0*/  PRMT R24, R0, 0x7610, R24 ;  /* 0x0000761000187816 */ /* 0x000fe20000000018 */
[----:B------:R-:W-:Y:S06]  /*03b0*/  BRA `(.L_x_943) ;  /* 0x0000000c00807947 */ /* 0x000fec0003800000 */
.L_x_939:
        /* <DEDUP_REMOVED lines=9> */
.L_x_947:
[----:B------:R1:W5:Y:S01]  /*0450*/  LDG.E.U16 R24, desc[UR36][R2.64] ;  /* 0x0000002402187981 */ /* 0x000362000c1e1500 */
[----:B------:R-:W-:Y:S05]  /*0460*/  BRA `(.L_x_943) ;  /* 0x0000000c00547947 */ /* 0x000fea0003800000 */
.L_x_946:
        /* <DEDUP_REMOVED lines=9> */
.L_x_949:
[----:B------:R0:W5:Y:S01]  /*0500*/  LDG.E.U16 R24, desc[UR36][R2.64] ;  /* 0x0000002402187981 */ /* 0x000162000c1e1500 */
[----:B------:R-:W-:Y:S05]  /*0510*/  BRA `(.L_x_943) ;  /* 0x0000000c00287947 */ /* 0x000fea0003800000 */
.L_x_948:
        /* <DEDUP_REMOVED lines=10> */
[----:B------:R-:W-:-:S04]  /*05c0*/  F2FP.F16.F32.PACK_AB R0, RZ, R0 ;  /* 0x00000000ff00723e */ /* 0x000fc800000000ff */
[----:B------:R-:W-:Y:S01]  /*05d0*/  PRMT R24, R0, 0x7610, R24 ;  /* 0x0000761000187816 */ /* 0x000fe20000000018 */
[----:B------:R-:W-:Y:S06]  /*05e0*/  BRA `(.L_x_943) ;  /* 0x0000000800f47947 */ /* 0x000fec0003800000 */
.L_x_938:
        /* <DEDUP_REMOVED lines=11> */
[----:B------:R-:W-:-:S04]  /*06a0*/  F2FP.F16.F32.PACK_AB R0, RZ, R0 ;  /* 0x00000000ff00723e */ /* 0x000fc800000000ff */
[----:B------:R-:W-:Y:S01]  /*06b0*/  PRMT R24, R0, 0x7610, R24 ;  /* 0x0000761000187816 */ /* 0x000fe20000000018 */
[----:B------:R-:W-:Y:S06]  /*06c0*/  BRA `(.L_x_943) ;  /* 0x0000000800bc7947 */ /* 0x000fec0003800000 */
.L_x_952:
        /* <DEDUP_REMOVED lines=13> */
.L_x_951:
        /* <DEDUP_REMOVED lines=27> */
.L_x_954:
        /* <DEDUP_REMOVED lines=11> */
[----:B------:R-:W-:-:S04]  /*0a00*/  F2FP.F16.F32.PACK_AB R0, RZ, R0 ;  /* 0x00000000ff00723e */ /* 0x000fc800000000ff */
[----:B------:R-:W-:Y:S01]  /*0a10*/  PRMT R24, R0, 0x7610, R24 ;  /* 0x0000761000187816 */ /* 0x000fe20000000018 */
[----:B------:R-:W-:Y:S06]  /*0a20*/  BRA `(.L_x_943) ;  /* 0x0000000400e47947 */ /* 0x000fec0003800000 */
.L_x_953:
[----:B------:R-:W2:Y:S02]  /*0a30*/  LDG.E.U16 R0, desc[UR36][R2.64] ;  /* 0x0000002402007981 */ /* 0x000ea4000c1e1500 */
[----:B--2---:R-:W-:-:S05]  /*0a40*/  IMAD.U32 R0, R0, 0x10000, RZ ;  /* 0x0001000000007824 */ /* 0x004fca00078e00ff */
[----:B------:R-:W-:-:S04]  /*0a50*/  F2FP.F16.F32.PACK_AB R0, RZ, R0 ;  /* 0x00000000ff00723e */ /* 0x000fc800000000ff */
[----:B------:R-:W-:Y:S01]  /*0a60*/  PRMT R24, R0, 0x7610, R24 ;  /* 0x0000761000187816 */ /* 0x000fe20000000018 */
[----:B------:R-:W-:Y:S06]  /*0a70*/  BRA `(.L_x_943) ;  /* 0x0000000400d07947 */ /* 0x000fec0003800000 */
.L_x_950:
        /* <DEDUP_REMOVED lines=10> */
[----:B------:R-:W-:-:S04]  /*0b20*/  F2FP.F16.F32.PACK_AB R0, RZ, R0 ;  /* 0x00000000ff00723e */ /* 0x000fc800000000ff */
[----:B------:R-:W-:Y:S01]  /*0b30*/  PRMT R24, R0, 0x7610, R24 ;  /* 0x0000761000187816 */ /* 0x000fe20000000018 */
[----:B------:R-:W-:Y:S06]  /*0b40*/  BRA `(.L_x_943) ;  /* 0x00000004009c7947 */ /* 0x000fec0003800000 */
.L_x_957:
        /* <DEDUP_REMOVED lines=21> */
.L_x_961:
[----:B------:R-:W-:Y:S05]  /*0ca0*/  BSYNC.RECONVERGENT B1 ;  /* 0x0000000000017941 */ /* 0x000fea0003800200 */
.L_x_960:
[----:B------:R-:W-:Y:S01]  /*0cb0*/  IMAD.SHL.U32 R0, R0, 0x100000, RZ ;  /* 0x0010000000007824 */ /* 0x000fe200078e00ff */
[----:B------:R-:W-:-:S04]  /*0cc0*/  LEA R2, R2, 0x3b800000, 0x17 ;  /* 0x3b80000002027811 */ /* 0x000fc800078eb8ff */
[----:B------:R-:W-:-:S07]  /*0cd0*/  LOP3.LUT R0, R2, R0, R7, 0xfe, !PT ;  /* 0x0000000002007212 */ /* 0x000fce00078efe07 */
.L_x_959:
[----:B------:R-:W-:Y:S05]  /*0ce0*/  BSYNC.RECONVERGENT B0 ;  /* 0x0000000000007941 */ /* 0x000fea0003800200 */
.L_x_958:
[----:B------:R-:W-:-:S04]  /*0cf0*/  F2FP.F16.F32.PACK_AB R0, RZ, R0 ;  /* 0x00000000ff00723e */ /* 0x000fc800000000ff */
[----:B------:R-:W-:Y:S01]  /*0d00*/  PRMT R24, R0, 0x7610, R24 ;  /* 0x0000761000187816 */ /* 0x000fe20000000018 */
[----:B------:R-:W-:Y:S06]  /*0d10*/  BRA `(.L_x_943) ;  /* 0x0000000400287947 */ /* 0x000fec0003800000 */
.L_x_956:
        /* <DEDUP_REMOVED lines=21> */
.L_x_965:
[----:B------:R-:W-:Y:S05]  /*0e70*/  BSYNC.RECONVERGENT B1 ;  /* 0x0000000000017941 */ /* 0x000fea0003800200 */
.L_x_964:
[----:B------:R-:W-:Y:S01]  /*0e80*/  IMAD.SHL.U32 R0, R0, 0x200000, RZ ;  /* 0x0020000000007824 */ /* 0x000fe200078e00ff */
[----:B------:R-:W-:-:S04]  /*0e90*/  LEA R2, R2, 0x37800000, 0x17 ;  /* 0x3780000002027811 */ /* 0x000fc800078eb8ff */
[----:B------:R-:W-:-:S07]  /*0ea0*/  LOP3.LUT R0, R2, R0, R7, 0xfe, !PT ;  /* 0x0000000002007212 */ /* 0x000fce00078efe07 */
.L_x_963:
[----:B------:R-:W-:Y:S05]  /*0eb0*/  BSYNC.RECONVERGENT B0 ;  /* 0x0000000000007941 */ /* 0x000fea0003800200 */
.L_x_962:
[----:B------:R-:W-:-:S04]  /*0ec0*/  F2FP.F16.F32.PACK_AB R0, RZ, R0 ;  /* 0x00000000ff00723e */ /* 0x000fc800000000ff */
[----:B------:R-:W-:Y:S01]  /*0ed0*/  PRMT R24, R0, 0x7610, R24 ;  /* 0x0000761000187816 */ /* 0x000fe20000000018 */
[----:B------:R-:W-:Y:S06]  /*0ee0*/  BRA `(.L_x_943) ;  /* 0x0000000000b47947 */ /* 0x000fec0003800000 */
.L_x_955:
[----:B------:R-:W-:-:S09]  /*0ef0*/  UISETP.NE.AND UP0, UPT, UR4, 0x1c, UPT ;  /* 0x0000001c0400788c */ /* 0x000fd2000bf05270 */
[----:B------:R-:W-:Y:S05]  /*0f00*/  BRA.U !UP0, `(.L_x_966) ;  /* 0x00000001089c7547 */ /* 0x000fea000b800000 */
[----:B------:R-:W-:-:S09]  /*0f10*/  UISETP.NE.AND UP0, UPT, UR4, 0x1d, UPT ;  /* 0x0000001d0400788c */ /* 0x000fd2000bf05270 */
[----:B------:R-:W-:Y:S05]  /*0f20*/  BRA.U !UP0, `(.L_x_967) ;  /* 0x0000000108807547 */ /* 0x000fea000b800000 */
[----:B------:R-:W-:-:S09]  /*0f30*/  UISETP.NE.AND UP0, UPT, UR4, 0x2c, UPT ;  /* 0x0000002c0400788c */ /* 0x000fd2000bf05270 */
[----:B------:R-:W-:Y:S05]  /*0f40*/  BRA.U !UP0, `(.L_x_968) ;  /* 0x0000000108487547 */ /* 0x000fea000b800000 */
.L_x_942:
        /* <DEDUP_REMOVED lines=16> */
.L_x_969:
[----:B------:R-:W-:Y:S01]  /*1050*/  PRMT R24, RZ, 0x7610, R24 ;  /* 0x00007610ff187816 */ /* 0x000fe20000000018 */
[----:B------:R-:W-:Y:S06]  /*1060*/  BRA `(.L_x_943) ;  /* 0x0000000000547947 */ /* 0x000fec0003800000 */
.L_x_968:
        /* <DEDUP_REMOVED lines=8> */
.L_x_971:
[----:B------:R-:W-:Y:S05]  /*10f0*/  BSYNC.RECONVERGENT B0 ;  /* 0x0000000000007941 */ /* 0x000fea0003800200 */
.L_x_970:
[----:B------:R-:W-:-:S04]  /*1100*/  F2FP.F16.F32.PACK_AB R0, RZ, R0 ;  /* 0x00000000ff00723e */ /* 0x000fc800000000ff */
[----:B------:R-:W-:Y:S01]  /*1110*/  PRMT R24, R0, 0x7610, R24 ;  /* 0x0000761000187816 */ /* 0x000fe20000000018 */
[----:B------:R-:W-:Y:S06]  /*1120*/  BRA `(.L_x_943) ;  /* 0x0000000000247947 */ /* 0x000fec0003800000 */
.L_x_967:
[----:B------:R-:W2:Y:S02]  /*1130*/  LDG.E.64 R2, desc[UR36][R2.64] ;  /* 0x0000002402027981 */ /* 0x000ea4000c1e1b00 */
[----:B--2---:R-:W0:Y:S02]  /*1140*/  I2F.U64 R0, R2 ;  /* 0x0000000200007312 */ /* 0x004e240000301000 */
[----:B0-----:R-:W-:-:S04]  /*1150*/  F2FP.F16.F32.PACK_AB R0, RZ, R0 ;  /* 0x00000000ff00723e */ /* 0x001fc800000000ff */
[----:B------:R-:W-:Y:S01]  /*1160*/  PRMT R24, R0, 0x7610, R24 ;  /* 0x0000761000187816 */ /* 0x000fe20000000018 */
[----:B------:R-:W-:Y:S06]  /*1170*/  BRA `(.L_x_943) ;  /* 0x0000000000107947 */ /* 0x000fec0003800000 */
.L_x_966:
[----:B------:R-:W2:Y:S02]  /*1180*/  LDG.E R2, desc[UR36][R2.64] ;  /* 0x0000002402027981 */ /* 0x000ea4000c1e1900 */
[----:B--2---:R-:W-:-:S04]  /*1190*/  I2FP.F32.U32 R0, R2 ;  /* 0x0000000200007245 */ /* 0x004fc80000201000 */
[----:B------:R-:W-:-:S04]  /*11a0*/  F2FP.F16.F32.PACK_AB R0, RZ, R0 ;  /* 0x00000000ff00723e */ /* 0x000fc800000000ff */
[----:B------:R-:W-:-:S07]  /*11b0*/  PRMT R24, R0, 0x7610, R24 ;  /* 0x0000761000187816 */ /* 0x000fce0000000018 */
.L_x_943:
[----:B------:R-:W-:-:S07]  /*11c0*/  VIADD R16, R19, 0x80 ;  /* 0x0000008013107836 */ /* 0x000fce0000000000 */
.L_x_937:
[----:B------:R-:W-:Y:S05]  /*11d0*/  BSYNC.RECONVERGENT B6 ;  /* 0x0000000000067941 */ /* 0x000fea0003800200 */
.L_x_936:
[----:B------:R-:W-:Y:S01]  /*11e0*/  ISETP.GE.AND P0, PT, R16, R17, PT ;  /* 0x000000111000720c */ /* 0x000fe20003f06270 */
[----:B------:R-:W-:Y:S01]  /*11f0*/  BSSY.RECONVERGENT B6, `(.L_x_972) ;  /* 0x0000114000067945 */ /* 0x000fe20003800200 */
[----:B------:R-:W-:-:S11]  /*1200*/  PRMT R23, RZ, 0x7610, R23 ;  /* 0x00007610ff177816 */ /* 0x000fd60000000017 */
[----:B------:R-:W-:Y:S05]  /*1210*/  @P0 BRA `(.L_x_973) ;  /* 0x0000001000440947 */ /* 0x000fea0003800000 */
[----:B01----:R-:W0:Y:S01]  /*1220*/  LDC.64 R2, c[0x0][0x390] ;  /* 0x0000e400ff027b82 */ /* 0x003e220000000a00 */
        /* <DEDUP_REMOVED lines=21> */
.L_x_977:
[----:B------:R-:W2:Y:S02]  /*1380*/  LDG.E.U8 R2, desc[UR36][R2.64] ;  /* 0x0000002402027981 */ /* 0x000ea4000c1e1100 */
[----:B--2---:R-:W-:-:S04]  /*1390*/  I2FP.F32.U32 R0, R2 ;  /* 0x0000000200007245 */ /* 0x004fc80000201000 */
[----:B------:R-:W-:-:S04]  /*13a0*/  F2FP.F16.F32.PACK_AB R0, RZ, R0 ;  /* 0x00000000ff00723e */ /* 0x000fc800000000ff */
[----:B------:R-:W-:Y:S01]  /*13b0*/  PRMT R23, R0, 0x7610, R23 ;  /* 0x0000761000177816 */ /* 0x000fe20000000017 */
[----:B------:R-:W-:Y:S06]  /*13c0*/  BRA `(.L_x_979) ;  /* 0x0000000c00d47947 */ /* 0x000fec0003800000 */
.L_x_976:
        /* <DEDUP_REMOVED lines=11> */
.L_x_981:
[----:B------:R-:W2:Y:S02]  /*1480*/  LDG.E R2, desc[UR36][R2.64] ;  /* 0x0000002402027981 */ /* 0x000ea4000c1e1900 */
[----:B--2---:R-:W-:-:S04]  /*1490*/  I2FP.F32.S32 R0, R2 ;  /* 0x0000000200007245 */ /* 0x004fc80000201400 */
[----:B------:R-:W-:-:S04]  /*14a0*/  F2FP.F16.F32.PACK_AB R0, RZ, R0 ;  /* 0x00000000ff00723e */ /* 0x000fc800000000ff */
[----:B------:R-:W-:Y:S01]  /*14b0*/  PRMT R23, R0, 0x7610, R23 ;  /* 0x0000761000177816 */ /* 0x000fe20000000017 */
[----:B------:R-:W-:Y:S06]  /*14c0*/  BRA `(.L_x_979) ;  /* 0x0000000c00947947 */ /* 0x000fec0003800000 */
.L_x_980:
[----:B------:R-:W2:Y:S02]  /*14d0*/  LDG.E.U16 R2, desc[UR36][R2.64] ;  /* 0x0000002402027981 */ /* 0x000ea4000c1e1500 */
[----:B--2---:R-:W0:Y:S02]  /*14e0*/  I2F.S16 R0, R2 ;  /* 0x0000000200007306 */ /* 0x004e240000101400 */
[----:B0-----:R-:W-:-:S04]  /*14f0*/  F2FP.F16.F32.PACK_AB R0, RZ, R0 ;  /* 0x00000000ff00723e */ /* 0x001fc800000000ff */
[----:B------:R-:W-:Y:S01]  /*1500*/  PRMT R23, R0, 0x7610, R23 ;  /* 0x0000761000177816 */ /* 0x000fe20000000017 */
[----:B------:R-:W-:Y:S06]  /*1510*/  BRA `(.L_x_979) ;  /* 0x0000000c00807947 */ /* 0x000fec0003800000 */
.L_x_975:
        /* <DEDUP_REMOVED lines=9> */
.L_x_983:
[----:B------:R0:W5:Y:S01]  /*15b0*/  LDG.E.U16 R23, desc[UR36][R2.64] ;  /* 0x0000002402177981 */ /* 0x000162000c1e1500 */
[----:B------:R-:W-:Y:S05]  /*15c0*/  BRA `(.L_x_979) ;  /* 0x0000000c00547947 */ /* 0x000fea0003800000 */
.L_x_982:
        /* <DEDUP_REMOVED lines=9> */
.L_x_985:
[----:B------:R1:W5:Y:S01]  /*1660*/  LDG.E.U16 R23, desc[UR36][R2.64] ;  /* 0x0000002402177981 */ /* 0x000362000c1e1500 */
[----:B------:R-:W-:Y:S05]  /*1670*/  BRA `(.L_x_979) ;  /* 0x0000000c00287947 */ /* 0x000fea0003800000 */
.L_x_984:
        /* <DEDUP_REMOVED lines=13> */
.L_x_974:
        /* <DEDUP_REMOVED lines=14> */
.L_x_988:
        /* <DEDUP_REMOVED lines=13> */
.L_x_987:
        /* <DEDUP_REMOVED lines=27> */
.L_x_990:
        /* <DEDUP_REMOVED lines=11> */
[----:B------:R-:W-:-:S04]  /*1b60*/  F2FP.F16.F32.PACK_AB R0, RZ, R0 ;  /* 0x00000000ff00723e */ /* 0x000fc800000000ff */
[----:B------:R-:W-:Y:S01]  /*1b70*/  PRMT R23, R0, 0x7610, R23 ;  /* 0x0000761000177816 */ /* 0x000fe20000000017 */
[----:B------:R-:W-:Y:S06]  /*1b80*/  BRA `(.L_x_979) ;  /* 0x0000000400e47947 */ /* 0x000fec0003800000 */
.L_x_989:
[----:B------:R-:W2:Y:S02]  /*1b90*/  LDG.E.U16 R0, desc[UR36][R2.64] ;  /* 0x0000002402007981 */ /* 0x000ea4000c1e1500 */
[----:B--2---:R-:W-:-:S05]  /*1ba0*/  IMAD.U32 R0, R0, 0x10000, RZ ;  /* 0x0001000000007824 */ /* 0x004fca00078e00ff */
[----:B------:R-:W-:-:S04]  /*1bb0*/  F2FP.F16.F32.PACK_AB R0, RZ, R0 ;  /* 0x00000000ff00723e */ /* 0x000fc800000000ff */
[----:B------:R-:W-:Y:S01]  /*1bc0*/  PRMT R23, R0, 0x7610, R23 ;  /* 0x0000761000177816 */ /* 0x000fe20000000017 */
[----:B------:R-:W-:Y:S06]  /*1bd0*/  BRA `(.L_x_979) ;  /* 0x0000000400d07947 */ /* 0x000fec0003800000 */
.L_x_986:
        /* <DEDUP_REMOVED lines=13> */
.L_x_993:
        /* <DEDUP_REMOVED lines=21> */
.L_x_997:
[----:B------:R-:W-:Y:S05]  /*1e00*/  BSYNC.RECONVERGENT B1 ;  /* 0x0000000000017941 */ /* 0x000fea0003800200 */
.L_x_996:
[----:B------:R-:W-:Y:S01]  /*1e10*/  IMAD.SHL.U32 R0, R0, 0x100000, RZ ;  /* 0x0010000000007824 */ /* 0x000fe200078e00ff */
[----:B------:R-:W-:-:S04]  /*1e20*/  LEA R2, R2, 0x3b800000, 0x17 ;  /* 0x3b80000002027811 */ /* 0x000fc800078eb8ff */
[----:B------:R-:W-:-:S07]  /*1e30*/  LOP3.LUT R0, R2, R0, R7, 0xfe, !PT ;  /* 0x0000000002007212 */ /* 0x000fce00078efe07 */
.L_x_995:
[----:B------:R-:W-:Y:S05]  /*1e40*/  BSYNC.RECONVERGENT B0 ;  /* 0x0000000000007941 */ /* 0x000fea0003800200 */
.L_x_994:
[----:B------:R-:W-:-:S04]  /*1e50*/  F2FP.F16.F32.PACK_AB R0, RZ, R0 ;  /* 0x00000000ff00723e */ /* 0x000fc800000000ff */
[----:B------:R-:W-:Y:S01]  /*1e60*/  PRMT R23, R0, 0x7610, R23 ;  /* 0x0000761000177816 */ /* 0x000fe20000000017 */
[----:B------:R-:W-:Y:S06]  /*1e70*/  BRA `(.L_x_979) ;  /* 0x0000000400287947 */ /* 0x000fec0003800000 */
.L_x_992:
        /* <DEDUP_REMOVED lines=21> */
.L_x_1001:
[----:B------:R-:W-:Y:S05]  /*1fd0*/  BSYNC.RECONVERGENT B1 ;  /* 0x0000000000017941 */ /* 0x000fea0003800200 */
.L_x_1000:
[----:B------:R-:W-:Y:S01]  /*1fe0*/  IMAD.SHL.U32 R0, R0, 0x200000, RZ ;  /* 0x0020000000007824 */ /* 0x000fe200078e00ff */
[----:B------:R-:W-:-:S04]  /*1ff0*/  LEA R2, R2, 0x37800000, 0x17 ;  /* 0x3780000002027811 */ /* 0x000fc800078eb8ff */
[----:B------:R-:W-:-:S07]  /*2000*/  LOP3.LUT R0, R2, R0, R7, 0xfe, !PT ;  /* 0x0000000002007212 */ /* 0x000fce00078efe07 */
.L_x_999:
[----:B------:R-:W-:Y:S05]  /*2010*/  BSYNC.RECONVERGENT B0 ;  /* 0x0000000000007941 */ /* 0x000fea0003800200 */
.L_x_998:
[----:B------:R-:W-:-:S04]  /*2020*/  F2FP.F16.F32.PACK_AB R0, RZ, R0 ;  /* 0x00000000ff00723e */ /* 0x000fc800000000ff */
[----:B------:R-:W-:Y:S01]  /*2030*/  PRMT R23, R0, 0x7610, R23 ;  /* 0x0000761000177816 */ /* 0x000fe20000000017 */
[----:B------:R-:W-:Y:S06]  /*2040*/  BRA `(.L_x_979) ;  /* 0x0000000000b47947 */ /* 0x000fec0003800000 */
.L_x_991:
        /* <DEDUP_REMOVED lines=14> */
.L_x_1005:
[----:B------:R-:W-:Y:S05]  /*2130*/  BSYNC.RECONVERGENT B0 ;  /* 0x0000000000007941 */ /* 0x000fea0003800200 */
.L_x_1004:
[----:B------:R-:W-:-:S04]  /*2140*/  F2FP.F16.F32.PACK_AB R0, RZ, R0 ;  /* 0x00000000ff00723e */ /* 0x000fc800000000ff */
[----:B------:R-:W-:Y:S01]  /*2150*/  PRMT R23, R0, 0x7610, R23 ;  /* 0x0000761000177816 */ /* 0x000fe20000000017 */
[----:B------:R-:W-:Y:S06]  /*2160*/  BRA `(.L_x_979) ;  /* 0x00000000006c7947 */ /* 0x000fec0003800000 */
.L_x_978:
        /* <DEDUP_REMOVED lines=16> */
.L_x_1006:
[----:B------:R-:W-:Y:S01]  /*2270*/  PRMT R23, RZ, 0x7610, R23 ;  /* 0x00007610ff177816 */ /* 0x000fe20000000017 */
[----:B------:R-:W-:Y:S06]  /*2280*/  BRA `(.L_x_979) ;  /* 0x0000000000247947 */ /* 0x000fec0003800000 */
.L_x_1003:
[----:B------:R-:W2:Y:S02]  /*2290*/  LDG.E.64 R2, desc[UR36][R2.64] ;  /* 0x0000002402027981 */ /* 0x000ea4000c1e1b00 */
[----:B--2---:R-:W0:Y:S02]  /*22a0*/  I2F.U64 R0, R2 ;  /* 0x0000000200007312 */ /* 0x004e240000301000 */
[----:B0-----:R-:W-:-:S04]  /*22b0*/  F2FP.F16.F32.PACK_AB R0, RZ, R0 ;  /* 0x00000000ff00723e */ /* 0x001fc800000000ff */
[----:B------:R-:W-:Y:S01]  /*22c0*/  PRMT R23, R0, 0x7610, R23 ;  /* 0x0000761000177816 */ /* 0x000fe20000000017 */
[----:B------:R-:W-:Y:S06]  /*22d0*/  BRA `(.L_x_979) ;  /* 0x0000000000107947 */ /* 0x000fec0003800000 */
.L_x_1002:
[----:B------:R-:W2:Y:S02]  /*22e0*/  LDG.E R2, desc[UR36][R2.64] ;  /* 0x0000002402027981 */ /* 0x000ea4000c1e1900 */
[----:B--2---:R-:W-:-:S04]  /*22f0*/  I2FP.F32.U32 R0, R2 ;  /* 0x0000000200007245 */ /* 0x004fc80000201000 */
[----:B------:R-:W-:-:S04]  /*2300*/  F2FP.F16.F32.PACK_AB R0, RZ, R0 ;  /* 0x00000000ff00723e */ /* 0x000fc800000000ff */
[----:B------:R-:W-:-:S07]  /*2310*/  PRMT R23, R0, 0x7610, R23 ;  /* 0x0000761000177816 */ /* 0x000fce0000000017 */
.L_x_979:
[----:B------:R-:W-:-:S07]  /*2320*/  VIADD R16, R16, 0x80 ;  /* 0x0000008010107836 */ /* 0x000fce0000000000 */
.L_x_973:
[----:B------:R-:W-:Y:S05]  /*2330*/  BSYNC.RECONVERGENT B6 ;  /* 0x0000000000067941 */ /* 0x000fea0003800200 */
.L_x_972:
        /* <DEDUP_REMOVED lines=26> */
.L_x_1012:
[----:B------:R-:W2:Y:S02]  /*24e0*/  LDG.E.U8 R2, desc[UR36][R2.64] ;  /* 0x0000002402027981 */ /* 0x000ea4000c1e1100 */
[----:B--2---:R-:W-:-:S04]  /*24f0*/  I2FP.F32.U32 R0, R2 ;  /* 0x0000000200007245 */ /* 0x004fc80000201000 */
[----:B------:R-:W-:-:S04]  /*2500*/  F2FP.F16.F32.PACK_AB R0, RZ, R0 ;  /* 0x00000000ff00723e */ /* 0x000fc800000000ff */
[----:B------:R-:W-:Y:S01]  /*2510*/  PRMT R25, R0, 0x7610, R25 ;  /* 0x0000761000197816 */ /* 0x000fe20000000019 */
[----:B------:R-:W-:Y:S06]  /*2520*/  BRA `(.L_x_1014) ;  /* 0x0000000c00d47947 */ /* 0x000fec0003800000 */
.L_x_1011:
        /* <DEDUP_REMOVED lines=11> */
.L_x_1016:
[----:B------:R-:W2:Y:S02]  /*25e0*/  LDG.E R2, desc[UR36][R2.64] ;  /* 0x0000002402027981 */ /* 0x000ea4000c1e1900 */
[----:B--2---:R-:W-:-:S04]  /*25f0*/  I2FP.F32.S32 R0, R2 ;  /* 0x0000000200007245 */ /* 0x004fc80000201400 */
[----:B------:R-:W-:-:S04]  /*2600*/  F2FP.F16.F32.PACK_AB R0, RZ, R0 ;  /* 0x00000000ff00723e */ /* 0x000fc800000000ff */
[----:B------:R-:W-:Y:S01]  /*2610*/  PRMT R25, R0, 0x7610, R25 ;  /* 0x0000761000197816 */ /* 0x000fe20000000019 */
[----:B------:R-:W-:Y:S06]  /*2620*/  BRA `(.L_x_1014) ;  /* 0x0000000c00947947 */ /* 0x000fec0003800000 */
.L_x_1015:
[----:B------:R-:W2:Y:S02]  /*2630*/  LDG.E.U16 R2, desc[UR36][R2.64] ;  /* 0x0000002402027981 */ /* 0x000ea4000c1e1500 */
[----:B--2---:R-:W0:Y:S02]  /*2640*/  I2F.S16 R0, R2 ;  /* 0x0000000200007306 */ /* 0x004e240000101400 */
[----:B0-----:R-:W-:-:S04]  /*2650*/  F2FP.F16.F32.PACK_AB R0, RZ, R0 ;  /* 0x00000000ff00723e */ /* 0x001fc800000000ff */
[----:B------:R-:W-:Y:S01]  /*2660*/  PRMT R25, R0, 0x7610, R25 ;  /* 0x0000761000197816 */ /* 0x000fe20000000019 */
[----:B------:R-:W-:Y:S06]  /*2670*/  BRA `(.L_x_1014) ;  /* 0x0000000c00807947 */ /* 0x000fec0003800000 */
.L_x_1010:
        /* <DEDUP_REMOVED lines=9> */
.L_x_1018:
[----:B------:R0:W5:Y:S01]  /*2710*/  LDG.E.U16 R25, desc[UR36][R2.64] ;  /* 0x0000002402197981 */ /* 0x000162000c1e1500 */
[----:B------:R-:W-:Y:S05]  /*2720*/  BRA `(.L_x_1014) ;  /* 0x0000000c00547947 */ /* 0x000fea0003800000 */
.L_x_1017:
        /* <DEDUP_REMOVED lines=9> */
.L_x_1020:
[----:B------:R1:W5:Y:S01]  /*27c0*/  LDG.E.U16 R25, desc[UR36][R2.64] ;  /* 0x0000002402197981 */ /* 0x000362000c1e1500 */
[----:B------:R-:W-:Y:S05]  /*27d0*/  BRA `(.L_x_1014) ;  /* 0x0000000c00287947 */ /* 0x000fea0003800000 */
.L_x_1019:
        /* <DEDUP_REMOVED lines=13> */
.L_x_1009:
        /* <DEDUP_REMOVED lines=14> */
.L_x_1023:
        /* <DEDUP_REMOVED lines=13> */
.L_x_1022:
        /* <DEDUP_REMOVED lines=27> */
.L_x_1025:
        /* <DEDUP_REMOVED lines=14> */
.L_x_1024:
[----:B------:R-:W2:Y:S02]  /*2cf0*/  LDG.E.U16 R0, desc[UR36][R2.64] ;  /* 0x0000002402007981 */ /* 0x000ea4000c1e1500 */
[----:B--2---:R-:W-:-:S05]  /*2d00*/  IMAD.U32 R0, R0, 0x10000, RZ ;  /* 0x0001000000007824 */ /* 0x004fca00078e00ff */
[----:B------:R-:W-:-:S04]  /*2d10*/  F2FP.F16.F32.PACK_AB R0, RZ, R0 ;  /* 0x00000000ff00723e */ /* 0x000fc800000000ff */
[----:B------:R-:W-:Y:S01]  /*2d20*/  PRMT R25, R0, 0x7610, R25 ;  /* 0x0000761000197816 */ /* 0x000fe20000000019 */
[----:B------:R-:W-:Y:S06]  /*2d30*/  BRA `(.L_x_1014) ;  /* 0x0000000400d07947 */ /* 0x000fec0003800000 */
.L_x_1021:
        /* <DEDUP_REMOVED lines=13> */
.L_x_1028:
        /* <DEDUP_REMOVED lines=21> */
.L_x_1032:
[----:B------:R-:W-:Y:S05]  /*2f60*/  BSYNC.RECONVERGENT B1 ;  /* 0x0000000000017941 */ /* 0x000fea0003800200 */
.L_x_1031:
[----:B------:R-:W-:Y:S01]  /*2f70*/  IMAD.SHL.U32 R0, R0, 0x100000, RZ ;  /* 0x0010000000007824 */ /* 0x000fe200078e00ff */
[----:B------:R-:W-:-:S04]  /*2f80*/  LEA R2, R2, 0x3b800000, 0x17 ;  /* 0x3b80000002027811 */ /* 0x000fc800078eb8ff */
[----:B------:R-:W-:-:S07]  /*2f90*/  LOP3.LUT R0, R2, R0, R7, 0xfe, !PT ;  /* 0x0000000002007212 */ /* 0x000fce00078efe07 */
.L_x_1030:
[----:B------:R-:W-:Y:S05]  /*2fa0*/  BSYNC.RECONVERGENT B0 ;  /* 0x0000000000007941 */ /* 0x000fea0003800200 */
.L_x_1029:
[----:B------:R-:W-:-:S04]  /*2fb0*/  F2FP.F16.F32.PACK_AB R0, RZ, R0 ;  /* 0x00000000ff00723e */ /* 0x000fc800000000ff */
[----:B------:R-:W-:Y:S01]  /*2fc0*/  PRMT R25, R0, 0x7610, R25 ;  /* 0x0000761000197816 */ /* 0x000fe20000000019 */
[----:B------:R-:W-:Y:S06]  /*2fd0*/  BRA `(.L_x_1014) ;  /* 0x0000000400287947 */ /* 0x000fec0003800000 */
.L_x_1027:
        /* <DEDUP_REMOVED lines=21> */
.L_x_1036:
[----:B------:R-:W-:Y:S05]  /*3130*/  BSYNC.RECONVERGENT B1 ;  /* 0x0000000000017941 */ /* 0x000fea0003800200 */
.L_x_1035:
[----:B------:R-:W-:Y:S01]  /*3140*/  IMAD.SHL.U32 R0, R0, 0x200000, RZ ;  /* 0x0020000000007824 */ /* 0x000fe200078e00ff */
[----:B------:R-:W-:-:S04]  /*3150*/  LEA R2, R2, 0x37800000, 0x17 ;  /* 0x3780000002027811 */ /* 0x000fc800078eb8ff */
[----:B------:R-:W-:-:S07]  /*3160*/  LOP3.LUT R0, R2, R0, R7, 0xfe, !PT ;  /* 0x0000000002007212 */ /* 0x000fce00078efe07 */
.L_x_1034:
[----:B------:R-:W-:Y:S05]  /*3170*/  BSYNC.RECONVERGENT B0 ;  /* 0x0000000000007941 */ /* 0x000fea0003800200 */
.L_x_1033:
[----:B------:R-:W-:-:S04]  /*3180*/  F2FP.F16.F32.PACK_AB R0, RZ, R0 ;  /* 0x00000000ff00723e */ /* 0x000fc800000000ff */
[----:B------:R-:W-:Y:S01]  /*3190*/  PRMT R25, R0, 0x7610, R25 ;  /* 0x0000761000197816 */ /* 0x000fe20000000019 */
[----:B------:R-:W-:Y:S06]  /*31a0*/  BRA `(.L_x_1014) ;  /* 0x0000000000b47947 */ /* 0x000fec0003800000 */
.L_x_1026:
        /* <DEDUP_REMOVED lines=14> */
.L_x_1040:
[----:B------:R-:W-:Y:S05]  /*3290*/  BSYNC.RECONVERGENT B0 ;  /* 0x0000000000007941 */ /* 0x000fea0003800200 */
.L_x_1039:
[----:B------:R-:W-:-:S04]  /*32a0*/  F2FP.F16.F32.PACK_AB R0, RZ, R0 ;  /* 0x00000000ff00723e */ /* 0x000fc800000000ff */
[----:B------:R-:W-:Y:S01]  /*32b0*/  PRMT R25, R0, 0x7610, R25 ;  /* 0x0000761000197816 */ /* 0x000fe20000000019 */
[----:B------:R-:W-:Y:S06]  /*32c0*/  BRA `(.L_x_1014) ;  /* 0x00000000006c7947 */ /* 0x000fec0003800000 */
.L_x_1013:
        /* <DEDUP_REMOVED lines=16> */
.L_x_1041:
[----:B------:R-:W-:Y:S01]  /*33d0*/  PRMT R25, RZ, 0x7610, R25 ;  /* 0x00007610ff197816 */ /* 0x000fe20000000019 */
[----:B------:R-:W-:Y:S06]  /*33e0*/  BRA `(.L_x_1014) ;  /* 0x0000000000247947 */ /* 0x000fec0003800000 */
.L_x_1038:
[----:B------:R-:W2:Y:S02]  /*33f0*/  LDG.E.64 R2, desc[UR36][R2.64] ;  /* 0x0000002402027981 */ /* 0x000ea4000c1e1b00 */
[----:B--2---:R-:W0:Y:S02]  /*3400*/  I2F.U64 R0, R2 ;  /* 0x0000000200007312 */ /* 0x004e240000301000 */
[----:B0-----:R-:W-:-:S04]  /*3410*/  F2FP.F16.F32.PACK_AB R0, RZ, R0 ;  /* 0x00000000ff00723e */ /* 0x001fc800000000ff */
[----:B------:R-:W-:Y:S01]  /*3420*/  PRMT R25, R0, 0x7610, R25 ;  /* 0x0000761000197816 */ /* 0x000fe20000000019 */
[----:B------:R-:W-:Y:S06]  /*3430*/  BRA `(.L_x_1014) ;  /* 0x0000000000107947 */ /* 0x000fec0003800000 */
.L_x_1037:
[----:B------:R-:W2:Y:S02]  /*3440*/  LDG.E R2, desc[UR36][R2.64] ;  /* 0x0000002402027981 */ /* 0x000ea4000c1e1900 */
[----:B--2---:R-:W-:-:S04]  /*3450*/  I2FP.F32.U32 R0, R2 ;  /* 0x0000000200007245 */ /* 0x004fc80000201000 */
[----:B------:R-:W-:-:S04]  /*3460*/  F2FP.F16.F32.PACK_AB R0, RZ, R0 ;  /* 0x00000000ff00723e */ /* 0x000fc800000000ff */
[----:B------:R-:W-:-:S07]  /*3470*/  PRMT R25, R0, 0x7610, R25 ;  /* 0x0000761000197816 */ /* 0x000fce0000000019 */
.L_x_1014:
[----:B------:R-:W-:-:S07]  /*3480*/  VIADD R16, R16, 0x80 ;  /* 0x0000008010107836 */ /* 0x000fce0000000000 */
.L_x_1008:
[----:B------:R-:W-:Y:S05]  /*3490*/  BSYNC.RECONVERGENT B6 ;  /* 0x0000000000067941 */ /* 0x000fea0003800200 */
.L_x_1007:
        /* <DEDUP_REMOVED lines=25> */
.L_x_1047:
[----:B------:R-:W2:Y:S02]  /*3630*/  LDG.E.U8 R2, desc[UR36][R2.64] ;  /* 0x0000002402027981 */ /* 0x000ea4000c1e1100 */
[----:B--2---:R-:W-:-:S04]  /*3640*/  I2FP.F32.U32 R0, R2 ;  /* 0x0000000200007245 */ /* 0x004fc80000201000 */
[----:B------:R-:W-:Y:S01]  /*3650*/  F2FP.F16.F32.PACK_AB R0, RZ, R0 ;  /* 0x00000000ff00723e */ /* 0x000fe200000000ff */
[----:B------:R-:W-:Y:S06]  /*3660*/  BRA `(.L_x_1043) ;  /* 0x0000000c009c7947 */ /* 0x000fec0003800000 */
.L_x_1046:
        /* <DEDUP_REMOVED lines=10> */
.L_x_1050:
[----:B------:R-:W2:Y:S02]  /*3710*/  LDG.E R2, desc[UR36][R2.64] ;  /* 0x0000002402027981 */ /* 0x000ea4000c1e1900 */
[----:B--2---:R-:W-:-:S04]  /*3720*/  I2FP.F32.S32 R0, R2 ;  /* 0x0000000200007245 */ /* 0x004fc80000201400 */
[----:B------:R-:W-:Y:S01]  /*3730*/  F2FP.F16.F32.PACK_AB R0, RZ, R0 ;  /* 0x00000000ff00723e */ /* 0x000fe200000000ff */
[----:B------:R-:W-:Y:S06]  /*3740*/  BRA `(.L_x_1043) ;  /* 0x0000000c00647947 */ /* 0x000fec0003800000 */
.L_x_1049:
[----:B------:R-:W2:Y:S02]  /*3750*/  LDG.E.U16 R2, desc[UR36][R2.64] ;  /* 0x0000002402027981 */ /* 0x000ea4000c1e1500 */
[----:B--2---:R-:W0:Y:S02]  /*3760*/  I2F.S16 R0, R2 ;  /* 0x0000000200007306 */ /* 0x004e240000101400 */
[----:B0-----:R-:W-:Y:S01]  /*3770*/  F2FP.F16.F32.PACK_AB R0, RZ, R0 ;  /* 0x00000000ff00723e */ /* 0x001fe200000000ff */
[----:B------:R-:W-:Y:S06]  /*3780*/  BRA `(.L_x_1043) ;  /* 0x0000000c00547947 */ /* 0x000fec0003800000 */
.L_x_1045:
        /* <DEDUP_REMOVED lines=9> */
.L_x_1052:
[----:B------:R2:W5:Y:S01]  /*3820*/  LDG.E.U16 R0, desc[UR36][R2.64] ;  /* 0x0000002402007981 */ /* 0x000562000c1e1500 */
[----:B------:R-:W-:Y:S05]  /*3830*/  BRA `(.L_x_1043) ;  /* 0x0000000c00287947 */ /* 0x000fea0003800000 */
.L_x_1051:
        /* <DEDUP_REMOVED lines=9> */
.L_x_1054:
[----:B------:R3:W5:Y:S01]  /*38d0*/  LDG.E.U16 R0, desc[UR36][R2.64] ;  /* 0x0000002402007981 */ /* 0x000762000c1e1500 */
[----:B------:R-:W-:Y:S05]  /*38e0*/  BRA `(.L_x_1043) ;  /* 0x0000000800fc7947 */ /* 0x000fea0003800000 */
.L_x_1053:
        /* <DEDUP_REMOVED lines=12> */
.L_x_1044:
        /* <DEDUP_REMOVED lines=13> */
.L_x_1057:
        /* <DEDUP_REMOVED lines=12> */
.L_x_1056:
        /* <DEDUP_REMOVED lines=27> */
.L_x_1059:
        /* <DEDUP_REMOVED lines=13> */
.L_x_1058:
[----:B------:R-:W2:Y:S02]  /*3dc0*/  LDG.E.U16 R0, desc[UR36][R2.64] ;  /* 0x0000002402007981 */ /* 0x000ea4000c1e1500 */
[----:B--2---:R-:W-:-:S05]  /*3dd0*/  IMAD.U32 R0, R0, 0x10000, RZ ;  /* 0x0001000000007824 */ /* 0x004fca00078e00ff */
[----:B------:R-:W-:Y:S01]  /*3de0*/  F2FP.F16.F32.PACK_AB R0, RZ, R0 ;  /* 0x00000000ff00723e */ /* 0x000fe200000000ff */
[----:B------:R-:W-:Y:S06]  /*3df0*/  BRA `(.L_x_1043) ;  /* 0x0000000400b87947 */ /* 0x000fec0003800000 */
.L_x_1055:
        /* <DEDUP_REMOVED lines=12> */
.L_x_1062:
        /* <DEDUP_REMOVED lines=21> */
.L_x_1066:
[----:B------:R-:W-:Y:S05]  /*4010*/  BSYNC.RECONVERGENT B1 ;  /* 0x0000000000017941 */ /* 0x000fea0003800200 */
.L_x_1065:
[----:B------:R-:W-:Y:S01]  /*4020*/  IMAD.SHL.U32 R0, R0, 0x100000, RZ ;  /* 0x0010000000007824 */ /* 0x000fe200078e00ff */
[----:B------:R-:W-:-:S04]  /*4030*/  LEA R2, R2, 0x3b800000, 0x17 ;  /* 0x3b80000002027811 */ /* 0x000fc800078eb8ff */
[----:B------:R-:W-:-:S07]  /*4040*/  LOP3.LUT R0, R2, R0, R7, 0xfe, !PT ;  /* 0x0000000002007212 */ /* 0x000fce00078efe07 */
.L_x_1064:
[----:B------:R-:W-:Y:S05]  /*4050*/  BSYNC.RECONVERGENT B0 ;  /* 0x0000000000007941 */ /* 0x000fea0003800200 */
.L_x_1063:
[----:B------:R-:W-:Y:S01]  /*4060*/  F2FP.F16.F32.PACK_AB R0, RZ, R0 ;  /* 0x00000000ff00723e */ /* 0x000fe200000000ff */
[----:B------:R-:W-:Y:S06]  /*4070*/  BRA `(.L_x_1043) ;  /* 0x0000000400187947 */ /* 0x000fec0003800000 */
.L_x_1061:
        /* <DEDUP_REMOVED lines=21> */
.L_x_1070:
[----:B------:R-:W-:Y:S05]  /*41d0*/  BSYNC.RECONVERGENT B1 ;  /* 0x0000000000017941 */ /* 0x000fea0003800200 */
.L_x_1069:
[----:B------:R-:W-:Y:S01]  /*41e0*/  IMAD.SHL.U32 R0, R0, 0x200000, RZ ;  /* 0x0020000000007824 */ /* 0x000fe200078e00ff */
[----:B------:R-:W-:-:S04]  /*41f0*/  LEA R2, R2, 0x37800000, 0x17 ;  /* 0x3780000002027811 */ /* 0x000fc800078eb8ff */
[----:B------:R-:W-:-:S07]  /*4200*/  LOP3.LUT R0, R2, R0, R7, 0xfe, !PT ;  /* 0x0000000002007212 */ /* 0x000fce00078efe07 */
.L_x_1068:
[----:B------:R-:W-:Y:S05]  /*4210*/  BSYNC.RECONVERGENT B0 ;  /* 0x0000000000007941 */ /* 0x000fea0003800200 */
.L_x_1067:
[----:B------:R-:W-:Y:S01]  /*4220*/  F2FP.F16.F32.PACK_AB R0, RZ, R0 ;  /* 0x00000000ff00723e */ /* 0x000fe200000000ff */
[----:B------:R-:W-:Y:S06]  /*4230*/  BRA `(.L_x_1043) ;  /* 0x0000000000a87947 */ /* 0x000fec0003800000 */
.L_x_1060:
        /* <DEDUP_REMOVED lines=14> */
.L_x_1074:
[----:B------:R-:W-:Y:S05]  /*4320*/  BSYNC.RECONVERGENT B0 ;  /* 0x0000000000007941 */ /* 0x000fea0003800200 */
.L_x_1073:
[----:B------:R-:W-:Y:S01]  /*4330*/  F2FP.F16.F32.PACK_AB R0, RZ, R0 ;  /* 0x00000000ff00723e */ /* 0x000fe200000000ff */
[----:B------:R-:W-:Y:S06]  /*4340*/  BRA `(.L_x_1043) ;  /* 0x0000000000647947 */ /* 0x000fec0003800000 */
.L_x_1048:
        /* <DEDUP_REMOVED lines=16> */
.L_x_1075:
[----:B------:R-:W-:Y:S01]  /*4450*/  PRMT R0, RZ, 0x7610, R0 ;  /* 0x00007610ff007816 */ /* 0x000fe20000000000 */
[----:B------:R-:W-:Y:S06]  /*4460*/  BRA `(.L_x_1043) ;  /* 0x00000000001c7947 */ /* 0x000fec0003800000 */
.L_x_1072:
[----:B------:R-:W2:Y:S02]  /*4470*/  LDG.E.64 R2, desc[UR36][R2.64] ;  /* 0x0000002402027981 */ /* 0x000ea4000c1e1b00 */
[----:B--2---:R-:W0:Y:S02]  /*4480*/  I2F.U64 R0, R2 ;  /* 0x0000000200007312 */ /* 0x004e240000301000 */
[----:B0-----:R-:W-:Y:S01]  /*4490*/  F2FP.F16.F32.PACK_AB R0, RZ, R0 ;  /* 0x00000000ff00723e */ /* 0x001fe200000000ff */
[----:B------:R-:W-:Y:S06]  /*44a0*/  BRA `(.L_x_1043) ;  /* 0x00000000000c7947 */ /* 0x000fec0003800000 */
.L_x_1071:
[----:B------:R-:W2:Y:S02]  /*44b0*/  LDG.E R2, desc[UR36][R2.64] ;  /* 0x0000002402027981 */ /* 0x000ea4000c1e1900 */
[----:B--2---:R-:W-:-:S04]  /*44c0*/  I2FP.F32.U32 R0, R2 ;  /* 0x0000000200007245 */ /* 0x004fc80000201000 */
[----:B------:R-:W-:-:S07]  /*44d0*/  F2FP.F16.F32.PACK_AB R0, RZ, R0 ;  /* 0x00000000ff00723e */ /* 0x000fce00000000ff */
.L_x_1043:
[----:B------:R-:W-:Y:S05]  /*44e0*/  BSYNC.RECONVERGENT B6 ;  /* 0x0000000000067941 */ /* 0x000fea0003800200 */
.L_x_1042:
[----:B------:R-:W4:Y:S01]  /*44f0*/  LDC.U8 R16, c[0x0][0x3a4] ;  /* 0x0000e900ff107b82 */ /* 0x000f220000000000 */
[CC--:B------:R-:W-:Y:S01]  /*4500*/  ISETP.GE.AND P2, PT, R19.reuse, R17.reuse, PT ;  /* 0x000000111300720c */ /* 0x0c0fe20003f46270 */
[C---:B0123--:R-:W-:Y:S01]  /*4510*/  VIADD R2, R19.reuse, 0x100 ;  /* 0x0000010013027836 */ /* 0x04ffe20000000000 */
[----:B------:R-:W-:Y:S01]  /*4520*/  BSSY.RECONVERGENT B0, `(.L_x_1076) ;  /* 0x000002f000007945 */ /* 0x000fe20003800200 */
[C---:B------:R-:W-:Y:S02]  /*4530*/  VIADD R4, R19.reuse, 0x180 ;  /* 0x0000018013047836 */ /* 0x040fe40000000000 */
[----:B------:R-:W-:Y:S01]  /*4540*/  VIADD R22, R19, 0x80 ;  /* 0x0000008013167836 */ /* 0x000fe20000000000 */
[-C--:B------:R-:W-:Y:S02]  /*4550*/  ISETP.GE.AND P0, PT, R2, R17.reuse, PT ;  /* 0x000000110200720c */ /* 0x080fe40003f06270 */
[-C--:B------:R-:W-:Y:S02]  /*4560*/  ISETP.GE.AND P1, PT, R4, R17.reuse, PT ;  /* 0x000000110400720c */ /* 0x080fe40003f26270 */
[----:B------:R-:W-:-:S03]  /*4570*/  ISETP.GE.AND P3, PT, R22, R17, PT ;  /* 0x000000111600720c */ /* 0x000fc60003f66270 */
[----:B------:R-:W-:Y:S10]  /*4580*/  @P2 BRA `(.L_x_1077) ;  /* 0x0000000000a02947 */ /* 0x000ff40003800000 */
[----:B-----5:R-:W-:Y:S02]  /*4590*/  HADD2.F32 R24, -RZ, R24.H0_H0 ;  /* 0x20000018ff187230 */ /* 0x020fe40000004100 */
[----:B------:R-:W-:-:S03]  /*45a0*/  IMAD.MOV.U32 R7, RZ, RZ, 0x3e800000 ;  /* 0x3e800000ff077424 */ /* 0x000fc600078e00ff */
        /* <DEDUP_REMOVED lines=36> */
[----:B------:R-:W-:-:S05]  /*47f0*/  FMUL.FTZ R4, R3, R4 ;  /* 0x0000000403047220 */ /* 0x000fca0000410000 */
[----:B------:R-:W-:-:S07]  /*4800*/  F2FP.F16.F32.PACK_AB R4, RZ, R4 ;  /* 0x00000004ff04723e */ /* 0x000fce00000000ff */
.L_x_1077:
[----:B------:R-:W-:Y:S05]  /*4810*/  BSYNC.RECONVERGENT B0 ;  /* 0x0000000000007941 */ /* 0x000fea0003800200 */
.L_x_1076:
[----:B------:R-:W-:Y:S04]  /*4820*/  BSSY.RECONVERGENT B0, `(.L_x_1078) ;  /* 0x000002a000007945 */ /* 0x000fe80003800200 */
[----:B------:R-:W-:Y:S05]  /*4830*/  @P3 BRA `(.L_x_1079) ;  /* 0x0000000000a03947 */ /* 0x000fea0003800000 */
[----:B-----5:R-:W-:Y:S02]  /*4840*/  HADD2.F32 R23, -RZ, R23.H0_H0 ;  /* 0x20000017ff177230 */ /* 0x020fe40000004100 */
[----:B------:R-:W-:-:S03]  /*4850*/  IMAD.MOV.U32 R8, RZ, RZ, 0x3e800000 ;  /* 0x3e800000ff087424 */ /* 0x000fc600078e00ff */
[C---:B------:R-:W-:Y:S01]  /*4860*/  FADD.FTZ R2, |R23|.reuse, -RZ ;  /* 0x800000ff17027221 */ /* 0x040fe20000010200 */
[----:B------:R-:W-:-:S03]  /*4870*/  FSETP.GT.FTZ.AND P3, PT, |R23|, 8.50705917302346158658e+37, PT ;  /* 0x7e8000001700780b */ /* 0x000fc60003f74200 */
[----:B------:R-:W-:-:S06]  /*4880*/  FADD.FTZ R3, -R2, 1 ;  /* 0x3f80000002037421 */ /* 0x000fcc0000010100 */
[----:B------:R-:W0:Y:S02]  /*4890*/  MUFU.RCP R3, R3 ;  /* 0x0000000300037308 */ /* 0x000e240000001000 */
[----:B0-----:R-:W-:Y:S01]  /*48a0*/  FADD.FTZ R2, R3, R3 ;  /* 0x0000000303027221 */ /* 0x001fe20000010000 */
[----:B------:R-:W-:-:S03]  /*48b0*/  IMAD.MOV.U32 R3, RZ, RZ, 0x3d39bf78 ;  /* 0x3d39bf78ff037424 */ /* 0x000fc600078e00ff */
        /* <DEDUP_REMOVED lines=32> */
.L_x_1079:
[----:B------:R-:W-:Y:S05]  /*4ac0*/  BSYNC.RECONVERGENT B0 ;  /* 0x0000000000007941 */ /* 0x000fea0003800200 */
.L_x_1078:
        /* <DEDUP_REMOVED lines=42> */
.L_x_1081:
[----:B------:R-:W-:Y:S05]  /*4d70*/  BSYNC.RECONVERGENT B0 ;  /* 0x0000000000007941 */ /* 0x000fea0003800200 */
.L_x_1080:
        /* <DEDUP_REMOVED lines=22> */
[----:B------:R-:W-:Y:S01]  /*4ee0*/  FADD.FTZ R6, R6, R7 ;  /* 0x0000000706067221 */ /* 0x000fe20000010000 */
[----:B------:R-:W-:-:S03]  /*4ef0*/  IMAD.MOV.U32 R7, RZ, RZ, 0x3f000000 ;  /* 0x3f000000ff077424 */ /* 0x000fc600078e00ff */
[C---:B------:R-:W-:Y:S02]  /*4f00*/  FFMA.FTZ R3, R6.reuse, -R3, 0.10546888411045074463 ;  /* 0x3dd8001206037423 */ /* 0x040fe40000010803 */
[----:B------:R-:W-:Y:S02]  /*4f10*/  LOP3.LUT R0, R7, 0x80000000, R0, 0xb8, !PT ;  /* 0x8000000007007812 */ /* 0x000fe400078eb800 */
        /* <DEDUP_REMOVED lines=15> */
[----:B------:R-:W-:-:S07]  /*5010*/  F2FP.F16.F32.PACK_AB R23, RZ, R23 ;  /* 0x00000017ff17723e */ /* 0x000fce00000000ff */
.L_x_1083:
[----:B------:R-:W-:Y:S05]  /*5020*/  BSYNC.RECONVERGENT B0 ;  /* 0x0000000000007941 */ /* 0x000fea0003800200 */
.L_x_1082:
[----:B------:R-:W-:Y:S04]  /*5030*/  BSSY.RECONVERGENT B6, `(.L_x_1084) ;  /* 0x000010e000067945 */ /* 0x000fe80003800200 */
[----:B------:R-:W-:Y:S05]  /*5040*/  @P2 BRA `(.L_x_1085) ;  /* 0x0000001000302947 */ /* 0x000fea0003800000 */
[----:B------:R-:W0:Y:S01]  /*5050*/  LDCU UR4, c[0x0][0x3a8] ;  /* 0x00007500ff0477ac */ /* 0x000e220008000800 */
[----:B------:R-:W1:Y:S01]  /*5060*/  LDC.64 R2, c[0x0][0x388] ;  /* 0x0000e200ff027b82 */ /* 0x000e620000000a00 */
[----:B-----5:R-:W-:Y:S01]  /*5070*/  IMAD R0, R18, 0x200, R19 ;  /* 0x0000020012007824 */ /* 0x020fe200078e0213 */
[----:B----4-:R-:W-:-:S03]  /*5080*/  PRMT R6, R16, 0x9910, RZ ;  /* 0x0000991010067816 */ /* 0x010fc600000000ff */
[----:B0-----:R-:W-:Y:S02]  /*5090*/  IMAD R5, R0, UR4, RZ ;  /* 0x0000000400057c24 */ /* 0x001fe4000f8e02ff */
[----:B------:R-:W-:-:S05]  /*50a0*/  IMAD.MOV.U32 R0, RZ, RZ, R6 ;  /* 0x000000ffff007224 */ /* 0x000fca00078e0006 */
[----:B------:R-:W-:Y:S02]  /*50b0*/  ISETP.GT.AND P0, PT, R0, 0x9, PT ;  /* 0x000000090000780c */ /* 0x000fe40003f04270 */
[----:B-1----:R-:W-:-:S05]  /*50c0*/  IADD3 R2, P1, PT, R5, R2, RZ ;  /* 0x0000000205027210 */ /* 0x002fca0007f3e0ff */
        /* <DEDUP_REMOVED lines=10> */
[----:B------:R-:W-:Y:S02]  /*5170*/  HADD2.F32 R4, -RZ, R4.H0_H0 ;  /* 0x20000004ff047230 */ /* 0x000fe40000004100 */
[----:B------:R-:W-:Y:S02]  /*5180*/  IMAD.MOV.U32 R19, RZ, RZ, R22 ;  /* 0x000000ffff137224 */ /* 0x000fe400078e0016 */
[----:B------:R-:W0:Y:S02]  /*5190*/  F2I.FTZ.TRUNC.NTZ R5, R4 ;  /* 0x0000000400057305 */ /* 0x000e24000021f100 */
[----:B0-----:R3:W-:Y:S01]  /*51a0*/  STG.E.U8 desc[UR36][R2.64], R5 ;  /* 0x0000000502007986 */ /* 0x0017e2000c101124 */
[----:B------:R-:W-:Y:S05]  /*51b0*/  BRA `(.L_x_1085) ;  /* 0x0000000c00d47947 */ /* 0x000fea0003800000 */
.L_x_1089:
[----:B------:R-:W-:Y:S02]  /*51c0*/  HADD2.F32 R5, -RZ, R4.H0_H0 ;  /* 0x20000004ff057230 */ /* 0x000fe40000004100 */
[----:B------:R-:W-:-:S04]  /*51d0*/  IMAD.MOV.U32 R19, RZ, RZ, R22 ;  /* 0x000000ffff137224 */ /* 0x000fc800078e0016 */
[----:B------:R-:W0:Y:S02]  /*51e0*/  F2I.S64.TRUNC R4, R5 ;  /* 0x0000000500047311 */ /* 0x000e24000020d900 */
[----:B0-----:R0:W-:Y:S01]  /*51f0*/  STG.E.U8 desc[UR36][R2.64], R4 ;  /* 0x0000000402007986 */ /* 0x0011e2000c101124 */
[----:B------:R-:W-:Y:S05]  /*5200*/  BRA `(.L_x_1085) ;  /* 0x0000000c00c07947 */ /* 0x000fea0003800000 */
.L_x_1088:
[----:B------:R-:W-:-:S13]  /*5210*/  ISETP.NE.AND P0, PT, R0, 0x2, PT ;  /* 0x000000020000780c */ /* 0x000fda0003f05270 */
[----:B------:R-:W-:Y:S05]  /*5220*/  @!P0 BRA `(.L_x_1091) ;  /* 0x0000000000388947 */ /* 0x000fea0003800000 */
[----:B------:R-:W-:-:S13]  /*5230*/  ISETP.NE.AND P0, PT, R0, 0x3, PT ;  /* 0x000000030000780c */ /* 0x000fda0003f05270 */
[----:B------:R-:W-:Y:S05]  /*5240*/  @!P0 BRA `(.L_x_1092) ;  /* 0x00000000001c8947 */ /* 0x000fea0003800000 */
[----:B------:R-:W-:-:S13]  /*5250*/  ISETP.NE.AND P0, PT, R0, 0x4, PT ;  /* 0x000000040000780c */ /* 0x000fda0003f05270 */
[----:B------:R-:W-:Y:S05]  /*5260*/  @P0 BRA `(.L_x_1090) ;  /* 0x0000000800f80947 */ /* 0x000fea0003800000 */
[----:B------:R-:W-:Y:S02]  /*5270*/  HADD2.F32 R4, -RZ, R4.H0_H0 ;  /* 0x20000004ff047230 */ /* 0x000fe40000004100 */
[----:B------:R-:W-:-:S04]  /*5280*/  IMAD.MOV.U32 R19, RZ, RZ, R22 ;  /* 0x000000ffff137224 */ /* 0x000fc800078e0016 */
[----:B------:R-:W0:Y:S02]  /*5290*/  F2I.S64.TRUNC R4, R4 ;  /* 0x0000000400047311 */ /* 0x000e24000020d900 */
[----:B0-----:R1:W-:Y:S01]  /*52a0*/  STG.E.64 desc[UR36][R2.64], R4 ;  /* 0x0000000402007986 */ /* 0x0013e2000c101b24 */
[----:B------:R-:W-:Y:S05]  /*52b0*/  BRA `(.L_x_1085) ;  /* 0x0000000c00947947 */ /* 0x000fea0003800000 */
.L_x_1092:
[----:B------:R-:W-:Y:S02]  /*52c0*/  HADD2.F32 R4, -RZ, R4.H0_H0 ;  /* 0x20000004ff047230 */ /* 0x000fe40000004100 */
[----:B------:R-:W-:Y:S02]  /*52d0*/  IMAD.MOV.U32 R19, RZ, RZ, R22 ;  /* 0x000000ffff137224 */ /* 0x000fe400078e0016 */
[----:B------:R-:W0:Y:S02]  /*52e0*/  F2I.FTZ.TRUNC.NTZ R5, R4 ;  /* 0x0000000400057305 */ /* 0x000e24000021f100 */
[----:B0-----:R2:W-:Y:S01]  /*52f0*/  STG.E desc[UR36][R2.64], R5 ;  /* 0x0000000502007986 */ /* 0x0015e2000c101924 */
[----:B------:R-:W-:Y:S05]  /*5300*/  BRA `(.L_x_1085) ;  /* 0x0000000c00807947 */ /* 0x000fea0003800000 */
.L_x_1091:
[----:B------:R-:W-:Y:S02]  /*5310*/  HADD2.F32 R4, -RZ, R4.H0_H0 ;  /* 0x20000004ff047230 */ /* 0x000fe40000004100 */
[----:B------:R-:W-:Y:S02]  /*5320*/  IMAD.MOV.U32 R19, RZ, RZ, R22 ;  /* 0x000000ffff137224 */ /* 0x000fe400078e0016 */
[----:B------:R-:W0:Y:S02]  /*5330*/  F2I.FTZ.TRUNC.NTZ R5, R4 ;  /* 0x0000000400057305 */ /* 0x000e24000021f100 */
[----:B0-----:R0:W-:Y:S01]  /*5340*/  STG.E.U16 desc[UR36][R2.64], R5 ;  /* 0x0000000502007986 */ /* 0x0011e2000c101524 */
[----:B------:R-:W-:Y:S05]  /*5350*/  BRA `(.L_x_1085) ;  /* 0x0000000c006c7947 */ /* 0x000fea0003800000 */
.L_x_1087:
[----:B------:R-:W-:-:S13]  /*5360*/  ISETP.GT.AND P0, PT, R0, 0x6, PT ;  /* 0x000000060000780c */ /* 0x000fda0003f04270 */
[----:B------:R-:W-:Y:S05]  /*5370*/  @P0 BRA `(.L_x_1093) ;  /* 0x00000000002c0947 */ /* 0x000fea0003800000 */
[----:B------:R-:W-:-:S13]  /*5380*/  ISETP.NE.AND P0, PT, R0, 0x5, PT ;  /* 0x000000050000780c */ /* 0x000fda0003f05270 */
[----:B------:R-:W-:Y:S05]  /*5390*/  @!P0 BRA `(.L_x_1094) ;  /* 0x0000000000188947 */ /* 0x000fea0003800000 */
[----:B------:R-:W-:-:S13]  /*53a0*/  ISETP.NE.AND P0, PT, R0, 0x6, PT ;  /* 0x000000060000780c */ /* 0x000fda0003f05270 */
[----:B------:R-:W-:Y:S05]  /*53b0*/  @P0 BRA `(.L_x_1090) ;  /* 0x0000000800a40947 */ /* 0x000fea0003800000 */
[----:B------:R-:W-:Y:S02]  /*53c0*/  HADD2.F32 R5, -RZ, R4.H0_H0 ;  /* 0x20000004ff057230 */ /* 0x000fe40000004100 */
[----:B------:R-:W-:-:S03]  /*53d0*/  IMAD.MOV.U32 R19, RZ, RZ, R22 ;  /* 0x000000ffff137224 */ /* 0x000fc600078e0016 */
[----:B------:R0:W-:Y:S01]  /*53e0*/  STG.E desc[UR36][R2.64], R5 ;  /* 0x0000000502007986 */ /* 0x0001e2000c101924 */
[----:B------:R-:W-:Y:S05]  /*53f0*/  BRA `(.L_x_1085) ;  /* 0x0000000c00447947 */ /* 0x000fea0003800000 */
.L_x_1094:
[----:B------:R0:W-:Y:S01]  /*5400*/  STG.E.U16 desc[UR36][R2.64], R4 ;  /* 0x0000000402007986 */ /* 0x0001e2000c101524 */
[----:B------:R-:W-:Y:S01]  /*5410*/  IMAD.MOV.U32 R19, RZ, RZ, R22 ;  /* 0x000000ffff137224 */ /* 0x000fe200078e0016 */
[----:B------:R-:W-:Y:S06]  /*5420*/  BRA `(.L_x_1085) ;  /* 0x0000000c00387947 */ /* 0x000fec0003800000 */
.L_x_1093:
[----:B------:R-:W-:-:S13]  /*5430*/  ISETP.NE.AND P0, PT, R0, 0x7, PT ;  /* 0x000000070000780c */ /* 0x000fda0003f05270 */
[----:B------:R-:W-:Y:S05]  /*5440*/  @!P0 BRA `(.L_x_1095) ;  /* 0x00000000003c8947 */ /* 0x000fea0003800000 */
[----:B------:R-:W-:-:S13]  /*5450*/  ISETP.NE.AND P0, PT, R0, 0x8, PT ;  /* 0x000000080000780c */ /* 0x000fda0003f05270 */
[----:B------:R-:W-:Y:S05]  /*5460*/  @!P0 BRA `(.L_x_1096) ;  /* 0x00000000001c8947 */ /* 0x000fea0003800000 */
[----:B------:R-:W-:-:S13]  /*5470*/  ISETP.NE.AND P0, PT, R0, 0x9, PT ;  /* 0x000000090000780c */ /* 0x000fda0003f05270 */
[----:B------:R-:W-:Y:S05]  /*5480*/  @P0 BRA `(.L_x_1090) ;  /* 0x0000000800700947 */ /* 0x000fea0003800000 */
[----:B------:R-:W-:Y:S02]  /*5490*/  HADD2.F32 R4, -RZ, R4.H0_H0 ;  /* 0x20000004ff047230 */ /* 0x000fe40000004100 */
[----:B------:R-:W-:Y:S02]  /*54a0*/  IMAD.MOV.U32 R5, RZ, RZ, RZ ;  /* 0x000000ffff057224 */ /* 0x000fe400078e00ff */
[----:B------:R-:W-:-:S03]  /*54b0*/  IMAD.MOV.U32 R19, RZ, RZ, R22 ;  /* 0x000000ffff137224 */ /* 0x000fc600078e0016 */
[----:B------:R0:W-:Y:S01]  /*54c0*/  STG.E.64 desc[UR36][R2.64], R4 ;  /* 0x0000000402007986 */ /* 0x0001e2000c101b24 */
[----:B------:R-:W-:Y:S05]  /*54d0*/  BRA `(.L_x_1085) ;  /* 0x0000000c000c7947 */ /* 0x000fea0003800000 */
.L_x_1096:
[----:B------:R-:W-:Y:S02]  /*54e0*/  HADD2.F32 R0, -RZ, R4.H0_H0 ;  /* 0x20000004ff007230 */ /* 0x000fe40000004100 */
[----:B------:R-:W-:-:S03]  /*54f0*/  IMAD.MOV.U32 R19, RZ, RZ, R22 ;  /* 0x000000ffff137224 */ /* 0x000fc600078e0016 */
[----:B------:R-:W-:-:S04]  /*5500*/  F2FP.F16.F32.PACK_AB R0, RZ, R0 ;  /* 0x00000000ff00723e */ /* 0x000fc800000000ff */
[----:B------:R-:W-:-:S05]  /*5510*/  PRMT R0, R0, 0x5410, RZ ;  /* 0x0000541000007816 */ /* 0x000fca00000000ff */
[----:B------:R0:W-:Y:S01]  /*5520*/  STG.E desc[UR36][R2.64], R0 ;  /* 0x0000000002007986 */ /* 0x0001e2000c101924 */
[----:B------:R-:W-:Y:S05]  /*5530*/  BRA `(.L_x_1085) ;  /* 0x0000000800f47947 */ /* 0x000fea0003800000 */
.L_x_1095:
[----:B------:R-:W-:Y:S02]  /*5540*/  HADD2.F32 R4, -RZ, R4.H0_H0 ;  /* 0x20000004ff047230 */ /* 0x000fe40000004100 */
[----:B------:R-:W-:-:S03]  /*5550*/  IMAD.MOV.U32 R19, RZ, RZ, R22 ;  /* 0x000000ffff137224 */ /* 0x000fc600078e0016 */
[----:B------:R-:W-:-:S06]  /*5560*/  FMUL.FTZ R4, R4, 1 ;  /* 0x3f80000004047820 */ /* 0x000fcc0000410000 */
[----:B------:R-:W0:Y:S02]  /*5570*/  F2F.F64.F32 R4, R4 ;  /* 0x0000000400047310 */ /* 0x000e240000201800 */
[----:B0-----:R0:W-:Y:S01]  /*5580*/  STG.E.64 desc[UR36][R2.64], R4 ;  /* 0x0000000402007986 */ /* 0x0011e2000c101b24 */
[----:B------:R-:W-:Y:S05]  /*5590*/  BRA `(.L_x_1085) ;  /* 0x0000000800dc7947 */ /* 0x000fea0003800000 */
.L_x_1086:
        /* <DEDUP_REMOVED lines=10> */
[----:B------:R-:W-:-:S04]  /*5640*/  FSETP.NEU.FTZ.AND P0, PT, R4, RZ, PT ;  /* 0x000000ff0400720b */ /* 0x000fc80003f1d000 */
[----:B------:R-:W-:-:S05]  /*5650*/  SEL R5, RZ, 0x1, !P0 ;  /* 0x00000001ff057807 */ /* 0x000fca0004000000 */
[----:B------:R0:W-:Y:S01]  /*5660*/  STG.E.U8 desc[UR36][R2.64], R5 ;  /* 0x0000000502007986 */ /* 0x0001e2000c101124 */
[----:B------:R-:W-:Y:S05]  /*5670*/  BRA `(.L_x_1085) ;  /* 0x0000000800a47947 */ /* 0x000fea0003800000 */
.L_x_1099:
[----:B------:R-:W-:Y:S01]  /*5680*/  HADD2.F32 R4, -RZ, R4.H0_H0 ;  /* 0x20000004ff047230 */ /* 0x000fe20000004100 */
[----:B------:R-:W-:Y:S01]  /*5690*/  CS2R R6, SRZ ;  /* 0x0000000000067805 */ /* 0x000fe2000001ff00 */
[----:B------:R-:W-:-:S03]  /*56a0*/  IMAD.MOV.U32 R19, RZ, RZ, R22 ;  /* 0x000000ffff137224 */ /* 0x000fc600078e0016 */
[----:B------:R-:W-:-:S06]  /*56b0*/  FMUL.FTZ R4, R4, 1 ;  /* 0x3f80000004047820 */ /* 0x000fcc0000410000 */
[----:B------:R-:W0:Y:S02]  /*56c0*/  F2F.F64.F32 R4, R4 ;  /* 0x0000000400047310 */ /* 0x000e240000201800 */
[----:B0-----:R0:W-:Y:S01]  /*56d0*/  STG.E.128 desc[UR36][R2.64], R4 ;  /* 0x0000000402007986 */ /* 0x0011e2000c101d24 */
[----:B------:R-:W-:Y:S05]  /*56e0*/  BRA `(.L_x_1085) ;  /* 0x0000000800887947 */ /* 0x000fea0003800000 */
.L_x_1098:
[----:B------:R-:W-:-:S13]  /*56f0*/  ISETP.NE.AND P0, PT, R0, 0xf, PT ;  /* 0x0000000f0000780c */ /* 0x000fda0003f05270 */
[----:B------:R-:W-:Y:S05]  /*5700*/  @!P0 BRA `(.L_x_1100) ;  /* 0x0000000000a88947 */ /* 0x000fea0003800000 */
[----:B------:R-:W-:-:S13]  /*5710*/  ISETP.NE.AND P0, PT, R0, 0x17, PT ;  /* 0x000000170000780c */ /* 0x000fda0003f05270 */
[----:B------:R-:W-:Y:S05]  /*5720*/  @!P0 BRA `(.L_x_1101) ;  /* 0x0000000000508947 */ /* 0x000fea0003800000 */
[----:B------:R-:W-:-:S13]  /*5730*/  ISETP.NE.AND P0, PT, R0, 0x18, PT ;  /* 0x000000180000780c */ /* 0x000fda0003f05270 */
[----:B------:R-:W-:Y:S05]  /*5740*/  @P0 BRA `(.L_x_1090) ;  /* 0x0000000400c00947 */ /* 0x000fea0003800000 */
        /* <DEDUP_REMOVED lines=13> */
.L_x_1103:
[----:B------:R-:W-:Y:S05]  /*5820*/  BSYNC.RECONVERGENT B0 ;  /* 0x0000000000007941 */ /* 0x000fea0003800200 */
.L_x_1102:
[----:B------:R-:W-:Y:S01]  /*5830*/  LOP3.LUT R5, R0, 0x80, R5, 0xf8, !PT ;  /* 0x0000008000057812 */ /* 0x000fe200078ef805 */
[----:B------:R-:W-:-:S04]  /*5840*/  IMAD.MOV.U32 R19, RZ, RZ, R22 ;  /* 0x000000ffff137224 */ /* 0x000fc800078e0016 */
[----:B------:R0:W-:Y:S01]  /*5850*/  STG.E.U8 desc[UR36][R2.64], R5 ;  /* 0x0000000502007986 */ /* 0x0001e2000c101124 */
[----:B------:R-:W-:Y:S05]  /*5860*/  BRA `(.L_x_1085) ;  /* 0x0000000800287947 */ /* 0x000fea0003800000 */
.L_x_1101:
        /* <DEDUP_REMOVED lines=15> */
.L_x_1105:
[----:B------:R-:W-:Y:S05]  /*5960*/  BSYNC.RECONVERGENT B0 ;  /* 0x0000000000007941 */ /* 0x000fea0003800200 */
.L_x_1104:
[----:B------:R-:W-:Y:S01]  /*5970*/  LOP3.LUT R5, R0, 0x80, R5, 0xf8, !PT ;  /* 0x0000008000057812 */ /* 0x000fe200078ef805 */
[----:B------:R-:W-:-:S04]  /*5980*/  IMAD.MOV.U32 R19, RZ, RZ, R22 ;  /* 0x000000ffff137224 */ /* 0x000fc800078e0016 */
[----:B------:R0:W-:Y:S01]  /*5990*/  STG.E.U8 desc[UR36][R2.64], R5 ;  /* 0x0000000502007986 */ /* 0x0001e2000c101124 */
[----:B------:R-:W-:Y:S05]  /*59a0*/  BRA `(.L_x_1085) ;  /* 0x0000000400d87947 */ /* 0x000fea0003800000 */
.L_x_1100:
[----:B------:R-:W-:Y:S02]  /*59b0*/  HADD2.F32 R0, -RZ, R4.H0_H0 ;  /* 0x20000004ff007230 */ /* 0x000fe40000004100 */
[----:B------:R-:W-:-:S03]  /*59c0*/  IMAD.MOV.U32 R19, RZ, RZ, R22 ;  /* 0x000000ffff137224 */ /* 0x000fc600078e0016 */
[----:B------:R-:W-:-:S05]  /*59d0*/  F2FP.BF16.F32.PACK_AB R0, RZ, R0 ;  /* 0x00000000ff00723e */ /* 0x000fca00000010ff */
[----:B------:R0:W-:Y:S01]  /*59e0*/  STG.E.U16 desc[UR36][R2.64], R0 ;  /* 0x0000000002007986 */ /* 0x0001e2000c101524 */
[----:B------:R-:W-:Y:S05]  /*59f0*/  BRA `(.L_x_1085) ;  /* 0x0000000400c47947 */ /* 0x000fea0003800000 */
.L_x_1097:
        /* <DEDUP_REMOVED lines=10> */
[----:B------:R-:W0:Y:S02]  /*5aa0*/  F2I.FTZ.U32.TRUNC.NTZ R5, R5 ;  /* 0x0000000500057305 */ /* 0x000e24000021f000 */
[----:B0-----:R0:W-:Y:S01]  /*5ab0*/  STG.E.U16 desc[UR36][R2.64], R5 ;  /* 0x0000000502007986 */ /* 0x0011e2000c101524 */
[----:B------:R-:W-:Y:S05]  /*5ac0*/  BRA `(.L_x_1085) ;  /* 0x0000000400907947 */ /* 0x000fea0003800000 */
.L_x_1108:
        /* <DEDUP_REMOVED lines=13> */
.L_x_1111:
[----:B------:R-:W-:-:S04]  /*5ba0*/  SHF.R.U32.HI R0, RZ, 0x14, R5 ;  /* 0x00000014ff007819 */ /* 0x000fc80000011605 */
[----:B------:R-:W-:-:S04]  /*5bb0*/  LOP3.LUT R0, R0, 0x1, RZ, 0xc0, !PT ;  /* 0x0000000100007812 */ /* 0x000fc800078ec0ff */
[----:B------:R-:W-:-:S04]  /*5bc0*/  IADD3 R0, PT, PT, R5, 0x487ffff, R0 ;  /* 0x0487ffff05007810 */ /* 0x000fc80007ffe000 */
[----:B------:R-:W-:-:S04]  /*5bd0*/  SHF.R.U32.HI R0, RZ, 0x14, R0 ;  /* 0x00000014ff007819 */ /* 0x000fc80000011600 */
[----:B------:R-:W-:-:S07]  /*5be0*/  LOP3.LUT R4, R0, 0xff, RZ, 0xc0, !PT ;  /* 0x000000ff00047812 */ /* 0x000fce00078ec0ff */
.L_x_1112:
[----:B------:R-:W-:-:S04]  /*5bf0*/  SHF.R.U32.HI R5, RZ, 0x18, R5 ;  /* 0x00000018ff057819 */ /* 0x000fc80000011605 */
[----:B------:R-:W-:-:S04]  /*5c00*/  LOP3.LUT R4, R4, 0x80, R5, 0xf8, !PT ;  /* 0x0000008004047812 */ /* 0x000fc800078ef805 */
[----:B------:R-:W-:-:S07]  /*5c10*/  PRMT R0, R4, 0x7610, R0 ;  /* 0x0000761004007816 */ /* 0x000fce0000000000 */
.L_x_1110:
[----:B------:R-:W-:Y:S05]  /*5c20*/  BSYNC.RECONVERGENT B0 ;  /* 0x0000000000007941 */ /* 0x000fea0003800200 */
.L_x_1109:
[----:B------:R0:W-:Y:S01]  /*5c30*/  STG.E.U8 desc[UR36][R2.64], R0 ;  /* 0x0000000002007986 */ /* 0x0001e2000c101124 */
[----:B------:R-:W-:Y:S01]  /*5c40*/  IMAD.MOV.U32 R19, RZ, RZ, R22 ;  /* 0x000000ffff137224 */ /* 0x000fe200078e0016 */
[----:B------:R-:W-:Y:S06]  /*5c50*/  BRA `(.L_x_1085) ;  /* 0x00000004002c7947 */ /* 0x000fec0003800000 */
.L_x_1107:
        /* <DEDUP_REMOVED lines=13> */
.L_x_1115:
[----:B------:R-:W-:-:S04]  /*5d30*/  SHF.R.U32.HI R0, RZ, 0x15, R5 ;  /* 0x00000015ff007819 */ /* 0x000fc80000011605 */
[----:B------:R-:W-:-:S04]  /*5d40*/  LOP3.LUT R0, R0, 0x1, RZ, 0xc0, !PT ;  /* 0x0000000100007812 */ /* 0x000fc800078ec0ff */
[----:B------:R-:W-:-:S04]  /*5d50*/  IADD3 R0, PT, PT, R5, 0x88fffff, R0 ;  /* 0x088fffff05007810 */ /* 0x000fc80007ffe000 */
[----:B------:R-:W-:-:S04]  /*5d60*/  SHF.R.U32.HI R0, RZ, 0x15, R0 ;  /* 0x00000015ff007819 */ /* 0x000fc80000011600 */
[----:B------:R-:W-:-:S07]  /*5d70*/  LOP3.LUT R4, R0, 0xff, RZ, 0xc0, !PT ;  /* 0x000000ff00047812 */ /* 0x000fce00078ec0ff */
.L_x_1116:
[----:B------:R-:W-:-:S04]  /*5d80*/  SHF.R.U32.HI R5, RZ, 0x18, R5 ;  /* 0x00000018ff057819 */ /* 0x000fc80000011605 */
[----:B------:R-:W-:-:S04]  /*5d90*/  LOP3.LUT R4, R4, 0x80, R5, 0xf8, !PT ;  /* 0x0000008004047812 */ /* 0x000fc800078ef805 */
[----:B------:R-:W-:-:S07]  /*5da0*/  PRMT R0, R4, 0x7610, R0 ;  /* 0x0000761004007816 */ /* 0x000fce0000000000 */
.L_x_1114:
[----:B------:R-:W-:Y:S05]  /*5db0*/  BSYNC.RECONVERGENT B0 ;  /* 0x0000000000007941 */ /* 0x000fea0003800200 */
.L_x_1113:
[----:B------:R0:W-:Y:S01]  /*5dc0*/  STG.E.U8 desc[UR36][R2.64], R0 ;  /* 0x0000000002007986 */ /* 0x0001e2000c101124 */
[----:B------:R-:W-:Y:S01]  /*5dd0*/  IMAD.MOV.U32 R19, RZ, RZ, R22 ;  /* 0x000000ffff137224 */ /* 0x000fe200078e0016 */
[----:B------:R-:W-:Y:S06]  /*5de0*/  BRA `(.L_x_1085) ;  /* 0x0000000000c87947 */ /* 0x000fec0003800000 */
.L_x_1106:
[----:B------:R-:W-:-:S13]  /*5df0*/  ISETP.NE.AND P0, PT, R0, 0x1c, PT ;  /* 0x0000001c0000780c */ /* 0x000fda0003f05270 */
[----:B------:R-:W-:Y:S05]  /*5e00*/  @!P0 BRA `(.L_x_1117) ;  /* 0x0000000000b08947 */ /* 0x000fea0003800000 */
[----:B------:R-:W-:-:S13]  /*5e10*/  ISETP.NE.AND P0, PT, R0, 0x1d, PT ;  /* 0x0000001d0000780c */ /* 0x000fda0003f05270 */
[----:B------:R-:W-:Y:S05]  /*5e20*/  @!P0 BRA `(.L_x_1118) ;  /* 0x0000000000948947 */ /* 0x000fea0003800000 */
[----:B------:R-:W-:-:S13]  /*5e30*/  ISETP.NE.AND P0, PT, R0, 0x2c, PT ;  /* 0x0000002c0000780c */ /* 0x000fda0003f05270 */
[----:B------:R-:W-:Y:S05]  /*5e40*/  @!P0 BRA `(.L_x_1119) ;  /* 0x0000000000488947 */ /* 0x000fea0003800000 */
.L_x_1090:
        /* <DEDUP_REMOVED lines=16> */
.L_x_1120:
[----:B------:R-:W-:Y:S01]  /*5f50*/  IMAD.MOV.U32 R19, RZ, RZ, R22 ;  /* 0x000000ffff137224 */ /* 0x000fe200078e0016 */
[----:B------:R-:W-:Y:S06]  /*5f60*/  BRA `(.L_x_1085) ;  /* 0x0000000000687947 */ /* 0x000fec0003800000 */
.L_x_1119:
[----:B------:R-:W-:Y:S02]  /*5f70*/  HADD2.F32 R5, -RZ, R4.H0_H0 ;  /* 0x20000004ff057230 */ /* 0x000fe40000004100 */
        /* <DEDUP_REMOVED lines=16> */
.L_x_1118:
[----:B------:R-:W-:Y:S02]  /*6080*/  HADD2.F32 R4, -RZ, R4.H0_H0 ;  /* 0x20000004ff047230 */ /* 0x000fe40000004100 */
[----:B------:R-:W-:-:S04]  /*6090*/  IMAD.MOV.U32 R19, RZ, RZ, R22 ;  /* 0x000000ffff137224 */ /* 0x000fc800078e0016 */
[----:B------:R-:W0:Y:S02]  /*60a0*/  F2I.U64.TRUNC R4, R4 ;  /* 0x0000000400047311 */ /* 0x000e24000020d800 */
[----:B0-----:R0:W-:Y:S01]  /*60b0*/  STG.E.64 desc[UR36][R2.64], R4 ;  /* 0x0000000402007986 */ /* 0x0011e2000c101b24 */
[----:B------:R-:W-:Y:S05]  /*60c0*/  BRA `(.L_x_1085) ;  /* 0x0000000000107947 */ /* 0x000fea0003800000 */
.L_x_1117:
[----:B------:R-:W-:Y:S02]  /*60d0*/  HADD2.F32 R4, -RZ, R4.H0_H0 ;  /* 0x20000004ff047230 */ /* 0x000fe40000004100 */
[----:B------:R-:W-:Y:S02]  /*60e0*/  IMAD.MOV.U32 R19, RZ, RZ, R22 ;  /* 0x000000ffff137224 */ /* 0x000fe400078e0016 */
[----:B------:R-:W0:Y:S02]  /*60f0*/  F2I.FTZ.U32.TRUNC.NTZ R5, R4 ;  /* 0x0000000400057305 */ /* 0x000e24000021f000 */
[----:B0-----:R0:W-:Y:S03]  /*6100*/  STG.E desc[UR36][R2.64], R5 ;  /* 0x0000000502007986 */ /* 0x0011e6000c101924 */
.L_x_1085:
[----:B------:R-:W-:Y:S05]  /*6110*/  BSYNC.RECONVERGENT B6 ;  /* 0x0000000000067941 */ /* 0x000fea0003800200 */
.L_x_1084:
[----:B------:R-:W-:Y:S01]  /*6120*/  ISETP.GE.AND P0, PT, R19, R17, PT ;  /* 0x000000111300720c */ /* 0x000fe20003f06270 */
[----:B------:R-:W-:-:S12]  /*6130*/  BSSY.RECONVERGENT B6, `(.L_x_1121) ;  /* 0x00001f0000067945 */ /* 0x000fd80003800200 */
[----:B------:R-:W-:Y:S05]  /*6140*/  @P0 BRA `(.L_x_1122) ;  /* 0x0000001c00b80947 */ /* 0x000fea0003800000 */
[----:B------:R-:W4:Y:S01]  /*6150*/  LDCU UR4, c[0x0][0x3a8] ;  /* 0x00007500ff0477ac */ /* 0x000f220008000800 */
[----:B0123--:R-:W0:Y:S01]  /*6160*/  LDC.64 R2, c[0x0][0x388] ;  /* 0x0000e200ff027b82 */ /* 0x00fe220000000a00 */
[----:B-----5:R-:W-:Y:S01]  /*6170*/  IMAD R0, R18, 0x200, R19 ;  /* 0x0000020012007824 */ /* 0x020fe200078e0213 */
[----:B----4-:R-:W-:-:S03]  /*6180*/  PRMT R4, R16, 0x9910, RZ ;  /* 0x0000991010047816 */ /* 0x010fc600000000ff */
[----:B------:R-:W-:Y:S02]  /*6190*/  IMAD R5, R0, UR4, RZ ;  /* 0x0000000400057c24 */ /* 0x000fe4000f8e02ff */
        /* <DEDUP_REMOVED lines=13> */
[----:B------:R-:W-:-:S04]  /*6270*/  HADD2.F32 R26, -RZ, R26.H0_H0 ;  /* 0x2000001aff1a7230 */ /* 0x000fc80000004100 */
[----:B------:R-:W0:Y:S02]  /*6280*/  F2I.FTZ.TRUNC.NTZ R5, R26 ;  /* 0x0000001a00057305 */ /* 0x000e24000021f100 */
[----:B0-----:R4:W-:Y:S01]  /*6290*/  STG.E.U8 desc[UR36][R2.64], R5 ;  /* 0x0000000502007986 */ /* 0x0019e2000c101124 */
[----:B------:R-:W-:Y:S05]  /*62a0*/  BRA `(.L_x_1128) ;  /* 0x0000000c007c7947 */ /* 0x000fea0003800000 */
.L_x_1126:
[----:B------:R-:W-:-:S06]  /*62b0*/  HADD2.F32 R5, -RZ, R26.H0_H0 ;  /* 0x2000001aff057230 */ /* 0x000fcc0000004100 */
[----:B------:R-:W0:Y:S02]  /*62c0*/  F2I.S64.TRUNC R4, R5 ;  /* 0x0000000500047311 */ /* 0x000e24000020d900 */
[----:B0-----:R3:W-:Y:S01]  /*62d0*/  STG.E.U8 desc[UR36][R2.64], R4 ;  /* 0x0000000402007986 */ /* 0x0017e2000c101124 */
[----:B------:R-:W-:Y:S05]  /*62e0*/  BRA `(.L_x_1128) ;  /* 0x0000000c006c7947 */ /* 0x000fea0003800000 */
.L_x_1125:
[----:B------:R-:W-:-:S13]  /*62f0*/  ISETP.NE.AND P0, PT, R0, 0x2, PT ;  /* 0x000000020000780c */ /* 0x000fda0003f05270 */
[----:B------:R-:W-:Y:S05]  /*6300*/  @!P0 BRA `(.L_x_1129) ;  /* 0x0000000000308947 */ /* 0x000fea0003800000 */
[----:B------:R-:W-:-:S13]  /*6310*/  ISETP.NE.AND P0, PT, R0, 0x3, PT ;  /* 0x000000030000780c */ /* 0x000fda0003f05270 */
[----:B------:R-:W-:Y:S05]  /*6320*/  @!P0 BRA `(.L_x_1130) ;  /* 0x0000000000188947 */ /* 0x000fea0003800000 */
[----:B------:R-:W-:-:S13]  /*6330*/  ISETP.NE.AND P0, PT, R0, 0x4, PT ;  /* 0x000000040000780c */ /* 0x000fda0003f05270 */
[----:B------:R-:W-:Y:S05]  /*6340*/  @P0 BRA `(.L_x_1127) ;  /* 0x0000000800700947 */ /* 0x000fea0003800000 */
[----:B------:R-:W-:-:S06]  /*6350*/  HADD2.F32 R4, -RZ, R26.H0_H0 ;  /* 0x2000001aff047230 */ /* 0x000fcc0000004100 */
[----:B------:R-:W0:Y:S02]  /*6360*/  F2I.S64.TRUNC R4, R4 ;  /* 0x0000000400047311 */ /* 0x000e24000020d900 */
[----:B0-----:R1:W-:Y:S01]  /*6370*/  STG.E.64 desc[UR36][R2.64], R4 ;  /* 0x0000000402007986 */ /* 0x0013e2000c101b24 */
[----:B------:R-:W-:Y:S05]  /*6380*/  BRA `(.L_x_1128) ;  /* 0x0000000c00447947 */ /* 0x000fea0003800000 */
.L_x_1130:
[----:B------:R-:W-:-:S04]  /*6390*/  HADD2.F32 R26, -RZ, R26.H0_H0 ;  /* 0x2000001aff1a7230 */ /* 0x000fc80000004100 */
[----:B------:R-:W0:Y:S02]  /*63a0*/  F2I.FTZ.TRUNC.NTZ R5, R26 ;  /* 0x0000001a00057305 */ /* 0x000e24000021f100 */
[----:B0-----:R2:W-:Y:S01]  /*63b0*/  STG.E desc[UR36][R2.64], R5 ;  /* 0x0000000502007986 */ /* 0x0015e2000c101924 */
[----:B------:R-:W-:Y:S05]  /*63c0*/  BRA `(.L_x_1128) ;  /* 0x0000000c00347947 */ /* 0x000fea0003800000 */
.L_x_1129:
[----:B------:R-:W-:-:S04]  /*63d0*/  HADD2.F32 R26, -RZ, R26.H0_H0 ;  /* 0x2000001aff1a7230 */ /* 0x000fc80000004100 */
[----:B------:R-:W0:Y:S02]  /*63e0*/  F2I.FTZ.TRUNC.NTZ R5, R26 ;  /* 0x0000001a00057305 */ /* 0x000e24000021f100 */
[----:B0-----:R0:W-:Y:S01]  /*63f0*/  STG.E.U16 desc[UR36][R2.64], R5 ;  /* 0x0000000502007986 */ /* 0x0011e2000c101524 */
[----:B------:R-:W-:Y:S05]  /*6400*/  BRA `(.L_x_1128) ;  /* 0x0000000c00247947 */ /* 0x000fea0003800000 */
.L_x_1124:
[----:B------:R-:W-:-:S13]  /*6410*/  ISETP.GT.AND P0, PT, R0, 0x6, PT ;  /* 0x000000060000780c */ /* 0x000fda0003f04270 */
[----:B------:R-:W-:Y:S05]  /*6420*/  @P0 BRA `(.L_x_1131) ;  /* 0x0000000000240947 */ /* 0x000fea0003800000 */
[----:B------:R-:W-:-:S13]  /*6430*/  ISETP.NE.AND P0, PT, R0, 0x5, PT ;  /* 0x000000050000780c */ /* 0x000fda0003f05270 */
[----:B------:R-:W-:Y:S05]  /*6440*/  @!P0 BRA `(.L_x_1132) ;  /* 0x0000000000148947 */ /* 0x000fea0003800000 */
[----:B------:R-:W-:-:S13]  /*6450*/  ISETP.NE.AND P0, PT, R0, 0x6, PT ;  /* 0x000000060000780c */ /* 0x000fda0003f05270 */
[----:B------:R-:W-:Y:S05]  /*6460*/  @P0 BRA `(.L_x_1127) ;  /* 0x0000000800280947 */ /* 0x000fea0003800000 */
[----:B------:R-:W-:-:S05]  /*6470*/  HADD2.F32 R5, -RZ, R26.H0_H0 ;  /* 0x2000001aff057230 */ /* 0x000fca0000004100 */
[----:B------:R0:W-:Y:S01]  /*6480*/  STG.E desc[UR36][R2.64], R5 ;  /* 0x0000000502007986 */ /* 0x0001e2000c101924 */
[----:B------:R-:W-:Y:S05]  /*6490*/  BRA `(.L_x_1128) ;  /* 0x0000000c00007947 */ /* 0x000fea0003800000 */
.L_x_1132:
[----:B------:R0:W-:Y:S01]  /*64a0*/  STG.E.U16 desc[UR36][R2.64], R26 ;  /* 0x0000001a02007986 */ /* 0x0001e2000c101524 */
[----:B------:R-:W-:Y:S05]  /*64b0*/  BRA `(.L_x_1128) ;  /* 0x0000000800f87947 */ /* 0x000fea0003800000 */
.L_x_1131:
[----:B------:R-:W-:-:S13]  /*64c0*/  ISETP.NE.AND P0, PT, R0, 0x7, PT ;  /* 0x000000070000780c */ /* 0x000fda0003f05270 */
[----:B------:R-:W-:Y:S05]  /*64d0*/  @!P0 BRA `(.L_x_1133) ;  /* 0x0000000000348947 */ /* 0x000fea0003800000 */
[----:B------:R-:W-:-:S13]  /*64e0*/  ISETP.NE.AND P0, PT, R0, 0x8, PT ;  /* 0x000000080000780c */ /* 0x000fda0003f05270 */
[----:B------:R-:W-:Y:S05]  /*64f0*/  @!P0 BRA `(.L_x_1134) ;  /* 0x0000000000188947 */ /* 0x000fea0003800000 */
[----:B------:R-:W-:-:S13]  /*6500*/  ISETP.NE.AND P0, PT, R0, 0x9, PT ;  /* 0x000000090000780c */ /* 0x000fda0003f05270 */
[----:B------:R-:W-:Y:S05]  /*6510*/  @P0 BRA `(.L_x_1127) ;  /* 0x0000000400fc0947 */ /* 0x000fea0003800000 */
[----:B------:R-:W-:Y:S02]  /*6520*/  HADD2.F32 R26, -RZ, R26.H0_H0 ;  /* 0x2000001aff1a7230 */ /* 0x000fe40000004100 */
[----:B------:R-:W-:-:S05]  /*6530*/  IMAD.MOV.U32 R27, RZ, RZ, RZ ;  /* 0x000000ffff1b7224 */ /* 0x000fca00078e00ff */
[----:B------:R0:W-:Y:S01]  /*6540*/  STG.E.64 desc[UR36][R2.64], R26 ;  /* 0x0000001a02007986 */ /* 0x0001e2000c101b24 */
[----:B------:R-:W-:Y:S05]  /*6550*/  BRA `(.L_x_1128) ;  /* 0x0000000800d07947 */ /* 0x000fea0003800000 */
.L_x_1134:
[----:B------:R-:W-:-:S05]  /*6560*/  HADD2.F32 R0, -RZ, R26.H0_H0 ;  /* 0x2000001aff007230 */ /* 0x000fca0000004100 */
[----:B------:R-:W-:-:S04]  /*6570*/  F2FP.F16.F32.PACK_AB R0, RZ, R0 ;  /* 0x00000000ff00723e */ /* 0x000fc800000000ff */
[----:B------:R-:W-:-:S05]  /*6580*/  PRMT R0, R0, 0x5410, RZ ;  /* 0x0000541000007816 */ /* 0x000fca00000000ff */
[----:B------:R0:W-:Y:S01]  /*6590*/  STG.E desc[UR36][R2.64], R0 ;  /* 0x0000000002007986 */ /* 0x0001e2000c101924 */
[----:B------:R-:W-:Y:S05]  /*65a0*/  BRA `(.L_x_1128) ;  /* 0x0000000800bc7947 */ /* 0x000fea0003800000 */
.L_x_1133:
[----:B------:R-:W-:-:S05]  /*65b0*/  HADD2.F32 R4, -RZ, R26.H0_H0 ;  /* 0x2000001aff047230 */ /* 0x000fca0000004100 */
[----:B------:R-:W-:-:S06]  /*65c0*/  FMUL.FTZ R4, R4, 1 ;  /* 0x3f80000004047820 */ /* 0x000fcc0000410000 */
[----:B------:R-:W0:Y:S02]  /*65d0*/  F2F.F64.F32 R4, R4 ;  /* 0x0000000400047310 */ /* 0x000e240000201800 */
[----:B0-----:R0:W-:Y:S01]  /*65e0*/  STG.E.64 desc[UR36][R2.64], R4 ;  /* 0x0000000402007986 */ /* 0x0011e2000c101b24 */
[----:B------:R-:W-:Y:S05]  /*65f0*/  BRA `(.L_x_1128) ;  /* 0x0000000800a87947 */ /* 0x000fea0003800000 */
.L_x_1123:
        /* <DEDUP_REMOVED lines=10> */
[----:B------:R-:W-:-:S06]  /*66a0*/  HADD2.F32 R5, -RZ, R26.H0_H0 ;  /* 0x2000001aff057230 */ /* 0x000fcc0000004100 */
[----:B------:R-:W0:Y:S02]  /*66b0*/  F2I.FTZ.U32.TRUNC.NTZ R5, R5 ;  /* 0x0000000500057305 */ /* 0x000e24000021f000 */
[----:B0-----:R0:W-:Y:S01]  /*66c0*/  STG.E.U16 desc[UR36][R2.64], R5 ;  /* 0x0000000502007986 */ /* 0x0011e2000c101524 */
[----:B------:R-:W-:Y:S05]  /*66d0*/  BRA `(.L_x_1128) ;  /* 0x0000000800707947 */ /* 0x000fea0003800000 */
.L_x_1138:
        /* <DEDUP_REMOVED lines=18> */
.L_x_1141:
[----:B------:R-:W-:-:S04]  /*6800*/  SHF.R.U32.HI R5, RZ, 0x18, R5 ;  /* 0x00000018ff057819 */ /* 0x000fc80000011605 */
[----:B------:R-:W-:-:S07]  /*6810*/  LOP3.LUT R0, R0, 0x80, R5, 0xf8, !PT ;  /* 0x0000008000007812 */ /* 0x000fce00078ef805 */
.L_x_1140:
[----:B------:R-:W-:Y:S05]  /*6820*/  BSYNC.RECONVERGENT B0 ;  /* 0x0000000000007941 */ /* 0x000fea0003800200 */
.L_x_1139:
[----:B------:R0:W-:Y:S01]  /*6830*/  STG.E.U8 desc[UR36][R2.64], R0 ;  /* 0x0000000002007986 */ /* 0x0001e2000c101124 */
[----:B------:R-:W-:Y:S05]  /*6840*/  BRA `(.L_x_1128) ;  /* 0x0000000800147947 */ /* 0x000fea0003800000 */
.L_x_1137:
        /* <DEDUP_REMOVED lines=18> */
.L_x_1144:
[----:B------:R-:W-:-:S04]  /*6970*/  SHF.R.U32.HI R5, RZ, 0x18, R5 ;  /* 0x00000018ff057819 */ /* 0x000fc80000011605 */
[----:B------:R-:W-:-:S07]  /*6980*/  LOP3.LUT R0, R0, 0x80, R5, 0xf8, !PT ;  /* 0x0000008000007812 */ /* 0x000fce00078ef805 */
.L_x_1143:
[----:B------:R-:W-:Y:S05]  /*6990*/  BSYNC.RECONVERGENT B0 ;  /* 0x0000000000007941 */ /* 0x000fea0003800200 */
.L_x_1142:
[----:B------:R0:W-:Y:S01]  /*69a0*/  STG.E.U8 desc[UR36][R2.64], R0 ;  /* 0x0000000002007986 */ /* 0x0001e2000c101124 */
[----:B------:R-:W-:Y:S05]  /*69b0*/  BRA `(.L_x_1128) ;  /* 0x0000000400b87947 */ /* 0x000fea0003800000 */
.L_x_1136:
[----:B------:R-:W-:-:S13]  /*69c0*/  ISETP.NE.AND P0, PT, R0, 0x1c, PT ;  /* 0x0000001c0000780c */ /* 0x000fda0003f05270 */
[----:B------:R-:W-:Y:S05]  /*69d0*/  @!P0 BRA `(.L_x_1145) ;  /* 0x0000000000608947 */ /* 0x000fea0003800000 */
[----:B------:R-:W-:-:S13]  /*69e0*/  ISETP.NE.AND P0, PT, R0, 0x1d, PT ;  /* 0x0000001d0000780c */ /* 0x000fda0003f05270 */
[----:B------:R-:W-:Y:S05]  /*69f0*/  @!P0 BRA `(.L_x_1146) ;  /* 0x0000000000488947 */ /* 0x000fea0003800000 */
[----:B------:R-:W-:-:S13]  /*6a00*/  ISETP.NE.AND P0, PT, R0, 0x2c, PT ;  /* 0x0000002c0000780c */ /* 0x000fda0003f05270 */
[----:B------:R-:W-:Y:S05]  /*6a10*/  @P0 BRA `(.L_x_1127) ;  /* 0x0000000000bc0947 */ /* 0x000fea0003800000 */
        /* <DEDUP_REMOVED lines=16> */
.L_x_1146:
[----:B------:R-:W-:-:S06]  /*6b20*/  HADD2.F32 R4, -RZ, R26.H0_H0 ;  /* 0x2000001aff047230 */ /* 0x000fcc0000004100 */
[----:B------:R-:W0:Y:S02]  /*6b30*/  F2I.U64.TRUNC R4, R4 ;  /* 0x0000000400047311 */ /* 0x000e24000020d800 */
[----:B0-----:R0:W-:Y:S01]  /*6b40*/  STG.E.64 desc[UR36][R2.64], R4 ;  /* 0x0000000402007986 */ /* 0x0011e2000c101b24 */
[----:B------:R-:W-:Y:S05]  /*6b50*/  BRA `(.L_x_1128) ;  /* 0x0000000400507947 */ /* 0x000fea0003800000 */
.L_x_1145:
[----:B------:R-:W-:-:S04]  /*6b60*/  HADD2.F32 R26, -RZ, R26.H0_H0 ;  /* 0x2000001aff1a7230 */ /* 0x000fc80000004100 */
[----:B------:R-:W0:Y:S02]  /*6b70*/  F2I.FTZ.U32.TRUNC.NTZ R5, R26 ;  /* 0x0000001a00057305 */ /* 0x000e24000021f000 */
[----:B0-----:R0:W-:Y:S01]  /*6b80*/  STG.E desc[UR36][R2.64], R5 ;  /* 0x0000000502007986 */ /* 0x0011e2000c101924 */
[----:B------:R-:W-:Y:S05]  /*6b90*/  BRA `(.L_x_1128) ;  /* 0x0000000400407947 */ /* 0x000fea0003800000 */
.L_x_1135:
[----:B------:R-:W-:-:S13]  /*6ba0*/  ISETP.GT.AND P0, PT, R0, 0xe, PT ;  /* 0x0000000e0000780c */ /* 0x000fda0003f04270 */
[----:B------:R-:W-:Y:S05]  /*6bb0*/  @P0 BRA `(.L_x_1147) ;  /* 0x00000000003c0947 */ /* 0x000fea0003800000 */
[----:B------:R-:W-:-:S13]  /*6bc0*/  ISETP.NE.AND P0, PT, R0, 0xa, PT ;  /* 0x0000000a0000780c */ /* 0x000fda0003f05270 */
[----:B------:R-:W-:Y:S05]  /*6bd0*/  @!P0 BRA `(.L_x_1148) ;  /* 0x00000000001c8947 */ /* 0x000fea0003800000 */
[----:B------:R-:W-:-:S13]  /*6be0*/  ISETP.NE.AND P0, PT, R0, 0xb, PT ;  /* 0x0000000b0000780c */ /* 0x000fda0003f05270 */
[----:B------:R-:W-:Y:S05]  /*6bf0*/  @P0 BRA `(.L_x_1127) ;  /* 0x0000000000440947 */ /* 0x000fea0003800000 */
[----:B------:R-:W-:-:S05]  /*6c00*/  HADD2.F32 R26, -RZ, R26.H0_H0 ;  /* 0x2000001aff1a7230 */ /* 0x000fca0000004100 */
[----:B------:R-:W-:-:S04]  /*6c10*/  FSETP.NEU.FTZ.AND P0, PT, R26, RZ, PT ;  /* 0x000000ff1a00720b */ /* 0x000fc80003f1d000 */
[----:B------:R-:W-:-:S05]  /*6c20*/  SEL R5, RZ, 0x1, !P0 ;  /* 0x00000001ff057807 */ /* 0x000fca0004000000 */
[----:B------:R0:W-:Y:S01]  /*6c30*/  STG.E.U8 desc[UR36][R2.64], R5 ;  /* 0x0000000502007986 */ /* 0x0001e2000c101124 */
[----:B------:R-:W-:Y:S05]  /*6c40*/  BRA `(.L_x_1128) ;  /* 0x0000000400147947 */ /* 0x000fea0003800000 */
.L_x_1148:
[----:B------:R-:W-:Y:S01]  /*6c50*/  HADD2.F32 R26, -RZ, R26.H0_H0 ;  /* 0x2000001aff1a7230 */ /* 0x000fe20000004100 */
[----:B------:R-:W-:-:S04]  /*6c60*/  CS2R R6, SRZ ;  /* 0x0000000000067805 */ /* 0x000fc8000001ff00 */
[----:B------:R-:W-:-:S06]  /*6c70*/  FMUL.FTZ R4, R26, 1 ;  /* 0x3f8000001a047820 */ /* 0x000fcc0000410000 */
[----:B------:R-:W0:Y:S02]  /*6c80*/  F2F.F64.F32 R4, R4 ;  /* 0x0000000400047310 */ /* 0x000e240000201800 */
[----:B0-----:R0:W-:Y:S01]  /*6c90*/  STG.E.128 desc[UR36][R2.64], R4 ;  /* 0x0000000402007986 */ /* 0x0011e2000c101d24 */
[----:B------:R-:W-:Y:S05]  /*6ca0*/  BRA `(.L_x_1128) ;  /* 0x0000000000fc7947 */ /* 0x000fea0003800000 */
.L_x_1147:
[----:B------:R-:W-:-:S13]  /*6cb0*/  ISETP.NE.AND P0, PT, R0, 0xf, PT ;  /* 0x0000000f0000780c */ /* 0x000fda0003f05270 */
[----:B------:R-:W-:Y:S05]  /*6cc0*/  @!P0 BRA `(.L_x_1149) ;  /* 0x0000000000e88947 */ /* 0x000fea0003800000 */
[----:B------:R-:W-:-:S13]  /*6cd0*/  ISETP.NE.AND P0, PT, R0, 0x17, PT ;  /* 0x000000170000780c */ /* 0x000fda0003f05270 */
[----:B------:R-:W-:Y:S05]  /*6ce0*/  @!P0 BRA `(.L_x_1150) ;  /* 0x0000000000908947 */ /* 0x000fea0003800000 */
[----:B------:R-:W-:-:S13]  /*6cf0*/  ISETP.NE.AND P0, PT, R0, 0x18, PT ;  /* 0x000000180000780c */ /* 0x000fda0003f05270 */
[----:B------:R-:W-:Y:S05]  /*6d00*/  @!P0 BRA `(.L_x_1151) ;  /* 0x0000000000448947 */ /* 0x000fea0003800000 */
.L_x_1127:
        /* <DEDUP_REMOVED lines=16> */
.L_x_1152:
[----:B------:R-:W-:Y:S05]  /*6e10*/  BRA `(.L_x_1128) ;  /* 0x0000000000a07947 */ /* 0x000fea0003800000 */
.L_x_1151:
        /* <DEDUP_REMOVED lines=13> */
.L_x_1154:
[----:B------:R-:W-:Y:S05]  /*6ef0*/  BSYNC.RECONVERGENT B0 ;  /* 0x0000000000007941 */ /* 0x000fea0003800200 */
.L_x_1153:
[----:B------:R-:W-:-:S05]  /*6f00*/  LOP3.LUT R5, R0, 0x80, R5, 0xf8, !PT ;  /* 0x0000008000057812 */ /* 0x000fca00078ef805 */
[----:B------:R0:W-:Y:S01]  /*6f10*/  STG.E.U8 desc[UR36][R2.64], R5 ;  /* 0x0000000502007986 */ /* 0x0001e2000c101124 */
[----:B------:R-:W-:Y:S05]  /*6f20*/  BRA `(.L_x_1128) ;  /* 0x00000000005c7947 */ /* 0x000fea0003800000 */
.L_x_1150:
        /* <DEDUP_REMOVED lines=12> */
.L_x_1156:
[----:B------:R-:W-:Y:S01]  /*6ff0*/  IMAD.MOV.U32 R0, RZ, RZ, 0x7f ;  /* 0x0000007fff007424 */ /* 0x000fe200078e00ff */
[----:B------:R-:W-:-:S04]  /*7000*/  ISETP.GT.U32.AND P0, PT, R4, 0x7f800000, PT ;  /* 0x7f8000000400780c */ /* 0x000fc80003f04070 */
[----:B------:R-:W-:-:S09]  /*7010*/  SEL R0, R0, 0x7c, P0 ;  /* 0x0000007c00007807 */ /* 0x000fd20000000000 */
.L_x_1157:
[----:B------:R-:W-:Y:S05]  /*7020*/  BSYNC.RECONVERGENT B0 ;  /* 0x0000000000007941 */ /* 0x000fea0003800200 */
.L_x_1155:
[----:B------:R-:W-:-:S04]  /*7030*/  SHF.R.U32.HI R5, RZ, 0x18, R5 ;  /* 0x00000018ff057819 */ /* 0x000fc80000011605 */
[----:B------:R-:W-:-:S05]  /*7040*/  LOP3.LUT R5, R0, 0x80, R5, 0xf8, !PT ;  /* 0x0000008000057812 */ /* 0x000fca00078ef805 */
[----:B------:R0:W-:Y:S01]  /*7050*/  STG.E.U8 desc[UR36][R2.64], R5 ;  /* 0x0000000502007986 */ /* 0x0001e2000c101124 */
[----:B------:R-:W-:Y:S05]  /*7060*/  BRA `(.L_x_1128) ;  /* 0x00000000000c7947 */ /* 0x000fea0003800000 */
.L_x_1149:
[----:B------:R-:W-:-:S05]  /*7070*/  HADD2.F32 R0, -RZ, R26.H0_H0 ;  /* 0x2000001aff007230 */ /* 0x000fca0000004100 */
[----:B------:R-:W-:-:S05]  /*7080*/  F2FP.BF16.F32.PACK_AB R0, RZ, R0 ;  /* 0x00000000ff00723e */ /* 0x000fca00000010ff */
[----:B------:R0:W-:Y:S02]  /*7090*/  STG.E.U16 desc[UR36][R2.64], R0 ;  /* 0x0000000002007986 */ /* 0x0001e4000c101524 */
.L_x_1128:
[----:B------:R-:W-:-:S05]  /*70a0*/  VIADD R19, R19, 0x80 ;  /* 0x0000008013137836 */ /* 0x000fca0000000000 */
[----:B------:R-:W-:-:S13]  /*70b0*/  ISETP.GE.AND P0, PT, R19, R17, PT ;  /* 0x000000111300720c */ /* 0x000fda0003f06270 */
[----:B------:R-:W-:Y:S05]  /*70c0*/  @P0 BRA `(.L_x_1122) ;  /* 0x0000000c00d80947 */ /* 0x000fea0003800000 */
[----:B------:R-:W5:Y:S01]  /*70d0*/  LDCU UR4, c[0x0][0x3a8] ;  /* 0x00007500ff0477ac */ /* 0x000f620008000800 */
[----:B01234-:R-:W0:Y:S01]  /*70e0*/  LDC.64 R2, c[0x0][0x388] ;  /* 0x0000e200ff027b82 */ /* 0x01fe220000000a00 */
        /* <DEDUP_REMOVED lines=20> */
.L_x_1161:
[----:B------:R-:W-:-:S06]  /*7230*/  HADD2.F32 R5, -RZ, R24.H0_H0 ;  /* 0x20000018ff057230 */ /* 0x000fcc0000004100 */
[----:B------:R-:W0:Y:S02]  /*7240*/  F2I.S64.TRUNC R4, R5 ;  /* 0x0000000500047311 */ /* 0x000e24000020d900 */
[----:B0-----:R0:W-:Y:S01]  /*7250*/  STG.E.U8 desc[UR36][R2.64], R4 ;  /* 0x0000000402007986 */ /* 0x0011e2000c101124 */
[----:B------:R-:W-:Y:S05]  /*7260*/  BRA `(.L_x_1163) ;  /* 0x0000000c006c7947 */ /* 0x000fea0003800000 */
.L_x_1160:
        /* <DEDUP_REMOVED lines=10> */
.L_x_1165:
[----:B------:R-:W-:-:S04]  /*7310*/  HADD2.F32 R24, -RZ, R24.H0_H0 ;  /* 0x20000018ff187230 */ /* 0x000fc80000004100 */
[----:B------:R-:W0:Y:S02]  /*7320*/  F2I.FTZ.TRUNC.NTZ R5, R24 ;  /* 0x0000001800057305 */ /* 0x000e24000021f100 */
[----:B0-----:R0:W-:Y:S01]  /*7330*/  STG.E desc[UR36][R2.64], R5 ;  /* 0x0000000502007986 */ /* 0x0011e2000c101924 */
[----:B------:R-:W-:Y:S05]  /*7340*/  BRA `(.L_x_1163) ;  /* 0x0000000c00347947 */ /* 0x000fea0003800000 */
.L_x_1164:
[----:B------:R-:W-:-:S04]  /*7350*/  HADD2.F32 R24, -RZ, R24.H0_H0 ;  /* 0x20000018ff187230 */ /* 0x000fc80000004100 */
[----:B------:R-:W0:Y:S02]  /*7360*/  F2I.FTZ.TRUNC.NTZ R5, R24 ;  /* 0x0000001800057305 */ /* 0x000e24000021f100 */
[----:B0-----:R0:W-:Y:S01]  /*7370*/  STG.E.U16 desc[UR36][R2.64], R5 ;  /* 0x0000000502007986 */ /* 0x0011e2000c101524 */
[----:B------:R-:W-:Y:S05]  /*7380*/  BRA `(.L_x_1163) ;  /* 0x0000000c00247947 */ /* 0x000fea0003800000 */
.L_x_1159:
        /* <DEDUP_REMOVED lines=9> */
.L_x_1167:
[----:B------:R0:W-:Y:S01]  /*7420*/  STG.E.U16 desc[UR36][R2.64], R24 ;  /* 0x0000001802007986 */ /* 0x0001e2000c101524 */
[----:B------:R-:W-:Y:S05]  /*7430*/  BRA `(.L_x_1163) ;  /* 0x0000000800f87947 */ /* 0x000fea0003800000 */
.L_x_1166:
        /* <DEDUP_REMOVED lines=10> */
.L_x_1169:
[----:B------:R-:W-:-:S05]  /*74e0*/  HADD2.F32 R0, -RZ, R24.H0_H0 ;  /* 0x20000018ff007230 */ /* 0x000fca0000004100 */
[----:B------:R-:W-:-:S04]  /*74f0*/  F2FP.F16.F32.PACK_AB R0, RZ, R0 ;  /* 0x00000000ff00723e */ /* 0x000fc800000000ff */
[----:B------:R-:W-:-:S05]  /*7500*/  PRMT R0, R0, 0x5410, RZ ;  /* 0x0000541000007816 */ /* 0x000fca00000000ff */
[----:B------:R0:W-:Y:S01]  /*7510*/  STG.E desc[UR36][R2.64], R0 ;  /* 0x0000000002007986 */ /* 0x0001e2000c101924 */
[----:B------:R-:W-:Y:S05]  /*7520*/  BRA `(.L_x_1163) ;  /* 0x0000000800bc7947 */ /* 0x000fea0003800000 */
.L_x_1168:
[----:B------:R-:W-:-:S05]  /*7530*/  HADD2.F32 R4, -RZ, R24.H0_H0 ;  /* 0x20000018ff047230 */ /* 0x000fca0000004100 */
[----:B------:R-:W-:-:S06]  /*7540*/  FMUL.FTZ R4, R4, 1 ;  /* 0x3f80000004047820 */ /* 0x000fcc0000410000 */
[----:B------:R-:W0:Y:S02]  /*7550*/  F2F.F64.F32 R4, R4 ;  /* 0x0000000400047310 */ /* 0x000e240000201800 */
[----:B0-----:R0:W-:Y:S01]  /*7560*/  STG.E.64 desc[UR36][R2.64], R4 ;  /* 0x0000000402007986 */ /* 0x0011e2000c101b24 */
[----:B------:R-:W-:Y:S05]  /*7570*/  BRA `(.L_x_1163) ;  /* 0x0000000800a87947 */ /* 0x000fea0003800000 */
.L_x_1158:
        /* <DEDUP_REMOVED lines=14> */
.L_x_1173:
        /* <DEDUP_REMOVED lines=18> */
.L_x_1176:
[----:B------:R-:W-:-:S04]  /*7780*/  SHF.R.U32.HI R5, RZ, 0x18, R5 ;  /* 0x00000018ff057819 */ /* 0x000fc80000011605 */
[----:B------:R-:W-:-:S07]  /*7790*/  LOP3.LUT R0, R0, 0x80, R5, 0xf8, !PT ;  /* 0x0000008000007812 */ /* 0x000fce00078ef805 */
.L_x_1175:
[----:B------:R-:W-:Y:S05]  /*77a0*/  BSYNC.RECONVERGENT B0 ;  /* 0x0000000000007941 */ /* 0x000fea0003800200 */
.L_x_1174:
[----:B------:R4:W-:Y:S01]  /*77b0*/  STG.E.U8 desc[UR36][R2.64], R0 ;  /* 0x0000000002007986 */ /* 0x0009e2000c101124 */
[----:B------:R-:W-:Y:S05]  /*77c0*/  BRA `(.L_x_1163) ;  /* 0x0000000800147947 */ /* 0x000fea0003800000 */
.L_x_1172:
        /* <DEDUP_REMOVED lines=18> */
.L_x_1179:
[----:B------:R-:W-:-:S04]  /*78f0*/  SHF.R.U32.HI R5, RZ, 0x18, R5 ;  /* 0x00000018ff057819 */ /* 0x000fc80000011605 */
[----:B------:R-:W-:-:S07]  /*7900*/  LOP3.LUT R0, R0, 0x80, R5, 0xf8, !PT ;  /* 0x0000008000007812 */ /* 0x000fce00078ef805 */
.L_x_1178:
[----:B------:R-:W-:Y:S05]  /*7910*/  BSYNC.RECONVERGENT B0 ;  /* 0x0000000000007941 */ /* 0x000fea0003800200 */
.L_x_1177:
[----:B------:R3:W-:Y:S01]  /*7920*/  STG.E.U8 desc[UR36][R2.64], R0 ;  /* 0x0000000002007986 */ /* 0x0007e2000c101124 */
[----:B------:R-:W-:Y:S05]  /*7930*/  BRA `(.L_x_1163) ;  /* 0x0000000400b87947 */ /* 0x000fea0003800000 */
.L_x_1171:
        /* <DEDUP_REMOVED lines=22> */
.L_x_1181:
[----:B------:R-:W-:-:S06]  /*7aa0*/  HADD2.F32 R4, -RZ, R24.H0_H0 ;  /* 0x20000018ff047230 */ /* 0x000fcc0000004100 */
[----:B------:R-:W0:Y:S02]  /*7ab0*/  F2I.U64.TRUNC R4, R4 ;  /* 0x0000000400047311 */ /* 0x000e24000020d800 */
[----:B0-----:R0:W-:Y:S01]  /*7ac0*/  STG.E.64 desc[UR36][R2.64], R4 ;  /* 0x0000000402007986 */ /* 0x0011e2000c101b24 */
[----:B------:R-:W-:Y:S05]  /*7ad0*/  BRA `(.L_x_1163) ;  /* 0x0000000400507947 */ /* 0x000fea0003800000 */
.L_x_1180:
[----:B------:R-:W-:-:S04]  /*7ae0*/  HADD2.F32 R24, -RZ, R24.H0_H0 ;  /* 0x20000018ff187230 */ /* 0x000fc80000004100 */
[----:B------:R-:W0:Y:S02]  /*7af0*/  F2I.FTZ.U32.TRUNC.NTZ R5, R24 ;  /* 0x0000001800057305 */ /* 0x000e24000021f000 */
[----:B0-----:R2:W-:Y:S01]  /*7b00*/  STG.E desc[UR36][R2.64], R5 ;  /* 0x0000000502007986 */ /* 0x0015e2000c101924 */
[----:B------:R-:W-:Y:S05]  /*7b10*/  BRA `(.L_x_1163) ;  /* 0x0000000400407947 */ /* 0x000fea0003800000 */
.L_x_1170:
        /* <DEDUP_REMOVED lines=11> */
.L_x_1183:
[----:B------:R-:W-:Y:S01]  /*7bd0*/  HADD2.F32 R24, -RZ, R24.H0_H0 ;  /* 0x20000018ff187230 */ /* 0x000fe20000004100 */
[----:B------:R-:W-:-:S04]  /*7be0*/  CS2R R6, SRZ ;  /* 0x0000000000067805 */ /* 0x000fc8000001ff00 */
[----:B------:R-:W-:-:S06]  /*7bf0*/  FMUL.FTZ R4, R24, 1 ;  /* 0x3f80000018047820 */ /* 0x000fcc0000410000 */
[----:B------:R-:W0:Y:S02]  /*7c00*/  F2F.F64.F32 R4, R4 ;  /* 0x0000000400047310 */ /* 0x000e240000201800 */
[----:B0-----:R0:W-:Y:S01]  /*7c10*/  STG.E.128 desc[UR36][R2.64], R4 ;  /* 0x0000000402007986 */ /* 0x0011e2000c101d24 */
[----:B------:R-:W-:Y:S05]  /*7c20*/  BRA `(.L_x_1163) ;  /* 0x0000000000fc7947 */ /* 0x000fea0003800000 */
.L_x_1182:
[----:B------:R-:W-:-:S13]  /*7c30*/  ISETP.NE.AND P0, PT, R0, 0xf, PT ;  /* 0x0000000f0000780c */ /* 0x000fda0003f05270 */
[----:B------:R-:W-:Y:S05]  /*7c40*/  @!P0 BRA `(.L_x_1184) ;  /* 0x0000000000e88947 */ /* 0x000fea0003800000 */
[----:B------:R-:W-:-:S13]  /*7c50*/  ISETP.NE.AND P0, PT, R0, 0x17, PT ;  /* 0x000000170000780c */ /* 0x000fda0003f05270 */
[----:B------:R-:W-:Y:S05]  /*7c60*/  @!P0 BRA `(.L_x_1185) ;  /* 0x0000000000908947 */ /* 0x000fea0003800000 */
[----:B------:R-:W-:-:S13]  /*7c70*/  ISETP.NE.AND P0, PT, R0, 0x18, PT ;  /* 0x000000180000780c */ /* 0x000fda0003f05270 */
[----:B------:R-:W-:Y:S05]  /*7c80*/  @!P0 BRA `(.L_x_1186) ;  /* 0x0000000000448947 */ /* 0x000fea0003800000 */
.L_x_1162:
        /* <DEDUP_REMOVED lines=16> */
.L_x_1187:
[----:B------:R-:W-:Y:S05]  /*7d90*/  BRA `(.L_x_1163) ;  /* 0x0000000000a07947 */ /* 0x000fea0003800000 */
.L_x_1186:
        /* <DEDUP_REMOVED lines=13> */
.L_x_1189:
[----:B------:R-:W-:Y:S05]  /*7e70*/  BSYNC.RECONVERGENT B0 ;  /* 0x0000000000007941 */ /* 0x000fea0003800200 */
.L_x_1188:
[----:B------:R-:W-:-:S05]  /*7e80*/  LOP3.LUT R5, R0, 0x80, R5, 0xf8, !PT ;  /* 0x0000008000057812 */ /* 0x000fca00078ef805 */
[----:B------:R0:W-:Y:S01]  /*7e90*/  STG.E.U8 desc[UR36][R2.64], R5 ;  /* 0x0000000502007986 */ /* 0x0001e2000c101124 */
[----:B------:R-:W-:Y:S05]  /*7ea0*/  BRA `(.L_x_1163) ;  /* 0x00000000005c7947 */ /* 0x000fea0003800000 */
.L_x_1185:
        /* <DEDUP_REMOVED lines=12> */
.L_x_1191:
[----:B------:R-:W-:Y:S01]  /*7f70*/  IMAD.MOV.U32 R0, RZ, RZ, 0x7f ;  /* 0x0000007fff007424 */ /* 0x000fe200078e00ff */
[----:B------:R-:W-:-:S04]  /*7f80*/  ISETP.GT.U32.AND P0, PT, R4, 0x7f800000, PT ;  /* 0x7f8000000400780c */ /* 0x000fc80003f04070 */
[----:B------:R-:W-:-:S09]  /*7f90*/  SEL R0, R0, 0x7c, P0 ;  /* 0x0000007c00007807 */ /* 0x000fd20000000000 */
.L_x_1192:
[----:B------:R-:W-:Y:S05]  /*7fa0*/  BSYNC.RECONVERGENT B0 ;  /* 0x0000000000007941 */ /* 0x000fea0003800200 */
.L_x_1190:
[----:B------:R-:W-:-:S04]  /*7fb0*/  SHF.R.U32.HI R5, RZ, 0x18, R5 ;  /* 0x00000018ff057819 */ /* 0x000fc80000011605 */
[----:B------:R-:W-:-:S05]  /*7fc0*/  LOP3.LUT R5, R0, 0x80, R5, 0xf8, !PT ;  /* 0x0000008000057812 */ /* 0x000fca00078ef805 */
[----:B------:R0:W-:Y:S01]  /*7fd0*/  STG.E.U8 desc[UR36][R2.64], R5 ;  /* 0x0000000502007986 */ /* 0x0001e2000c101124 */
[----:B------:R-:W-:Y:S05]  /*7fe0*/  BRA `(.L_x_1163) ;  /* 0x00000000000c7947 */ /* 0x000fea0003800000 */
.L_x_1184:
[----:B------:R-:W-:-:S05]  /*7ff0*/  HADD2.F32 R0, -RZ, R24.H0_H0 ;  /* 0x20000018ff007230 */ /* 0x000fca0000004100 */
[----:B------:R-:W-:-:S05]  /*8000*/  F2FP.BF16.F32.PACK_AB R0, RZ, R0 ;  /* 0x00000000ff00723e */ /* 0x000fca00000010ff */
[----:B------:R0:W-:Y:S02]  /*8010*/  STG.E.U16 desc[UR36][R2.64], R0 ;  /* 0x0000000002007986 */ /* 0x0001e4000c101524 */
.L_x_1163:
[----:B------:R-:W-:-:S07]  /*8020*/  VIADD R19, R19, 0x80 ;  /* 0x0000008013137836 */ /* 0x000fce0000000000 */
.L_x_1122:
[----:B------:R-:W-:Y:S05]  /*8030*/  BSYNC.RECONVERGENT B6 ;  /* 0x0000000000067941 */ /* 0x000fea0003800200 */
.L_x_1121:
[----:B------:R-:W-:-:S13]  /*8040*/  ISETP.GE.AND P0, PT, R19, R17, PT ;  /* 0x000000111300720c */ /* 0x000fda0003f06270 */
[----:B------:R-:W-:Y:S05]  /*8050*/  @P0 EXIT ;  /* 0x000000000000094d */ /* 0x000fea0003800000 */
[----:B01234-:R-:W0:Y:S01]  /*8060*/  LDC.64 R2, c[0x0][0x388] ;  /* 0x0000e200ff027b82 */ /* 0x01fe220000000a00 */
[----:B------:R-:W1:Y:S01]  /*8070*/  LDCU UR4, c[0x0][0x3a8] ;  /* 0x00007500ff0477ac */ /* 0x000e620008000800 */
[----:B-----5:R-:W-:Y:S01]  /*8080*/  PRMT R0, R16, 0x9910, RZ ;  /* 0x0000991010007816 */ /* 0x020fe200000000ff */
        /* <DEDUP_REMOVED lines=14> */
[----:B------:R-:W-:-:S06]  /*8170*/  HADD2.F32 R23, -RZ, R23.H0_H0 ;  /* 0x20000017ff177230 */ /* 0x000fcc0000004100 */
[----:B------:R-:W0:Y:S02]  /*8180*/  F2I.FTZ.TRUNC.NTZ R23, R23 ;  /* 0x0000001700177305 */ /* 0x000e24000021f100 */
[----:B0-----:R-:W-:Y:S01]  /*8190*/  STG.E.U8 desc[UR36][R2.64], R23 ;  /* 0x0000001702007986 */ /* 0x001fe2000c101124 */
[----:B------:R-:W-:Y:S05]  /*81a0*/  EXIT ;  /* 0x000000000000794d */ /* 0x000fea0003800000 */
.L_x_1196:
[----:B------:R-:W-:-:S06]  /*81b0*/  HADD2.F32 R5, -RZ, R23.H0_H0 ;  /* 0x20000017ff057230 */ /* 0x000fcc0000004100 */
[----:B------:R-:W0:Y:S02]  /*81c0*/  F2I.S64.TRUNC R4, R5 ;  /* 0x0000000500047311 */ /* 0x000e24000020d900 */
[----:B0-----:R-:W-:Y:S01]  /*81d0*/  STG.E.U8 desc[UR36][R2.64], R4 ;  /* 0x0000000402007986 */ /* 0x001fe2000c101124 */
[----:B------:R-:W-:Y:S05]  /*81e0*/  EXIT ;  /* 0x000000000000794d */ /* 0x000fea0003800000 */
.L_x_1195:
        /* <DEDUP_REMOVED lines=8> */
[----:B0-----:R-:W-:Y:S01]  /*8270*/  STG.E.64 desc[UR36][R2.64], R4 ;  /* 0x0000000402007986 */ /* 0x001fe2000c101b24 */
[----:B------:R-:W-:Y:S05]  /*8280*/  EXIT ;  /* 0x000000000000794d */ /* 0x000fea0003800000 */
.L_x_1199:
[----:B------:R-:W-:-:S06]  /*8290*/  HADD2.F32 R23, -RZ, R23.H0_H0 ;  /* 0x20000017ff177230 */ /* 0x000fcc0000004100 */
[----:B------:R-:W0:Y:S02]  /*82a0*/  F2I.FTZ.TRUNC.NTZ R23, R23 ;  /* 0x0000001700177305 */ /* 0x000e24000021f100 */
[----:B0-----:R-:W-:Y:S01]  /*82b0*/  STG.E desc[UR36][R2.64], R23 ;  /* 0x0000001702007986 */ /* 0x001fe2000c101924 */
[----:B------:R-:W-:Y:S05]  /*82c0*/  EXIT ;  /* 0x000000000000794d */ /* 0x000fea0003800000 */
.L_x_1198:
[----:B------:R-:W-:-:S06]  /*82d0*/  HADD2.F32 R23, -RZ, R23.H0_H0 ;  /* 0x20000017ff177230 */ /* 0x000fcc0000004100 */
[----:B------:R-:W0:Y:S02]  /*82e0*/  F2I.FTZ.TRUNC.NTZ R23, R23 ;  /* 0x0000001700177305 */ /* 0x000e24000021f100 */
[----:B0-----:R-:W-:Y:S01]  /*82f0*/  STG.E.U16 desc[UR36][R2.64], R23 ;  /* 0x0000001702007986 */ /* 0x001fe2000c101524 */
[----:B------:R-:W-:Y:S05]  /*8300*/  EXIT ;  /* 0x000000000000794d */ /* 0x000fea0003800000 */
.L_x_1194:
[----:B------:R-:W-:-:S13]  /*8310*/  ISETP.GT.AND P0, PT, R0, 0x6, PT ;  /* 0x000000060000780c */ /* 0x000fda0003f04270 */
[----:B------:R-:W-:Y:S05]  /*8320*/  @P0 BRA `(.L_x_1200) ;  /* 0x0000000000240947 */ /* 0x000fea0003800000 */
[----:B------:R-:W-:-:S13]  /*8330*/  ISETP.NE.AND P0, PT, R0, 0x5, PT ;  /* 0x000000050000780c */ /* 0x000fda0003f05270 */
[----:B------:R-:W-:Y:S05]  /*8340*/  @!P0 BRA `(.L_x_1201) ;  /* 0x0000000000148947 */ /* 0x000fea0003800000 */
[----:B------:R-:W-:-:S13]  /*8350*/  ISETP.NE.AND P0, PT, R0, 0x6, PT ;  /* 0x000000060000780c */ /* 0x000fda0003f05270 */
[----:B------:R-:W-:Y:S05]  /*8360*/  @P0 BRA `(.L_x_1197) ;  /* 0x0000000800280947 */ /* 0x000fea0003800000 */
[----:B------:R-:W-:-:S05]  /*8370*/  HADD2.F32 R23, -RZ, R23.H0_H0 ;  /* 0x20000017ff177230 */ /* 0x000fca0000004100 */
[----:B------:R-:W-:Y:S01]  /*8380*/  STG.E desc[UR36][R2.64], R23 ;  /* 0x0000001702007986 */ /* 0x000fe2000c101924 */
[----:B------:R-:W-:Y:S05]  /*8390*/  EXIT ;  /* 0x000000000000794d */ /* 0x000fea0003800000 */
.L_x_1201:
[----:B------:R-:W-:Y:S01]  /*83a0*/  STG.E.U16 desc[UR36][R2.64], R23 ;  /* 0x0000001702007986 */ /* 0x000fe2000c101524 */
[----:B------:R-:W-:Y:S05]  /*83b0*/  EXIT ;  /* 0x000000000000794d */ /* 0x000fea0003800000 */
.L_x_1200:
        /* <DEDUP_REMOVED lines=8> */
[----:B------:R-:W-:Y:S01]  /*8440*/  STG.E.64 desc[UR36][R2.64], R4 ;  /* 0x0000000402007986 */ /* 0x000fe2000c101b24 */
[----:B------:R-:W-:Y:S05]  /*8450*/  EXIT ;  /* 0x000000000000794d */ /* 0x000fea0003800000 */
.L_x_1203:
[----:B------:R-:W-:-:S05]  /*8460*/  HADD2.F32 R0, -RZ, R23.H0_H0 ;  /* 0x20000017ff007230 */ /* 0x000fca0000004100 */
[----:B------:R-:W-:-:S04]  /*8470*/  F2FP.F16.F32.PACK_AB R0, RZ, R0 ;  /* 0x00000000ff00723e */ /* 0x000fc800000000ff */
[----:B------:R-:W-:-:S05]  /*8480*/  PRMT R0, R0, 0x5410, RZ ;  /* 0x0000541000007816 */ /* 0x000fca00000000ff */
[----:B------:R-:W-:Y:S01]  /*8490*/  STG.E desc[UR36][R2.64], R0 ;  /* 0x0000000002007986 */ /* 0x000fe2000c101924 */
[----:B------:R-:W-:Y:S05]  /*84a0*/  EXIT ;  /* 0x000000000000794d */ /* 0x000fea0003800000 */
.L_x_1202:
[----:B------:R-:W-:-:S05]  /*84b0*/  HADD2.F32 R4, -RZ, R23.H0_H0 ;  /* 0x20000017ff047230 */ /* 0x000fca0000004100 */
[----:B------:R-:W-:-:S06]  /*84c0*/  FMUL.FTZ R4, R4, 1 ;  /* 0x3f80000004047820 */ /* 0x000fcc0000410000 */
[----:B------:R-:W0:Y:S02]  /*84d0*/  F2F.F64.F32 R4, R4 ;  /* 0x0000000400047310 */ /* 0x000e240000201800 */
[----:B0-----:R-:W-:Y:S01]  /*84e0*/  STG.E.64 desc[UR36][R2.64], R4 ;  /* 0x0000000402007986 */ /* 0x001fe2000c101b24 */
[----:B------:R-:W-:Y:S05]  /*84f0*/  EXIT ;  /* 0x000000000000794d */ /* 0x000fea0003800000 */
.L_x_1193:
        /* <DEDUP_REMOVED lines=12> */
[----:B0-----:R-:W-:Y:S01]  /*85c0*/  STG.E.U16 desc[UR36][R2.64], R5 ;  /* 0x0000000502007986 */ /* 0x001fe2000c101524 */
[----:B------:R-:W-:Y:S05]  /*85d0*/  EXIT ;  /* 0x000000000000794d */ /* 0x000fea0003800000 */
.L_x_1207:
        /* <DEDUP_REMOVED lines=18> */
.L_x_1210:
[----:B------:R-:W-:-:S04]  /*8700*/  SHF.R.U32.HI R5, RZ, 0x18, R5 ;  /* 0x00000018ff057819 */ /* 0x000fc80000011605 */
[----:B------:R-:W-:-:S07]  /*8710*/  LOP3.LUT R0, R0, 0x80, R5, 0xf8, !PT ;  /* 0x0000008000007812 */ /* 0x000fce00078ef805 */
.L_x_1209:
[----:B------:R-:W-:Y:S05]  /*8720*/  BSYNC.RECONVERGENT B0 ;  /* 0x0000000000007941 */ /* 0x000fea0003800200 */
.L_x_1208:
[----:B------:R-:W-:Y:S01]  /*8730*/  STG.E.U8 desc[UR36][R2.64], R0 ;  /* 0x0000000002007986 */ /* 0x000fe2000c101124 */
[----:B------:R-:W-:Y:S05]  /*8740*/  EXIT ;  /* 0x000000000000794d */ /* 0x000fea0003800000 */
.L_x_1206:
        /* <DEDUP_REMOVED lines=18> */
.L_x_1213:
[----:B------:R-:W-:-:S04]  /*8870*/  SHF.R.U32.HI R5, RZ, 0x18, R5 ;  /* 0x00000018ff057819 */ /* 0x000fc80000011605 */
[----:B------:R-:W-:-:S07]  /*8880*/  LOP3.LUT R0, R0, 0x80, R5, 0xf8, !PT ;  /* 0x0000008000007812 */ /* 0x000fce00078ef805 */
.L_x_1212:
[----:B------:R-:W-:Y:S05]  /*8890*/  BSYNC.RECONVERGENT B0 ;  /* 0x0000000000007941 */ /* 0x000fea0003800200 */
.L_x_1211:
[----:B------:R-:W-:Y:S01]  /*88a0*/  STG.E.U8 desc[UR36][R2.64], R0 ;  /* 0x0000000002007986 */ /* 0x000fe2000c101124 */
[----:B------:R-:W-:Y:S05]  /*88b0*/  EXIT ;  /* 0x000000000000794d */ /* 0x000fea0003800000 */
.L_x_1205:
[----:B------:R-:W-:-:S13]  /*88c0*/  ISETP.NE.AND P0, PT, R0, 0x1c, PT ;  /* 0x0000001c0000780c */ /* 0x000fda0003f05270 */
[----:B------:R-:W-:Y:S05]  /*88d0*/  @!P0 BRA `(.L_x_1214) ;  /* 0x0000000000608947 */ /* 0x000fea0003800000 */
[----:B------:R-:W-:-:S13]  /*88e0*/  ISETP.NE.AND P0, PT, R0, 0x1d, PT ;  /* 0x0000001d0000780c */ /* 0x000fda0003f05270 */
[----:B------:R-:W-:Y:S05]  /*88f0*/  @!P0 BRA `(.L_x_1215) ;  /* 0x0000000000488947 */ /* 0x000fea0003800000 */
[----:B------:R-:W-:-:S13]  /*8900*/  ISETP.NE.AND P0, PT, R0, 0x2c, PT ;  /* 0x0000002c0000780c */ /* 0x000fda0003f05270 */
[----:B------:R-:W-:Y:S05]  /*8910*/  @P0 BRA `(.L_x_1197) ;  /* 0x0000000000bc0947 */ /* 0x000fea0003800000 */
[----:B------:R-:W-:Y:S02]  /*8920*/  HADD2.F32 R23, -RZ, R23.H0_H0 ;  /* 0x20000017ff177230 */ /* 0x000fe40000004100 */
        /* <DEDUP_REMOVED lines=15> */
.L_x_1215:
[----:B------:R-:W-:-:S06]  /*8a20*/  HADD2.F32 R4, -RZ, R23.H0_H0 ;  /* 0x20000017ff047230 */ /* 0x000fcc0000004100 */
[----:B------:R-:W0:Y:S02]  /*8a30*/  F2I.U64.TRUNC R4, R4 ;  /* 0x0000000400047311 */ /* 0x000e24000020d800 */
[----:B0-----:R-:W-:Y:S01]  /*8a40*/  STG.E.64 desc[UR36][R2.64], R4 ;  /* 0x0000000402007986 */ /* 0x001fe2000c101b24 */
[----:B------:R-:W-:Y:S05]  /*8a50*/  EXIT ;  /* 0x000000000000794d */ /* 0x000fea0003800000 */
.L_x_1214:
[----:B------:R-:W-:-:S06]  /*8a60*/  HADD2.F32 R23, -RZ, R23.H0_H0 ;  /* 0x20000017ff177230 */ /* 0x000fcc0000004100 */
[----:B------:R-:W0:Y:S02]  /*8a70*/  F2I.FTZ.U32.TRUNC.NTZ R23, R23 ;  /* 0x0000001700177305 */ /* 0x000e24000021f000 */
[----:B0-----:R-:W-:Y:S01]  /*8a80*/  STG.E desc[UR36][R2.64], R23 ;  /* 0x0000001702007986 */ /* 0x001fe2000c101924 */
[----:B------:R-:W-:Y:S05]  /*8a90*/  EXIT ;  /* 0x000000000000794d */ /* 0x000fea0003800000 */
.L_x_1204:
        /* <DEDUP_REMOVED lines=9> */
[----:B------:R-:W-:Y:S01]  /*8b30*/  STG.E.U8 desc[UR36][R2.64], R5 ;  /* 0x0000000502007986 */ /* 0x000fe2000c101124 */
[----:B------:R-:W-:Y:S05]  /*8b40*/  EXIT ;  /* 0x000000000000794d */ /* 0x000fea0003800000 */
.L_x_1217:
[----:B------:R-:W-:Y:S01]  /*8b50*/  HADD2.F32 R23, -RZ, R23.H0_H0 ;  /* 0x20000017ff177230 */ /* 0x000fe20000004100 */
[----:B------:R-:W-:-:S04]  /*8b60*/  CS2R R6, SRZ ;  /* 0x0000000000067805 */ /* 0x000fc8000001ff00 */
[----:B------:R-:W-:-:S06]  /*8b70*/  FMUL.FTZ R4, R23, 1 ;  /* 0x3f80000017047820 */ /* 0x000fcc0000410000 */
[----:B------:R-:W0:Y:S02]  /*8b80*/  F2F.F64.F32 R4, R4 ;  /* 0x0000000400047310 */ /* 0x000e240000201800 */
[----:B0-----:R-:W-:Y:S01]  /*8b90*/  STG.E.128 desc[UR36][R2.64], R4 ;  /* 0x0000000402007986 */ /* 0x001fe2000c101d24 */
[----:B------:R-:W-:Y:S05]  /*8ba0*/  EXIT ;  /* 0x000000000000794d */ /* 0x000fea0003800000 */
.L_x_1216:
[----:B------:R-:W-:-:S13]  /*8bb0*/  ISETP.NE.AND P0, PT, R0, 0xf, PT ;  /* 0x0000000f0000780c */ /* 0x000fda0003f05270 */
[----:B------:R-:W-:Y:S05]  /*8bc0*/  @!P0 BRA `(.L_x_1218) ;  /* 0x0000000000e88947 */ /* 0x000fea0003800000 */
[----:B------:R-:W-:-:S13]  /*8bd0*/  ISETP.NE.AND P0, PT, R0, 0x17, PT ;  /* 0x000000170000780c */ /* 0x000fda0003f05270 */
[----:B------:R-:W-:Y:S05]  /*8be0*/  @!P0 BRA `(.L_x_1219) ;  /* 0x0000000000908947 */ /* 0x000fea0003800000 */
[----:B------:R-:W-:-:S13]  /*8bf0*/  ISETP.NE.AND P0, PT, R0, 0x18, PT ;  /* 0x000000180000780c */ /* 0x000fda0003f05270 */
[----:B------:R-:W-:Y:S05]  /*8c00*/  @!P0 BRA `(.L_x_1220) ;  /* 0x0000000000448947 */ /* 0x000fea0003800000 */
.L_x_1197:
        /* <DEDUP_REMOVED lines=16> */
.L_x_1221:
[----:B------:R-:W-:Y:S05]  /*8d10*/  EXIT ;  /* 0x000000000000794d */ /* 0x000fea0003800000 */
.L_x_1220:
        /* <DEDUP_REMOVED lines=13> */
.L_x_1223:
[----:B------:R-:W-:Y:S05]  /*8df0*/  BSYNC.RECONVERGENT B0 ;  /* 0x0000000000007941 */ /* 0x000fea0003800200 */
.L_x_1222:
[----:B------:R-:W-:-:S05]  /*8e00*/  LOP3.LUT R5, R0, 0x80, R5, 0xf8, !PT ;  /* 0x0000008000057812 */ /* 0x000fca00078ef805 */
[----:B------:R-:W-:Y:S01]  /*8e10*/  STG.E.U8 desc[UR36][R2.64], R5 ;  /* 0x0000000502007986 */ /* 0x000fe2000c101124 */
[----:B------:R-:W-:Y:S05]  /*8e20*/  EXIT ;  /* 0x000000000000794d */ /* 0x000fea0003800000 */
.L_x_1219:
        /* <DEDUP_REMOVED lines=12> */
.L_x_1225:
[----:B------:R-:W-:Y:S01]  /*8ef0*/  IMAD.MOV.U32 R0, RZ, RZ, 0x7f ;  /* 0x0000007fff007424 */ /* 0x000fe200078e00ff */
[----:B------:R-:W-:-:S04]  /*8f00*/  ISETP.GT.U32.AND P0, PT, R4, 0x7f800000, PT ;  /* 0x7f8000000400780c */ /* 0x000fc80003f04070 */
[----:B------:R-:W-:-:S09]  /*8f10*/  SEL R0, R0, 0x7c, P0 ;  /* 0x0000007c00007807 */ /* 0x000fd20000000000 */
.L_x_1226:
[----:B------:R-:W-:Y:S05]  /*8f20*/  BSYNC.RECONVERGENT B0 ;  /* 0x0000000000007941 */ /* 0x000fea0003800200 */
.L_x_1224:
[----:B------:R-:W-:-:S04]  /*8f30*/  SHF.R.U32.HI R5, RZ, 0x18, R5 ;  /* 0x00000018ff057819 */ /* 0x000fc80000011605 */
[----:B------:R-:W-:-:S05]  /*8f40*/  LOP3.LUT R5, R0, 0x80, R5, 0xf8, !PT ;  /* 0x0000008000057812 */ /* 0x000fca00078ef805 */
[----:B------:R-:W-:Y:S01]  /*8f50*/  STG.E.U8 desc[UR36][R2.64], R5 ;  /* 0x0000000502007986 */ /* 0x000fe2000c101124 */
[----:B------:R-:W-:Y:S05]  /*8f60*/  EXIT ;  /* 0x000000000000794d */ /* 0x000fea0003800000 */
.L_x_1218:
[----:B------:R-:W-:-:S05]  /*8f70*/  HADD2.F32 R0, -RZ, R23.H0_H0 ;  /* 0x20000017ff007230 */ /* 0x000fca0000004100 */
[----:B------:R-:W-:-:S05]  /*8f80*/  F2FP.BF16.F32.PACK_AB R0, RZ, R0 ;  /* 0x00000000ff00723e */ /* 0x000fca00000010ff */
[----:B------:R-:W-:Y:S01]  /*8f90*/  STG.E.U16 desc[UR36][R2.64], R0 ;  /* 0x0000000002007986 */ /* 0x000fe2000c101524 */
[----:B------:R-:W-:Y:S05]  /*8fa0*/  EXIT ;  /* 0x000000000000794d */ /* 0x000fea0003800000 */
.L_x_1227:
        /* <DEDUP_REMOVED lines=13> */
.L_x_2905:


//--------------------- .text._ZN2at6native18elementwise_kernelILi128ELi4EZNS0_22gpu_kernel_impl_nocastIZZZNS0_17atanh_kernel_cudaERNS_18TensorIteratorBaseEENKUlvE0_clEvENKUlvE1_clEvEUlN3c104HalfEE_EEvS4_RKT_EUliE_EEviT1_ --------------------------
	.section	.text._ZN2at6native18elementwise_kernelILi128ELi4EZNS0_22gpu_kernel_impl_nocastIZZZNS0_17atanh_kernel_cudaERNS_18TensorIteratorBaseEENKUlvE0_clEvENKUlvE1_clEvEUlN3c104HalfEE_EEvS4_RKT_EUliE_EEviT1_,"ax",@progbits
	.align	128
        .global         _ZN2at6native18elementwise_kernelILi128ELi4EZNS0_22gpu_kernel_impl_nocastIZZZNS0_17atanh_kernel_cudaERNS_18TensorIteratorBaseEENKUlvE0_clEvENKUlvE1_clEvEUlN3c104HalfEE_EEvS4_RKT_EUliE_EEviT1_
        .type           _ZN2at6native18elementwise_kernelILi128ELi4EZNS0_22gpu_kernel_impl_nocastIZZZNS0_17atanh_kernel_cudaERNS_18TensorIteratorBaseEENKUlvE0_clEvENKUlvE1_clEvEUlN3c104HalfEE_EEvS4_RKT_EUliE_EEviT1_,@function
        .size           _ZN2at6native18elementwise_kernelILi128ELi4EZNS0_22gpu_kernel_impl_nocastIZZZNS0_17atanh_kernel_cudaERNS_18TensorIteratorBaseEENKUlvE0_clEvENKUlvE1_clEvEUlN3c104HalfEE_EEvS4_RKT_EUliE_EEviT1_,(.L_x_2906 - _ZN2at6native18elementwise_kernelILi128ELi4EZNS0_22gpu_kernel_impl_nocastIZZZNS0_17atanh_kernel_cudaERNS_18TensorIteratorBaseEENKUlvE0_clEvENKUlvE1_clEvEUlN3c104HalfEE_EEvS4_RKT_EUliE_EEviT1_)
        .other          _ZN2at6native18elementwise_kernelILi128ELi4EZNS0_22gpu_kernel_impl_nocastIZZZNS0_17atanh_kernel_cudaERNS_18TensorIteratorBaseEENKUlvE0_clEvENKUlvE1_clEvEUlN3c104HalfEE_EEvS4_RKT_EUliE_EEviT1_,@"STO_CUDA_ENTRY STV_DEFAULT"
_ZN2at6native18elementwise_kernelILi128ELi4EZNS0_22gpu_kernel_impl_nocastIZZZNS0_17atanh_kernel_cudaERNS_18TensorIteratorBaseEENKUlvE0_clEvENKUlvE1_clEvEUlN3c104HalfEE_EEvS4_RKT_EUliE_EEviT1_:
.text._ZN2at6native18elementwise_kernelILi128ELi4EZNS0_22gpu_kernel_impl_nocastIZZZNS0_17atanh_kernel_cudaERNS_18TensorIteratorBaseEENKUlvE0_clEvENKUlvE1_clEvEUlN3c104HalfEE_EEvS4_RKT_EUliE_EEviT1_:
        /* <DEDUP_REMOVED lines=18> */
[----:B------:R-:W-:Y:S01]  /*0120*/  IADD3 R3, PT, PT, R3, 0x80, RZ ;  /* 0x0000008003037810 */ /* 0x000fe20007ffe0ff */
[----:B--2---:R-:W-:-:S05]  /*0130*/  HADD2.F32 R0, -RZ, R0.H0_H0 ;  /* 0x20000000ff007230 */ /* 0x004fca0000004100 */
        /* <DEDUP_REMOVED lines=38> */
[----:B------:R-:W-:-:S05]  /*03a0*/  F2FP.F16.F32.PACK_AB R7, RZ, R7 ;  /* 0x00000007ff07723e */ /* 0x000fca00000000ff */
[----:B------:R-:W-:Y:S05]  /*03b0*/  @P0 BREAK.RELIABLE B1 ;  /* 0x0000000000010942 */ /* 0x000fea0003800100 */
[----:B0-----:R0:W-:Y:S01]  /*03c0*/  STG.E.U16 desc[UR6][R4.64], R7 ;  /* 0x0000000704007986 */ /* 0x0011e2000c101506 */
[----:B------:R-:W-:Y:S05]  /*03d0*/  @P0 BRA `(.L_x_1232) ;  /* 0x0000000400780947 */ /* 0x000fea0003800000 */
[----:B0-----:R-:W0:Y:S02]  /*03e0*/  LDC.64 R4, c[0x0][0x588] ;  /* 0x00016200ff047b82 */ /* 0x001e240000000a00 */
[----:B0-----:R-:W2:Y:S01]  /*03f0*/  LDG.E.U16 R0, desc[UR6][R4.64] ;  /* 0x0000000604007981 */ /* 0x001ea2000c1e1500 */
[----:B------:R-:W-:Y:S02]  /*0400*/  MOV R8, 0x3e800000 ;  /* 0x3e80000000087802 */ /* 0x000fe40000000f00 */
        /* <DEDUP_REMOVED lines=40> */
[----:B------:R-:W-:-:S05]  /*0690*/  F2FP.F16.F32.PACK_AB R7, RZ, R7 ;  /* 0x00000007ff07723e */ /* 0x000fca00000000ff */
[----:B0-----:R0:W-:Y:S02]  /*06a0*/  STG.E.U16 desc[UR6][R4.64], R7 ;  /* 0x0000000704007986 */ /* 0x0011e4000c101506 */
.L_x_1231:
[----:B------:R-:W-:-:S13]  /*06b0*/  ISETP.GE.AND P0, PT, R3, UR4, PT ;  /* 0x0000000403007c0c */ /* 0x000fda000bf06270 */
[----:B------:R-:W-:Y:S05]  /*06c0*/  @P0 BREAK.RELIABLE B1 ;  /* 0x0000000000010942 */ /* 0x000fea0003800100 */
[----:B------:R-:W-:Y:S05]  /*06d0*/  @P0 BRA `(.L_x_1232) ;  /* 0x0000000000b80947 */ /* 0x000fea0003800000 */
[----:B------:R-:W-:Y:S05]  /*06e0*/  BSYNC.RELIABLE B1 ;  /* 0x0000000000017941 */ /* 0x000fea0003800100 */
.L_x_1230:
[----:B0-----:R-:W0:Y:S02]  /*06f0*/  LDC.64 R4, c[0x0][0x588] ;  /* 0x00016200ff047b82 */ /* 0x001e240000000a00 */
        /* <DEDUP_REMOVED lines=44> */
.L_x_1232:
[----:B------:R-:W-:Y:S05]  /*09c0*/  BSYNC.RECONVERGENT B0 ;  /* 0x0000000000007941 */ /* 0x000fea0003800200 */
.L_x_1229:
[----:B------:R-:W-:Y:S05]  /*09d0*/  WARPSYNC.ALL ;  /* 0x0000000000007948 */ /* 0x000fea0003800000 */
[----:B------:R-:W-:-:S13]  /*09e0*/  ISETP.GE.AND P0, PT, R3, UR4, PT ;  /* 0x0000000403007c0c */ /* 0x000fda000bf06270 */
[----:B------:R-:W-:Y:S05]  /*09f0*/  @P0 EXIT ;  /* 0x000000000000094d */ /* 0x000fea0003800000 */
[----:B------:R-:W2:Y:S02]  /*0a00*/  LDC.64 R2, c[0x0][0x588] ;  /* 0x00016200ff027b82 */ /* 0x000ea40000000a00 */
[----:B--2---:R-:W2:Y:S01]  /*0a10*/  LDG.E.U16 R0, desc[UR6][R2.64] ;  /* 0x0000000602007981 */ /* 0x004ea2000c1e1500 */
[----:B------:R-:W-:Y:S01]  /*0a20*/  HFMA2 R8, -RZ, RZ, 1.625, 0 ;  /* 0x3e800000ff087431 */ /* 0x000fe200000001ff */
[----:B01----:R-:W-:Y:S01]  /*0a30*/  MOV R7, 0x3d39bf78 ;  /* 0x3d39bf7800077802 */ /* 0x003fe20000000f00 */
        /* <DEDUP_REMOVED lines=39> */
[----:B0-----:R-:W-:Y:S01]  /*0cb0*/  STG.E.U16 desc[UR6][R2.64], R5 ;  /* 0x0000000502007986 */ /* 0x001fe2000c101506 */
[----:B------:R-:W-:Y:S05]  /*0cc0*/  EXIT ;  /* 0x000000000000794d */ /* 0x000fea0003800000 */
.L_x_1228:
        /* <DEDUP_REMOVED lines=306> */
.L_x_1236:
[----:B------:R-:W0:Y:S02]  /*1ff0*/  LDCU.64 UR8, c[0x0][0x588] ;  /* 0x0000b100ff0877ac */ /* 0x000e240008000a00 */
[----:B0-----:R-:W-:-:S04]  /*2000*/  IADD3 R8, P0, PT, R4, UR8, RZ ;  /* 0x0000000804087c10 */ /* 0x001fc8000ff1e0ff */
[----:B------:R-:W-:Y:S01]  /*2010*/  IADD3.X R9, PT, PT, RZ, UR9, RZ, P0, !PT ;  /* 0x00000009ff097c10 */ /* 0x000fe200087fe4ff */
[----:B------:R-:W0:Y:S04]  /*2020*/  LDCU.64 UR8, c[0x0][0x580] ;  /* 0x0000b000ff0877ac */ /* 0x000e280008000a00 */
[----:B------:R-:W2:Y:S01]  /*2030*/  LDG.E.U16 R4, desc[UR6][R8.64] ;  /* 0x0000000608047981 */ /* 0x000ea2000c1e1500 */
[----:B------:R-:W-:Y:S01]  /*2040*/  IADD3 R3, PT, PT, R3, 0x80, RZ ;  /* 0x0000008003037810 */ /* 0x000fe20007ffe0ff */
[----:B--2---:R-:W-:-:S05]  /*2050*/  HADD2.F32 R4, -RZ, R4.H0_H0 ;  /* 0x20000004ff047230 */ /* 0x004fca0000004100 */
[C---:B------:R-:W-:Y:S01]  /*2060*/  FADD.FTZ R6, |R4|.reuse, -RZ ;  /* 0x800000ff04067221 */ /* 0x040fe20000010200 */
[----:B------:R-:W-:-:S03]  /*2070*/  FSETP.GT.FTZ.AND P0, PT, |R4|, 8.50705917302346158658e+37, PT ;  /* 0x7e8000000400780b */ /* 0x000fc60003f14200 */
        /* <DEDUP_REMOVED lines=39> */
[----:B------:R-:W-:-:S05]  /*22f0*/  F2FP.F16.F32.PACK_AB R7, RZ, R7 ;  /* 0x00000007ff07723e */ /* 0x000fca00000000ff */
        /* <DEDUP_REMOVED lines=301> */
.L_x_1238:
        /* <DEDUP_REMOVED lines=47> */
[----:B------:R-:W-:-:S05]  /*38c0*/  F2FP.F16.F32.PACK_AB R7, RZ, R7 ;  /* 0x00000007ff07723e */ /* 0x000fca00000000ff */
[----:B------:R0:W-:Y:S02]  /*38d0*/  STG.E.U16 desc[UR6][R4.64], R7 ;  /* 0x0000000704007986 */ /* 0x0001e4000c101506 */
.L_x_1235:
[----:B------:R-:W-:-:S13]  /*38e0*/  ISETP.GE.AND P0, PT, R3, UR4, PT ;  /* 0x0000000403007c0c */ /* 0x000fda000bf06270 */
[----:B------:R-:W-:Y:S05]  /*38f0*/  @P0 BREAK.RELIABLE B1 ;  /* 0x0000000000010942 */ /* 0x000fea0003800100 */
[----:B------:R-:W-:Y:S05]  /*3900*/  @P0 BRA `(.L_x_1237) ;  /* 0x0000001400700947 */ /* 0x000fea0003800000 */
[----:B------:R-:W-:Y:S05]  /*3910*/  BSYNC.RELIABLE B1 ;  /* 0x0000000000017941 */ /* 0x000fea0003800100 */
.L_x_1234:
        /* <DEDUP_REMOVED lines=298> */
.L_x_1239:
        /* <DEDUP_REMOVED lines=49> */
.L_x_1237:
[----:B------:R-:W-:Y:S05]  /*4ed0*/  BSYNC.RECONVERGENT B0 ;  /* 0x0000000000007941 */ /* 0x000fea0003800200 */
.L_x_1233:
        /* <DEDUP_REMOVED lines=301> */
.L_x_1240:
[----:B------:R-:W0:Y:S02]  /*61b0*/  LDCU.128 UR8, c[0x0][0x580] ;  /* 0x0000b000ff0877ac */ /* 0x000e240008000c00 */
[----:B0-----:R-:W-:-:S04]  /*61c0*/  IADD3 R4, P0, PT, R2, UR10, RZ ;  /* 0x0000000a02047c10 */ /* 0x001fc8000ff1e0ff */
[----:B------:R-:W-:-:S05]  /*61d0*/  IADD3.X R5, PT, PT, RZ, UR11, RZ, P0, !PT ;  /* 0x0000000bff057c10 */ /* 0x000fca00087fe4ff */
[----:B------:R-:W2:Y:S01]  /*61e0*/  LDG.E.U16 R0, desc[UR6][R4.64] ;  /* 0x0000000604007981 */ /* 0x000ea2000c1e1500 */
[----:B------:R-:W-:Y:S02]  /*61f0*/  MOV R8, 0x3e800000 ;  /* 0x3e80000000087802 */ /* 0x000fe40000000f00 */
[----:B------:R-:W-:Y:S01]  /*6200*/  MOV R9, 0x3d39bf78 ;  /* 0x3d39bf7800097802 */ /* 0x000fe20000000f00 */
        /* <DEDUP_REMOVED lines=39> */
[----:B------:R-:W-:-:S05]  /*6480*/  F2FP.F16.F32.PACK_AB R0, RZ, R0 ;  /* 0x00000000ff00723e */ /* 0x000fca00000000ff */
[----:B------:R-:W-:Y:S01]  /*6490*/  STG.E.U16 desc[UR6][R2.64], R0 ;  /* 0x0000000002007986 */ /* 0x000fe2000c101506 */
[----:B------:R-:W-:Y:S05]  /*64a0*/  EXIT ;  /* 0x000000000000794d */ /* 0x000fea0003800000 */
.L_x_1241:
        /* <DEDUP_REMOVED lines=13> */
.L_x_2906:


//--------------------- .text._ZN2at6native27unrolled_elementwise_kernelIZZZNS0_17atanh_kernel_cudaERNS_18TensorIteratorBaseEENKUlvE0_clEvENKUlvE1_clEvEUlN3c104HalfEE_St5arrayIPcLm2EELi4E23TrivialOffsetCalculatorILi1EjESD_NS0_6memory15LoadWithoutCastENSE_16StoreWithoutCastEEEviT_T0_T2_T3_T4_T5_ --------------------------
	.section	.text._ZN2at6native27unrolled_elementwise_kernelIZZZNS0_17atanh_kernel_cudaERNS_18TensorIteratorBaseEENKUlvE0_clEvENKUlvE1_clEvEUlN3c104HalfEE_St5arrayIPcLm2EELi4E23TrivialOffsetCalculatorILi1EjESD_NS0_6memory15LoadWithoutCastENSE_16StoreWithoutCastEEEviT_T0_T2_T3_T4_T5_,"ax",@progbits
	.align	128
        .global         _ZN2at6native27unrolled_elementwise_kernelIZZZNS0_17atanh_kernel_cudaERNS_18TensorIteratorBaseEENKUlvE0_clEvENKUlvE1_clEvEUlN3c104HalfEE_St5arrayIPcLm2EELi4E23TrivialOffsetCalculatorILi1EjESD_NS0_6memory15LoadWithoutCastENSE_16StoreWithoutCastEEEviT_T0_T2_T3_T4_T5_
        .type           _ZN2at6native27unrolled_elementwise_kernelIZZZNS0_17atanh_kernel_cudaERNS_18TensorIteratorBaseEENKUlvE0_clEvENKUlvE1_clEvEUlN3c104HalfEE_St5arrayIPcLm2EELi4E23TrivialOffsetCalculatorILi1EjESD_NS0_6memory15LoadWithoutCastENSE_16StoreWithoutCastEEEviT_T0_T2_T3_T4_T5_,@function
        .size           _ZN2at6native27unrolled_elementwise_kernelIZZZNS0_17atanh_kernel_cudaERNS_18TensorIteratorBaseEENKUlvE0_clEvENKUlvE1_clEvEUlN3c104HalfEE_St5arrayIPcLm2EELi4E23TrivialOffsetCalculatorILi1EjESD_NS0_6memory15LoadWithoutCastENSE_16StoreWithoutCastEEEviT_T0_T2_T3_T4_T5_,(.L_x_2907 - _ZN2at6native27unrolled_elementwise_kernelIZZZNS0_17atanh_kernel_cudaERNS_18TensorIteratorBaseEENKUlvE0_clEvENKUlvE1_clEvEUlN3c104HalfEE_St5arrayIPcLm2EELi4E23TrivialOffsetCalculatorILi1EjESD_NS0_6memory15LoadWithoutCastENSE_16StoreWithoutCastEEEviT_T0_T2_T3_T4_T5_)
        .other          _ZN2at6native27unrolled_elementwise_kernelIZZZNS0_17atanh_kernel_cudaERNS_18TensorIteratorBaseEENKUlvE0_clEvENKUlvE1_clEvEUlN3c104HalfEE_St5arrayIPcLm2EELi4E23TrivialOffsetCalculatorILi1EjESD_NS0_6memory15LoadWithoutCastENSE_16StoreWithoutCastEEEviT_T0_T2_T3_T4_T5_,@"STO_CUDA_ENTRY STV_DEFAULT"
_ZN2at6native27unrolled_elementwise_kernelIZZZNS0_17atanh_kernel_cudaERNS_18TensorIteratorBaseEENKUlvE0_clEvENKUlvE1_clEvEUlN3c104HalfEE_St5arrayIPcLm2EELi4E23TrivialOffsetCalculatorILi1EjESD_NS0_6memory15LoadWithoutCastENSE_16StoreWithoutCastEEEviT_T0_T2_T3_T4_T5_:
.text._ZN2at6native27unrolled_elementwise_kernelIZZZNS0_17atanh_kernel_cudaERNS_18TensorIteratorBaseEENKUlvE0_clEvENKUlvE1_clEvEUlN3c104HalfEE_St5arrayIPcLm2EELi4E23TrivialOffsetCalculatorILi1EjESD_NS0_6memory15LoadWithoutCastENSE_16StoreWithoutCastEEEviT_T0_T2_T3_T4_T5_:
        /* <DEDUP_REMOVED lines=22> */
[C---:B------:R-:W-:Y:S01]  /*0160*/  @!P0 LEA R9, R0.reuse, R5, 0x9 ;  /* 0x0000000500098211 */ /* 0x040fe200078e48ff */
[----:B------:R-:W0:Y:S10]  /*0170*/  @!P0 LDC.64 R2, c[0x0][0x390] ;  /* 0x0000e400ff028b82 */ /* 0x000e340000000a00 */
[----:B------:R-:W-:Y:S01]  /*0180*/  @!P2 LEA R7, R0, R7, 0x9 ;  /* 0x000000070007a211 */ /* 0x000fe200078e48ff */
[----:B-1----:R1:W5:Y:S01]  /*0190*/  @!P1 LDG.E.U16 R8, desc[UR4][R10.64] ;  /* 0x000000040a089981 */ /* 0x002362000c1e1500 */
[----:B------:R-:W2:Y:S01]  /*01a0*/  @!P2 LDC.64 R12, c[0x0][0x390] ;  /* 0x0000e400ff0cab82 */ /* 0x000ea20000000a00 */
[----:B0-----:R-:W-:Y:S01]  /*01b0*/  @!P0 IMAD.WIDE.U32 R2, R9, 0x2, R2 ;  /* 0x0000000209028825 */ /* 0x001fe200078e0002 */
[----:B------:R-:W-:-:S06]  /*01c0*/  PRMT R9, RZ, 0x7610, R9 ;  /* 0x00007610ff097816 */ /* 0x000fcc0000000009 */
[----:B------:R-:W5:Y:S01]  /*01d0*/  @!P0 LDG.E.U16 R9, desc[UR4][R2.64] ;  /* 0x0000000402098981 */ /* 0x000f62000c1e1500 */
[----:B------:R-:W-:Y:S01]  /*01e0*/  ISETP.GE.AND P0, PT, R5, R4, PT ;  /* 0x000000040500720c */ /* 0x000fe20003f06270 */
[----:B--2---:R-:W-:Y:S01]  /*01f0*/  @!P2 IMAD.WIDE.U32 R12, R7, 0x2, R12 ;  /* 0x00000002070ca825 */ /* 0x004fe200078e000c */
[----:B------:R-:W-:Y:S02]  /*0200*/  PRMT R7, RZ, 0x7610, R7 ;  /* 0x00007610ff077816 */ /* 0x000fe40000000007 */
[C---:B------:R-:W-:Y:S02]  /*0210*/  IADD3 R19, PT, PT, R5.reuse, 0x80, RZ ;  /* 0x0000008005137810 */ /* 0x040fe40007ffe0ff */
[----:B------:R0:W5:Y:S01]  /*0220*/  @!P2 LDG.E.U16 R6, desc[UR4][R12.64] ;  /* 0x000000040c06a981 */ /* 0x000162000c1e1500 */
[----:B-1----:R-:W-:-:S03]  /*0230*/  IADD3 R11, PT, PT, R5, 0x100, RZ ;  /* 0x00000100050b7810 */ /* 0x002fc60007ffe0ff */
[----:B------:R1:W5:Y:S03]  /*0240*/  @!P3 LDG.E.U16 R7, desc[UR4][R16.64] ;  /* 0x000000041007b981 */ /* 0x000366000c1e1500 */
[----:B------:R-:W2:Y:S01]  /*0250*/  @!P0 LDC.64 R14, c[0x0][0x388] ;  /* 0x0000e200ff0e8b82 */ /* 0x000ea20000000a00 */
[----:B------:R-:W-:Y:S01]  /*0260*/  BSSY.RECONVERGENT B0, `(.L_x_1242) ;  /* 0x0000032000007945 */ /* 0x000fe20003800200 */
[----:B0-----:R-:W-:Y:S02]  /*0270*/  @!P0 LEA R13, R0, R5, 0x9 ;  /* 0x00000005000d8211 */ /* 0x001fe400078e48ff */
[----:B-1----:R-:W-:Y:S02]  /*0280*/  IADD3 R17, PT, PT, R5, 0x180, RZ ;  /* 0x0000018005117810 */ /* 0x002fe40007ffe0ff */
[----:B------:R-:W-:Y:S02]  /*0290*/  @!P0 MOV R5, R19 ;  /* 0x0000001300058202 */ /* 0x000fe40000000f00 */
[----:B------:R-:W-:-:S02]  /*02a0*/  ISETP.GE.AND P4, PT, R19, R4, PT ;  /* 0x000000041300720c */ /* 0x000fc40003f86270 */
[-C--:B------:R-:W-:Y:S02]  /*02b0*/  ISETP.GE.AND P1, PT, R11, R4.reuse, PT ;  /* 0x000000040b00720c */ /* 0x080fe40003f26270 */
[-C--:B------:R-:W-:Y:S02]  /*02c0*/  ISETP.GE.AND P2, PT, R17, R4.reuse, PT ;  /* 0x000000041100720c */ /* 0x080fe40003f46270 */
[----:B------:R-:W-:Y:S01]  /*02d0*/  ISETP.GE.AND P3, PT, R5, R4, PT ;  /* 0x000000040500720c */ /* 0x000fe20003f66270 */
[----:B--2---:R-:W-:Y:S01]  /*02e0*/  @!P0 IMAD.WIDE.U32 R2, R13, 0x2, R14 ;  /* 0x000000020d028825 */ /* 0x004fe200078e000e */
[----:B------:R-:W-:Y:S11]  /*02f0*/  @P0 BRA `(.L_x_1243) ;  /* 0x0000000000a00947 */ /* 0x000ff60003800000 */
[----:B-----5:R-:W-:Y:S02]  /*0300*/  HADD2.F32 R9, -RZ, R9.H0_H0 ;  /* 0x20000009ff097230 */ /* 0x020fe40000004100 */
[----:B------:R-:W-:-:S03]  /*0310*/  HFMA2 R15, -RZ, RZ, 1.625, 0 ;  /* 0x3e800000ff0f7431 */ /* 0x000fc600000001ff */
        /* <DEDUP_REMOVED lines=37> */
[----:B------:R-:W-:-:S07]  /*0570*/  F2FP.F16.F32.PACK_AB R9, RZ, R9 ;  /* 0x00000009ff09723e */ /* 0x000fce00000000ff */
.L_x_1243:
[----:B------:R-:W-:Y:S05]  /*0580*/  BSYNC.RECONVERGENT B0 ;  /* 0x0000000000007941 */ /* 0x000fea0003800200 */
.L_x_1242:
        /* <DEDUP_REMOVED lines=41> */
[----:B------:R-:W-:-:S07]  /*0820*/  F2FP.F16.F32.PACK_AB R8, RZ, R8 ;  /* 0x00000008ff08723e */ /* 0x000fce00000000ff */
.L_x_1245:
[----:B------:R-:W-:Y:S05]  /*0830*/  BSYNC.RECONVERGENT B0 ;  /* 0x0000000000007941 */ /* 0x000fea0003800200 */
.L_x_1244:
[----:B------:R-:W-:Y:S04]  /*0840*/  BSSY.RECONVERGENT B0, `(.L_x_1246) ;  /* 0x000002a000007945 */ /* 0x000fe80003800200 */
[----:B------:R-:W-:Y:S05]  /*0850*/  @P1 BRA `(.L_x_1247) ;  /* 0x0000000000a01947 */ /* 0x000fea0003800000 */
[----:B-----5:R-:W-:Y:S01]  /*0860*/  HADD2.F32 R7, -RZ, R7.H0_H0 ;  /* 0x20000007ff077230 */ /* 0x020fe20000004100 */
[----:B------:R-:W-:-:S04]  /*0870*/  MOV R15, 0x3e800000 ;  /* 0x3e800000000f7802 */ /* 0x000fc80000000f00 */
        /* <DEDUP_REMOVED lines=38> */
.L_x_1247:
[----:B------:R-:W-:Y:S05]  /*0ae0*/  BSYNC.RECONVERGENT B0 ;  /* 0x0000000000007941 */ /* 0x000fea0003800200 */
.L_x_1246:
        /* <DEDUP_REMOVED lines=42> */
.L_x_1249:
[----:B------:R-:W-:Y:S05]  /*0d90*/  BSYNC.RECONVERGENT B0 ;  /* 0x0000000000007941 */ /* 0x000fea0003800200 */
.L_x_1248:
        /* <DEDUP_REMOVED lines=14> */
.L_x_1251:
[----:B------:R-:W-:Y:S05]  /*0e80*/  BSYNC.RECONVERGENT B0 ;  /* 0x0000000000007941 */ /* 0x000fea0003800200 */
.L_x_1250:
[----:B------:R-:W-:-:S13]  /*0e90*/  ISETP.GE.AND P0, PT, R5, R4, PT ;  /* 0x000000040500720c */ /* 0x000fda0003f06270 */
[----:B------:R-:W-:Y:S05]  /*0ea0*/  @P0 EXIT ;  /* 0x000000000000094d */ /* 0x000fea0003800000 */
[----:B01----:R-:W0:Y:S01]  /*0eb0*/  LDC.64 R2, c[0x0][0x388] ;  /* 0x0000e200ff027b82 */ /* 0x003e220000000a00 */
[----:B------:R-:W-:-:S05]  /*0ec0*/  LEA R5, R0, R5, 0x9 ;  /* 0x0000000500057211 */ /* 0x000fca00078e48ff */
[----:B0-----:R-:W-:-:S05]  /*0ed0*/  IMAD.WIDE.U32 R2, R5, 0x2, R2 ;  /* 0x0000000205027825 */ /* 0x001fca00078e0002 */
[----:B------:R-:W-:Y:S01]  /*0ee0*/  STG.E.U16 desc[UR4][R2.64], R11 ;  /* 0x0000000b02007986 */ /* 0x000fe2000c101504 */
[----:B------:R-:W-:Y:S05]  /*0ef0*/  EXIT ;  /* 0x000000000000794d */ /* 0x000fea0003800000 */
.L_x_1252:
        /* <DEDUP_REMOVED lines=16> */
.L_x_2907:


//--------------------- .text._ZN2at6native29vectorized_elementwise_kernelILi2EZZZNS0_17atanh_kernel_cudaERNS_18TensorIteratorBaseEENKUlvE0_clEvENKUlvE1_clEvEUlN3c104HalfEE_St5arrayIPcLm2EEEEviT0_T1_ --------------------------
	.section	.text._ZN2at6native29vectorized_elementwise_kernelILi2EZZZNS0_17atanh_kernel_cudaERNS_18TensorIteratorBaseEENKUlvE0_clEvENKUlvE1_clEvEUlN3c104HalfEE_St5arrayIPcLm2EEEEviT0_T1_,"ax",@progbits
	.align	128
        .global         _ZN2at6native29vectorized_elementwise_kernelILi2EZZZNS0_17atanh_kernel_cudaERNS_18TensorIteratorBaseEENKUlvE0_clEvENKUlvE1_clEvEUlN3c104HalfEE_St5arrayIPcLm2EEEEviT0_T1_
        .type           _ZN2at6native29vectorized_elementwise_kernelILi2EZZZNS0_17atanh_kernel_cudaERNS_18TensorIteratorBaseEENKUlvE0_clEvENKUlvE1_clEvEUlN3c104HalfEE_St5arrayIPcLm2EEEEviT0_T1_,@function
        .size           _ZN2at6native29vectorized_elementwise_kernelILi2EZZZNS0_17atanh_kernel_cudaERNS_18TensorIteratorBaseEENKUlvE0_clEvENKUlvE1_clEvEUlN3c104HalfEE_St5arrayIPcLm2EEEEviT0_T1_,(.L_x_2908 - _ZN2at6native29vectorized_elementwise_kernelILi2EZZZNS0_17atanh_kernel_cudaERNS_18TensorIteratorBaseEENKUlvE0_clEvENKUlvE1_clEvEUlN3c104HalfEE_St5arrayIPcLm2EEEEviT0_T1_)
        .other          _ZN2at6native29vectorized_elementwise_kernelILi2EZZZNS0_17atanh_kernel_cudaERNS_18TensorIteratorBaseEENKUlvE0_clEvENKUlvE1_clEvEUlN3c104HalfEE_St5arrayIPcLm2EEEEviT0_T1_,@"STO_CUDA_ENTRY STV_DEFAULT"
_ZN2at6native29vectorized_elementwise_kernelILi2EZZZNS0_17atanh_kernel_cudaERNS_18TensorIteratorBaseEENKUlvE0_clEvENKUlvE1_clEvEUlN3c104HalfEE_St5arrayIPcLm2EEEEviT0_T1_:
.text._ZN2at6native29vectorized_elementwise_kernelILi2EZZZNS0_17atanh_kernel_cudaERNS_18TensorIteratorBaseEENKUlvE0_clEvENKUlvE1_clEvEUlN3c104HalfEE_St5arrayIPcLm2EEEEviT0_T1_:
        /* <DEDUP_REMOVED lines=77> */
[----:B-----5:R-:W-:Y:S02]  /*04d0*/  HADD2.F32 R6, -RZ, R23.H0_H0 ;  /* 0x20000017ff067230 */ /* 0x020fe40000004100 */
[----:B------:R-:W-:Y:S01]  /*04e0*/  HFMA2 R20, -RZ, RZ, 1.625, 0 ;  /* 0x3e800000ff147431 */ /* 0x000fe200000001ff */
[----:B------:R-:W-:Y:S02]  /*04f0*/  MOV R21, 0x3d39bf78 ;  /* 0x3d39bf7800157802 */ /* 0x000fe40000000f00 */
        /* <DEDUP_REMOVED lines=37> */
.L_x_1255:
[----:B------:R-:W-:Y:S05]  /*0750*/  BSYNC.RECONVERGENT B0 ;  /* 0x0000000000007941 */ /* 0x000fea0003800200 */
.L_x_1254:
[-C--:B------:R-:W-:Y:S01]  /*0760*/  ISETP.GE.U32.AND P4, PT, R7, R2.reuse, PT ;  /* 0x000000020700720c */ /* 0x080fe20003f86070 */
[----:B------:R-:W-:Y:S01]  /*0770*/  BSSY.RECONVERGENT B0, `(.L_x_1256) ;  /* 0x000002c000007945 */ /* 0x000fe20003800200 */
[----:B------:R-:W-:Y:S02]  /*0780*/  ISETP.GE.U32.AND P3, PT, R11, R2, PT ;  /* 0x000000020b00720c */ /* 0x000fe40003f66070 */
[----:B------:R-:W-:-:S09]  /*0790*/  IADD3 R11, PT, PT, R3, 0x300, RZ ;  /* 0x00000300030b7810 */ /* 0x000fd20007ffe0ff */
[----:B------:R-:W-:Y:S05]  /*07a0*/  @P4 BRA `(.L_x_1257) ;  /* 0x0000000000a04947 */ /* 0x000fea0003800000 */
[----:B-----5:R-:W-:Y:S01]  /*07b0*/  HADD2.F32 R9, -RZ, R9.H0_H0 ;  /* 0x20000009ff097230 */ /* 0x020fe20000004100 */
[----:B------:R-:W-:Y:S01]  /*07c0*/  MOV R20, 0x3e800000 ;  /* 0x3e80000000147802 */ /* 0x000fe20000000f00 */
[----:B------:R-:W-:-:S03]  /*07d0*/  HFMA2 R21, -RZ, RZ, 1.3056640625, -1.8671875 ;  /* 0x3d39bf78ff157431 */ /* 0x000fc600000001ff */
        /* <DEDUP_REMOVED lines=37> */
.L_x_1257:
[----:B------:R-:W-:Y:S05]  /*0a30*/  BSYNC.RECONVERGENT B0 ;  /* 0x0000000000007941 */ /* 0x000fea0003800200 */
.L_x_1256:
[----:B------:R-:W-:Y:S01]  /*0a40*/  BSSY.RECONVERGENT B0, `(.L_x_1258) ;  /* 0x000002c000007945 */ /* 0x000fe20003800200 */
[----:B------:R-:W-:Y:S02]  /*0a50*/  ISETP.GE.U32.AND P4, PT, R11, R2, PT ;  /* 0x000000020b00720c */ /* 0x000fe40003f86070 */
[----:B------:R-:W-:Y:S01]  /*0a60*/  IADD3 R11, PT, PT, R3, 0x380, RZ ;  /* 0x00000380030b7810 */ /* 0x000fe20007ffe0ff */
[----:B------:R-:W-:Y:S10]  /*0a70*/  @P5 BRA `(.L_x_1259) ;  /* 0x0000000000a05947 */ /* 0x000ff40003800000 */
        /* <DEDUP_REMOVED lines=40> */
.L_x_1259:
[----:B------:R-:W-:Y:S05]  /*0d00*/  BSYNC.RECONVERGENT B0 ;  /* 0x0000000000007941 */ /* 0x000fea0003800200 */
.L_x_1258:
[----:B------:R-:W-:Y:S01]  /*0d10*/  ISETP.GE.U32.AND P5, PT, R11, R2, PT ;  /* 0x000000020b00720c */ /* 0x000fe20003fa6070 */
[----:B------:R-:W-:Y:S01]  /*0d20*/  BSSY.RECONVERGENT B0, `(.L_x_1260) ;  /* 0x000002c000007945 */ /* 0x000fe20003800200 */
[----:B------:R-:W-:-:S05]  /*0d30*/  @!P0 IADD3 R11, PT, PT, R0, R3, RZ ;  /* 0x00000003000b8210 */ /* 0x000fca0007ffe0ff */
[----:B0-----:R-:W-:Y:S01]  /*0d40*/  @!P0 IMAD.WIDE.U32 R4, R11, 0x2, R4 ;  /* 0x000000020b048825 */ /* 0x001fe200078e0004 */
[----:B------:R-:W-:Y:S06]  /*0d50*/  @P1 BRA `(.L_x_1261) ;  /* 0x0000000000a01947 */ /* 0x000fec0003800000 */
[----:B-----5:R-:W-:Y:S01]  /*0d60*/  HADD2.F32 R22, -RZ, R22.H0_H0 ;  /* 0x20000016ff167230 */ /* 0x020fe20000004100 */
[----:B------:R-:W-:-:S04]  /*0d70*/  MOV R15, 0x3e800000 ;  /* 0x3e800000000f7802 */ /* 0x000fc80000000f00 */
[C---:B------:R-:W-:Y:S01]  /*0d80*/  FADD.FTZ R10, |R22|.reuse, -RZ ;  /* 0x800000ff160a7221 */ /* 0x040fe20000010200 */
[----:B------:R-:W-:-:S03]  /*0d90*/  FSETP.GT.FTZ.AND P1, PT, |R22|, 8.50705917302346158658e+37, PT ;  /* 0x7e8000001600780b */ /* 0x000fc60003f34200 */
        /* <DEDUP_REMOVED lines=36> */
.L_x_1261:
[----:B------:R-:W-:Y:S05]  /*0fe0*/  BSYNC.RECONVERGENT B0 ;  /* 0x0000000000007941 */ /* 0x000fea0003800200 */
.L_x_1260:
        /* <DEDUP_REMOVED lines=42> */
.L_x_1263:
[----:B------:R-:W-:Y:S05]  /*1290*/  BSYNC.RECONVERGENT B0 ;  /* 0x0000000000007941 */ /* 0x000fea0003800200 */
.L_x_1262:
        /* <DEDUP_REMOVED lines=42> */
.L_x_1265:
[----:B------:R-:W-:Y:S05]  /*1540*/  BSYNC.RECONVERGENT B0 ;  /* 0x0000000000007941 */ /* 0x000fea0003800200 */
.L_x_1264:
        /* <DEDUP_REMOVED lines=42> */
.L_x_1267:
[----:B------:R-:W-:Y:S05]  /*17f0*/  BSYNC.RECONVERGENT B0 ;  /* 0x0000000000007941 */ /* 0x000fea0003800200 */
.L_x_1266:
        /* <DEDUP_REMOVED lines=42> */
.L_x_1269:
[----:B------:R-:W-:Y:S05]  /*1aa0*/  BSYNC.RECONVERGENT B0 ;  /* 0x0000000000007941 */ /* 0x000fea0003800200 */
.L_x_1268:
        /* <DEDUP_REMOVED lines=18> */
.L_x_1272:
[----:B------:R-:W-:-:S13]  /*1bd0*/  ISETP.GE.U32.AND P0, PT, R3, R2, PT ;  /* 0x000000020300720c */ /* 0x000fda0003f06070 */
[----:B------:R-:W-:Y:S05]  /*1be0*/  @P0 BRA `(.L_x_1274) ;  /* 0x0000000000300947 */ /* 0x000fea0003800000 */
[----:B0-----:R-:W0:Y:S01]  /*1bf0*/  LDC.64 R4, c[0x0][0x388] ;  /* 0x0000e200ff047b82 */ /* 0x001e220000000a00 */
[----:B------:R-:W-:Y:S02]  /*1c00*/  IADD3 R7, PT, PT, R0, R3, RZ ;  /* 0x0000000300077210 */ /* 0x000fe40007ffe0ff */
[----:B------:R-:W-:-:S03]  /*1c10*/  IADD3 R3, PT, PT, R3, 0x80, RZ ;  /* 0x0000008003037810 */ /* 0x000fc60007ffe0ff */
[----:B0-----:R-:W-:-:S05]  /*1c20*/  IMAD.WIDE.U32 R4, R7, 0x2, R4 ;  /* 0x0000000207047825 */ /* 0x001fca00078e0004 */
[----:B------:R1:W-:Y:S02]  /*1c30*/  STG.E.U16 desc[UR4][R4.64], R10 ;  /* 0x0000000a04007986 */ /* 0x0003e4000c101504 */
.L_x_1273:
[----:B------:R-:W-:-:S13]  /*1c40*/  ISETP.GE.U32.AND P0, PT, R3, R2, PT ;  /* 0x000000020300720c */ /* 0x000fda0003f06070 */
[----:B------:R-:W-:Y:S05]  /*1c50*/  @P0 BRA `(.L_x_1275) ;  /* 0x0000000000340947 */ /* 0x000fea0003800000 */
[----:B01----:R-:W0:Y:S01]  /*1c60*/  LDC.64 R4, c[0x0][0x388] ;  /* 0x0000e200ff047b82 */ /* 0x003e220000000a00 */
[----:B------:R-:W-:Y:S02]  /*1c70*/  IADD3 R7, PT, PT, R0, R3, RZ ;  /* 0x0000000300077210 */ /* 0x000fe40007ffe0ff */
[----:B------:R-:W-:-:S03]  /*1c80*/  IADD3 R3, PT, PT, R3, 0x80, RZ ;  /* 0x0000008003037810 */ /* 0x000fc60007ffe0ff */
[----:B0-----:R-:W-:-:S05]  /*1c90*/  IMAD.WIDE.U32 R4, R7, 0x2, R4 ;  /* 0x0000000207047825 */ /* 0x001fca00078e0004 */
[----:B------:R1:W-:Y:S02]  /*1ca0*/  STG.E.U16 desc[UR4][R4.64], R11 ;  /* 0x0000000b04007986 */ /* 0x0003e4000c101504 */
.L_x_1274:
        /* <DEDUP_REMOVED lines=8> */
.L_x_1275:
[----:B------:R-:W-:Y:S05]  /*1d30*/  BSYNC.RELIABLE B1 ;  /* 0x0000000000017941 */ /* 0x000fea0003800100 */
.L_x_1271:
[----:B------:R-:W-:-:S13]  /*1d40*/  ISETP.GE.U32.AND P0, PT, R3, R2, PT ;  /* 0x000000020300720c */ /* 0x000fda0003f06070 */
[----:B012---:R-:W0:Y:S01]  /*1d50*/  @!P0 LDC.64 R4, c[0x0][0x388] ;  /* 0x0000e200ff048b82 */ /* 0x007e220000000a00 */
[----:B------:R-:W-:Y:S02]  /*1d60*/  @!P0 IADD3 R7, PT, PT, R0, R3, RZ ;  /* 0x0000000300078210 */ /* 0x000fe40007ffe0ff */
[----:B------:R-:W-:-:S03]  /*1d70*/  @!P0 IADD3 R3, PT, PT, R3, 0x80, RZ ;  /* 0x0000008003038810 */ /* 0x000fc60007ffe0ff */
[----:B0-----:R-:W-:-:S05]  /*1d80*/  @!P0 IMAD.WIDE.U32 R4, R7, 0x2, R4 ;  /* 0x0000000207048825 */ /* 0x001fca00078e0004 */
[----:B------:R2:W-:Y:S02]  /*1d90*/  @!P0 STG.E.U16 desc[UR4][R4.64], R13 ;  /* 0x0000000d04008986 */ /* 0x0005e4000c101504 */
.L_x_1276:
[----:B------:R-:W-:Y:S05]  /*1da0*/  BSYNC.RECONVERGENT B0 ;  /* 0x0000000000007941 */ /* 0x000fea0003800200 */
.L_x_1270:
        /* <DEDUP_REMOVED lines=8> */
.L_x_1253:
        /* <DEDUP_REMOVED lines=8> */
[----:B--2---:R-:W-:-:S02]  /*1eb0*/  HADD2.F32 R9, -RZ, R13.H0_H0 ;  /* 0x2000000dff097230 */ /* 0x004fc40000004100 */
[----:B------:R-:W-:-:S03]  /*1ec0*/  HADD2.F32 R13, -RZ, R13.H1_H1 ;  /* 0x3000000dff0d7230 */ /* 0x000fc60000004100 */
[C---:B------:R-:W-:Y:S01]  /*1ed0*/  FADD.FTZ R3, |R9|.reuse, -RZ ;  /* 0x800000ff09037221 */ /* 0x040fe20000010200 */
[----:B------:R-:W-:Y:S01]  /*1ee0*/  FSETP.GT.FTZ.AND P0, PT, |R9|, 8.50705917302346158658e+37, PT ;  /* 0x7e8000000900780b */ /* 0x000fe20003f14200 */
[C---:B------:R-:W-:Y:S01]  /*1ef0*/  FADD.FTZ R4, |R13|.reuse, -RZ ;  /* 0x800000ff0d047221 */ /* 0x040fe20000010200 */
[----:B------:R-:W-:Y:S01]  /*1f00*/  FSETP.GT.FTZ.AND P1, PT, |R13|, 8.50705917302346158658e+37, PT ;  /* 0x7e8000000d00780b */ /* 0x000fe20003f34200 */
[----:B------:R-:W-:Y:S02]  /*1f10*/  FADD.FTZ R3, -R3, 1 ;  /* 0x3f80000003037421 */ /* 0x000fe40000010100 */
[----:B------:R-:W-:-:S04]  /*1f20*/  FADD.FTZ R8, -R4, 1 ;  /* 0x3f80000004087421 */ /* 0x000fc80000010100 */
[----:B------:R-:W1:Y:S08]  /*1f30*/  MUFU.RCP R3, R3 ;  /* 0x0000000300037308 */ /* 0x000e700000001000 */
[----:B------:R-:W2:Y:S01]  /*1f40*/  MUFU.RCP R8, R8 ;  /* 0x0000000800087308 */ /* 0x000ea20000001000 */
[----:B-1----:R-:W-:-:S04]  /*1f50*/  FADD.FTZ R4, R3, R3 ;  /* 0x0000000303047221 */ /* 0x002fc80000010000 */
[----:B------:R-:W-:Y:S01]  /*1f60*/  FMUL.FTZ R4, |R9|, R4 ;  /* 0x0000000409047220 */ /* 0x000fe20000410200 */
[----:B--2---:R-:W-:-:S04]  /*1f70*/  FADD.FTZ R10, R8, R8 ;  /* 0x00000008080a7221 */ /* 0x004fc80000010000 */
[----:B------:R-:W-:Y:S02]  /*1f80*/  FSEL R4, R4, -2, !P0 ;  /* 0xc000000004047808 */ /* 0x000fe40004000000 */
[----:B------:R-:W-:Y:S01]  /*1f90*/  MOV R8, 0x3d39bf78 ;  /* 0x3d39bf7800087802 */ /* 0x000fe20000000f00 */
[----:B------:R-:W-:Y:S01]  /*1fa0*/  FMUL.FTZ R10, |R13|, R10 ;  /* 0x0000000a0d0a7220 */ /* 0x000fe20000410200 */
[C---:B------:R-:W-:Y:S01]  /*1fb0*/  ISETP.GE.U32.AND P2, PT, R4.reuse, 0x7f800000, PT ;  /* 0x7f8000000400780c */ /* 0x040fe20003f46070 */
[----:B------:R-:W-:-:S03]  /*1fc0*/  FADD.FTZ.RZ R3, R4, 1 ;  /* 0x3f80000004037421 */ /* 0x000fc6000001c000 */
[----:B------:R-:W-:Y:S02]  /*1fd0*/  FSEL R10, R10, -2, !P1 ;  /* 0xc00000000a0a7808 */ /* 0x000fe40004800000 */
[----:B------:R-:W-:Y:S02]  /*1fe0*/  IADD3 R3, PT, PT, R3, -0x3f400000, RZ ;  /* 0xc0c0000003037810 */ /* 0x000fe40007ffe0ff */
[----:B------:R-:W-:Y:S01]  /*1ff0*/  ISETP.GT.AND P3, PT, R4, -0x40800000, P2 ;  /* 0xbf8000000400780c */ /* 0x000fe20001764270 */
[----:B0-----:R-:W-:Y:S01]  /*2000*/  FADD.FTZ.RZ R6, R10, 1 ;  /* 0x3f8000000a067421 */ /* 0x001fe2000001c000 */
[----:B------:R-:W-:-:S04]  /*2010*/  LOP3.LUT R17, R3, 0xff800000, RZ, 0xc0, !PT ;  /* 0xff80000003117812 */ /* 0x000fc800078ec0ff */
[----:B------:R-:W-:Y:S02]  /*2020*/  IADD3 R6, PT, PT, R6, -0x3f400000, RZ ;  /* 0xc0c0000006067810 */ /* 0x000fe40007ffe0ff */
[----:B------:R-:W-:Y:S02]  /*2030*/  IADD3 R7, PT, PT, -R17, 0x40800000, RZ ;  /* 0x4080000011077810 */ /* 0x000fe40007ffe1ff */
[----:B------:R-:W-:Y:S01]  /*2040*/  LOP3.LUT R3, R6, 0xff800000, RZ, 0xc0, !PT ;  /* 0xff80000006037812 */ /* 0x000fe200078ec0ff */
[----:B------:R-:W-:Y:S01]  /*2050*/  HFMA2 R6, -RZ, RZ, 1.625, 0 ;  /* 0x3e800000ff067431 */ /* 0x000fe200000001ff */
[----:B------:R-:W-:Y:S02]  /*2060*/  IADD3 R19, PT, PT, R4, -R17, RZ ;  /* 0x8000001104137210 */ /* 0x000fe40007ffe0ff */
[----:B------:R-:W-:Y:S02]  /*2070*/  IADD3 R23, PT, PT, -R3, 0x40800000, RZ ;  /* 0x4080000003177810 */ /* 0x000fe40007ffe1ff */
[----:B------:R-:W-:Y:S01]  /*2080*/  IADD3 R21, PT, PT, R10, -R3, RZ ;  /* 0x800000030a157210 */ /* 0x000fe20007ffe0ff */
[----:B------:R-:W-:Y:S01]  /*2090*/  FFMA.FTZ R12, R7, R6, -1 ;  /* 0xbf800000070c7423 */ /* 0x000fe20000010006 */
[----:B---3--:R-:W-:-:S02]  /*20a0*/  HADD2.F32 R7, -RZ, R5.H0_H0 ;  /* 0x20000005ff077230 */ /* 0x008fc40000004100 */
[----:B------:R-:W-:Y:S01]  /*20b0*/  FFMA.FTZ R14, R23, R6, -1 ;  /* 0xbf800000170e7423 */ /* 0x000fe20000010006 */
[----:B------:R-:W-:Y:S02]  /*20c0*/  HADD2.F32 R5, -RZ, R5.H1_H1 ;  /* 0x30000005ff057230 */ /* 0x000fe40000004100 */
[----:B------:R-:W-:Y:S01]  /*20d0*/  FADD.FTZ R19, R19, R12 ;  /* 0x0000000c13137221 */ /* 0x000fe20000010000 */
[----:B------:R-:W-:Y:S01]  /*20e0*/  I2FP.F32.S32 R17, R17 ;  /* 0x0000001100117245 */ /* 0x000fe20000201400 */
[----:B------:R-:W-:Y:S01]  /*20f0*/  FADD.FTZ R21, R21, R14 ;  /* 0x0000000e15157221 */ /* 0x000fe20000010000 */
[----:B------:R-:W-:Y:S01]  /*2100*/  FADD.FTZ R18, |R7|, -RZ ;  /* 0x800000ff07127221 */ /* 0x000fe20000010200 */
[-C--:B------:R-:W-:Y:S01]  /*2110*/  FFMA.FTZ R12, R19, -R8.reuse, 0.10546888411045074463 ;  /* 0x3dd80012130c7423 */ /* 0x080fe20000010808 */
[----:B------:R-:W-:Y:S01]  /*2120*/  FADD.FTZ R20, |R5|, -RZ ;  /* 0x800000ff05147221 */ /* 0x000fe20000010200 */
[----:B------:R-:W-:Y:S01]  /*2130*/  FFMA.FTZ R14, R21, -R8, 0.10546888411045074463 ;  /* 0x3dd80012150e7423 */ /* 0x000fe20000010808 */
[----:B------:R-:W-:Y:S01]  /*2140*/  FADD.FTZ R18, -R18, 1 ;  /* 0x3f80000012127421 */ /* 0x000fe20000010100 */
[----:B------:R-:W-:Y:S01]  /*2150*/  FFMA.FTZ R12, R19, R12, -0.13229703903198242188 ;  /* 0xbe0778e0130c7423 */ /* 0x000fe2000001000c */
[----:B------:R-:W-:Y:S01]  /*2160*/  FADD.FTZ R20, -R20, 1 ;  /* 0x3f80000014147421 */ /* 0x000fe20000010100 */
[----:B------:R-:W-:Y:S01]  /*2170*/  FFMA.FTZ R14, R21, R14, -0.13229703903198242188 ;  /* 0xbe0778e0150e7423 */ /* 0x000fe2000001000e */
[----:B------:R-:W-:Y:S01]  /*2180*/  FSETP.GT.FTZ.AND P0, PT, |R7|, 8.50705917302346158658e+37, PT ;  /* 0x7e8000000700780b */ /* 0x000fe20003f14200 */
[----:B------:R-:W-:Y:S01]  /*2190*/  FFMA.FTZ R12, R19, R12, 0.14491446316242218018 ;  /* 0x3e146475130c7423 */ /* 0x000fe2000001000c */
[----:B------:R-:W-:Y:S01]  /*21a0*/  FSETP.GT.FTZ.AND P1, PT, |R5|, 8.50705917302346158658e+37, PT ;  /* 0x7e8000000500780b */ /* 0x000fe20003f34200 */
[----:B------:R-:W-:Y:S01]  /*21b0*/  FFMA.FTZ R16, R21, R14, 0.14491446316242218018 ;  /* 0x3e14647515107423 */ /* 0x000fe2000001000e */
[----:B------:R-:W0:Y:S01]  /*21c0*/  MUFU.RCP R20, R20 ;  /* 0x0000001400147308 */ /* 0x000e220000001000 */
[----:B------:R-:W-:-:S02]  /*21d0*/  FFMA.FTZ R14, R19, R12, -0.16641564667224884033 ;  /* 0xbe2a68dd130e7423 */ /* 0x000fc4000001000c */
[----:B------:R-:W-:Y:S02]  /*21e0*/  FFMA.FTZ R16, R21, R16, -0.16641564667224884033 ;  /* 0xbe2a68dd15107423 */ /* 0x000fe40000010010 */
[----:B------:R-:W-:Y:S02]  /*21f0*/  FFMA.FTZ R14, R19, R14, 0.19988867640495300293 ;  /* 0x3e4caf9e130e7423 */ /* 0x000fe4000001000e */
[----:B------:R-:W-:Y:S01]  /*2200*/  FFMA.FTZ R16, R21, R16, 0.19988867640495300293 ;  /* 0x3e4caf9e15107423 */ /* 0x000fe20000010010 */
[----:B------:R1:W2:Y:S01]  /*2210*/  MUFU.RCP R12, R18 ;  /* 0x00000012000c7308 */ /* 0x0002a20000001000 */
[----:B------:R-:W-:Y:S02]  /*2220*/  FFMA.FTZ R14, R19, R14, -0.25000196695327758789 ;  /* 0xbe800042130e7423 */ /* 0x000fe4000001000e */
[----:B------:R-:W-:Y:S02]  /*2230*/  FFMA.FTZ R16, R21, R16, -0.25000196695327758789 ;  /* 0xbe80004215107423 */ /* 0x000fe40000010010 */
[----:B------:R-:W-:-:S02]  /*2240*/  FFMA.FTZ R14, R19, R14, 0.33333510160446166992 ;  /* 0x3eaaaae6130e7423 */ /* 0x000fc4000001000e */
[----:B------:R-:W-:Y:S02]  /*2250*/  FFMA.FTZ R16, R21, R16, 0.33333510160446166992 ;  /* 0x3eaaaae615107423 */ /* 0x000fe40000010010 */
[----:B------:R-:W-:Y:S01]  /*2260*/  FFMA.FTZ R14, R19, R14, -0.5 ;  /* 0xbf000000130e7423 */ /* 0x000fe2000001000e */
[----:B0-----:R-:W-:Y:S01]  /*2270*/  FADD.FTZ R20, R20, R20 ;  /* 0x0000001414147221 */ /* 0x001fe20000010000 */
[----:B------:R-:W-:Y:S02]  /*2280*/  FFMA.FTZ R16, R21, R16, -0.5 ;  /* 0xbf00000015107423 */ /* 0x000fe40000010010 */
[----:B------:R-:W-:Y:S01]  /*2290*/  FMUL.FTZ R14, R19, R14 ;  /* 0x0000000e130e7220 */ /* 0x000fe20000410000 */
[----:B------:R-:W-:Y:S01]  /*22a0*/  FMUL.FTZ R20, |R5|, R20 ;  /* 0x0000001405147220 */ /* 0x000fe20000410200 */
[----:B-1----:R-:W-:Y:S02]  /*22b0*/  FMUL.FTZ R18, R21, R16 ;  /* 0x0000001015127220 */ /* 0x002fe40000410000 */
[----:B------:R-:W-:Y:S01]  /*22c0*/  FFMA.FTZ R16, R19, R14, R19 ;  /* 0x0000000e13107223 */ /* 0x000fe20000010013 */
[----:B--2---:R-:W-:Y:S01]  /*22d0*/  FADD.FTZ R12, R12, R12 ;  /* 0x0000000c0c0c7221 */ /* 0x004fe20000010000 */
[----:B------:R-:W-:-:S03]  /*22e0*/  FFMA.FTZ R21, R21, R18, R21 ;  /* 0x0000001215157223 */ /* 0x000fc60000010015 */
[----:B------:R-:W-:Y:S01]  /*22f0*/  FMUL.FTZ R18, |R7|, R12 ;  /* 0x0000000c07127220 */ /* 0x000fe20000410200 */
[----:B------:R-:W-:Y:S01]  /*2300*/  I2FP.F32.S32 R12, R3 ;  /* 0x00000003000c7245 */ /* 0x000fe20000201400 */
[----:B------:R-:W-:Y:S01]  /*2310*/  FMUL.FTZ R3, R17, 1.1920928955078125e-07 ;  /* 0x3400000011037820 */ /* 0x000fe20000410000 */
[----:B------:R-:W-:Y:S02]  /*2320*/  FSEL R17, R20, -2, !P1 ;  /* 0xc000000014117808 */ /* 0x000fe40004800000 */
[----:B------:R-:W-:Y:S01]  /*2330*/  FSEL R18, R18, -2, !P0 ;  /* 0xc000000012127808 */ /* 0x000fe20004000000 */
[----:B------:R-:W-:Y:S01]  /*2340*/  FMUL.FTZ R12, R12, 1.1920928955078125e-07 ;  /* 0x340000000c0c7820 */ /* 0x000fe20000410000 */
[----:B------:R-:W-:Y:S01]  /*2350*/  FFMA.FTZ R16, R3, 0.69314718246459960938, R16 ;  /* 0x3f31721803107823 */ /* 0x000fe20000010010 */
[----:B------:R-:W-:Y:S01]  /*2360*/  FADD.FTZ.RZ R19, R17, 1 ;  /* 0x3f80000011137421 */ /* 0x000fe2000001c000 */
[--C-:B----4-:R-:W-:Y:S02]  /*2370*/  HADD2.F32 R3, -RZ, R11.reuse.H0_H0 ;  /* 0x2000000bff037230 */ /* 0x110fe40000004100 */
[----:B------:R-:W-:Y:S01]  /*2380*/  FFMA.FTZ R12, R12, 0.69314718246459960938, R21 ;  /* 0x3f3172180c0c7823 */ /* 0x000fe20000010015 */
[----:B------:R-:W-:Y:S01]  /*2390*/  FADD.FTZ.RZ R14, R18, 1 ;  /* 0x3f800000120e7421 */ /* 0x000fe2000001c000 */
[----:B------:R-:W-:Y:S01]  /*23a0*/  @P2 MOV R21, 0x7f800000 ;  /* 0x7f80000000152802 */ /* 0x000fe20000000f00 */
[----:B------:R-:W-:Y:S01]  /*23b0*/  HADD2.F32 R11, -RZ, R11.H1_H1 ;  /* 0x3000000bff0b7230 */ /* 0x000fe20000004100 */
[----:B------:R-:W-:-:S02]  /*23c0*/  @P2 FSETP.NEU.FTZ.AND P0, PT, R4, RZ, PT ;  /* 0x000000ff0400220b */ /* 0x000fc40003f1d000 */
[----:B------:R-:W-:Y:S01]  /*23d0*/  IADD3 R14, PT, PT, R14, -0x3f400000, RZ ;  /* 0xc0c000000e0e7810 */ /* 0x000fe20007ffe0ff */
[----:B------:R-:W-:Y:S01]  /*23e0*/  @P3 FFMA.FTZ R16, R4, R21, +INF ;  /* 0x7f80000004103423 */ /* 0x000fe20000010015 */
[----:B------:R-:W-:Y:S01]  /*23f0*/  IADD3 R19, PT, PT, R19, -0x3f400000, RZ ;  /* 0xc0c0000013137810 */ /* 0x000fe20007ffe0ff */
[----:B------:R-:W-:Y:S01]  /*2400*/  FADD.FTZ R4, |R3|, -RZ ;  /* 0x800000ff03047221 */ /* 0x000fe20000010200 */
[----:B------:R-:W-:Y:S02]  /*2410*/  LOP3.LUT R21, R14, 0xff800000, RZ, 0xc0, !PT ;  /* 0xff8000000e157812 */ /* 0x000fe400078ec0ff */
[----:B------:R-:W-:Y:S01]  /*2420*/  LOP3.LUT R14, R19, 0xff800000, RZ, 0xc0, !PT ;  /* 0xff800000130e7812 */ /* 0x000fe200078ec0ff */
[----:B------:R-:W-:Y:S01]  /*2430*/  FADD.FTZ R19, -R4, 1 ;  /* 0x3f80000004137421 */ /* 0x000fe20000010100 */
[----:B------:R-:W-:Y:S01]  /*2440*/  IADD3 R23, PT, PT, -R21, 0x40800000, RZ ;  /* 0x4080000015177810 */ /* 0x000fe20007ffe1ff */
[----:B------:R-:W-:Y:S01]  /*2450*/  HFMA2 R4, -RZ, RZ, 1.75, 0 ;  /* 0x3f000000ff047431 */ /* 0x000fe200000001ff */
[----:B------:R-:W-:-:S02]  /*2460*/  ISETP.GE.U32.AND P1, PT, R10, 0x7f800000, PT ;  /* 0x7f8000000a00780c */ /* 0x000fc40003f26070 */
[----:B------:R-:W-:Y:S01]  /*2470*/  IADD3 R27, PT, PT, -R14, 0x40800000, RZ ;  /* 0x408000000e1b7810 */ /* 0x000fe20007ffe1ff */
[----:B------:R-:W0:Y:S01]  /*2480*/  MUFU.RCP R19, R19 ;  /* 0x0000001300137308 */ /* 0x000e220000001000 */
[----:B------:R-:W-:Y:S01]  /*2490*/  FFMA.FTZ R20, R23, R6, -1 ;  /* 0xbf80000017147423 */ /* 0x000fe20000010006 */
[----:B------:R-:W-:Y:S02]  /*24a0*/  IADD3 R25, PT, PT, R18, -R21, RZ ;  /* 0x8000001512197210 */ /* 0x000fe40007ffe0ff */
[----:B------:R-:W-:Y:S01]  /*24b0*/  IADD3 R23, PT, PT, R17, -R14, RZ ;  /* 0x8000000e11177210 */ /* 0x000fe20007ffe0ff */
[----:B------:R-:W-:Y:S01]  /*24c0*/  FFMA.FTZ R22, R27, R6, -1 ;  /* 0xbf8000001b167423 */ /* 0x000fe20000010006 */
[----:B------:R-:W-:Y:S01]  /*24d0*/  ISETP.GT.AND P3, PT, R10, -0x40800000, P1 ;  /* 0xbf8000000a00780c */ /* 0x000fe20000f64270 */
[----:B------:R-:W-:Y:S01]  /*24e0*/  FADD.FTZ R25, R25, R20 ;  /* 0x0000001419197221 */ /* 0x000fe20000010000 */
[----:B------:R-:W-:Y:S01]  /*24f0*/  @P2 FSEL R16, R16, -RZ, P0 ;  /* 0x800000ff10102208 */ /* 0x000fe20000000000 */
[----:B------:R-:W-:Y:S01]  /*2500*/  FADD.FTZ R23, R23, R22 ;  /* 0x0000001617177221 */ /* 0x000fe20000010000 */
[----:B------:R-:W-:Y:S01]  /*2510*/  @P1 MOV R27, 0x7f800000 ;  /* 0x7f800000001b1802 */ /* 0x000fe20000000f00 */
[-C--:B------:R-:W-:Y:S01]  /*2520*/  FFMA.FTZ R20, R25, -R8.reuse, 0.10546888411045074463 ;  /* 0x3dd8001219147423 */ /* 0x080fe20000010808 */
[----:B------:R-:W-:Y:S01]  /*2530*/  @P1 FSETP.NEU.FTZ.AND P2, PT, R10, RZ, PT ;  /* 0x000000ff0a00120b */ /* 0x000fe20003f5d000 */
[----:B------:R-:W-:Y:S01]  /*2540*/  FFMA.FTZ R22, R23, -R8, 0.10546888411045074463 ;  /* 0x3dd8001217167423 */ /* 0x000fe20000010808 */
[C---:B------:R-:W-:Y:S01]  /*2550*/  LOP3.LUT R9, R4.reuse, 0x80000000, R9, 0xb8, !PT ;  /* 0x8000000004097812 */ /* 0x040fe200078eb809 */
[----:B------:R-:W-:Y:S01]  /*2560*/  FFMA.FTZ R20, R25, R20, -0.13229703903198242188 ;  /* 0xbe0778e019147423 */ /* 0x000fe20000010014 */
[----:B------:R-:W-:Y:S01]  /*2570*/  FSETP.GT.FTZ.AND P0, PT, |R3|, 8.50705917302346158658e+37, PT ;  /* 0x7e8000000300780b */ /* 0x000fe20003f14200 */
[----:B------:R-:W-:Y:S01]  /*2580*/  FFMA.FTZ R22, R23, R22, -0.13229703903198242188 ;  /* 0xbe0778e017167423 */ /* 0x000fe20000010016 */
[----:B------:R-:W-:Y:S01]  /*2590*/  LOP3.LUT R13, R4, 0x80000000, R13, 0xb8, !PT ;  /* 0x80000000040d7812 */ /* 0x000fe200078eb80d */
[----:B------:R-:W-:Y:S01]  /*25a0*/  @P3 FFMA.FTZ R12, R10, R27, +INF ;  /* 0x7f8000000a0c3423 */ /* 0x000fe2000001001b */
[----:B0-----:R-:W-:Y:S01]  /*25b0*/  FADD.FTZ R10, R19, R19 ;  /* 0x00000013130a7221 */ /* 0x001fe20000010000 */
[----:B------:R-:W-:Y:S01]  /*25c0*/  FFMA.FTZ R20, R25, R20, 0.14491446316242218018 ;  /* 0x3e14647519147423 */ /* 0x000fe20000010014 */
[----:B------:R-:W-:Y:S01]  /*25d0*/  FFMA.FTZ R22, R23, R22, 0.14491446316242218018 ;  /* 0x3e14647517167423 */ /* 0x000fe20000010016 */
[----:B------:R-:W-:Y:S01]  /*25e0*/  FMUL.FTZ R9, R9, R16 ;  /* 0x0000001009097220 */ /* 0x000fe20000410000 */
[----:B------:R-:W-:Y:S01]  /*25f0*/  FMUL.FTZ R10, |R3|, R10 ;  /* 0x0000000a030a7220 */ /* 0x000fe20000410200 */
[----:B------:R-:W-:Y:S01]  /*2600*/  FFMA.FTZ R20, R25, R20, -0.16641564667224884033 ;  /* 0xbe2a68dd19147423 */ /* 0x000fe20000010014 */
[----:B------:R-:W-:Y:S01]  /*2610*/  FFMA.FTZ R22, R23, R22, -0.16641564667224884033 ;  /* 0xbe2a68dd17167423 */ /* 0x000fe20000010016 */
[----:B------:R-:W-:Y:S01]  /*2620*/  FADD.FTZ R19, |R11|, -RZ ;  /* 0x800000ff0b137221 */ /* 0x000fe20000010200 */
[----:B------:R-:W-:Y:S01]  /*2630*/  @P1 FSEL R12, R12, -RZ, P2 ;  /* 0x800000ff0c0c1208 */ /* 0x000fe20001000000 */
[----:B------:R-:W-:Y:S01]  /*2640*/  FFMA.FTZ R20, R25, R20, 0.19988867640495300293 ;  /* 0x3e4caf9e19147423 */ /* 0x000fe20000010014 */
[----:B------:R-:W-:Y:S01]  /*2650*/  FSEL R16, R10, -2, !P0 ;  /* 0xc00000000a107808 */ /* 0x000fe20004000000 */
[----:B------:R-:W-:Y:S01]  /*2660*/  FFMA.FTZ R22, R23, R22, 0.19988867640495300293 ;  /* 0x3e4caf9e17167423 */ /* 0x000fe20000010016 */
[----:B------:R-:W-:Y:S01]  /*2670*/  FADD.FTZ R26, -R19, 1 ;  /* 0x3f800000131a7421 */ /* 0x000fe20000010100 */
[----:B------:R-:W-:Y:S01]  /*2680*/  FFMA.FTZ R20, R25, R20, -0.25000196695327758789 ;  /* 0xbe80004219147423 */ /* 0x000fe20000010014 */
[----:B------:R-:W-:Y:S01]  /*2690*/  FMUL.FTZ R12, R13, R12 ;  /* 0x0000000c0d0c7220 */ /* 0x000fe20000410000 */
[----:B------:R-:W-:Y:S01]  /*26a0*/  FADD.FTZ.RZ R10, R16, 1 ;  /* 0x3f800000100a7421 */ /* 0x000fe2000001c000 */
[----:B------:R-:W-:Y:S01]  /*26b0*/  FFMA.FTZ R22, R23, R22, -0.25000196695327758789 ;  /* 0xbe80004217167423 */ /* 0x000fe20000010016 */
[----:B------:R-:W-:Y:S01]  /*26c0*/  FFMA.FTZ R20, R25, R20, 0.33333510160446166992 ;  /* 0x3eaaaae619147423 */ /* 0x000fe20000010014 */
[----:B------:R-:W-:-:S02]  /*26d0*/  I2FP.F32.S32 R14, R14 ;  /* 0x0000000e000e7245 */ /* 0x000fc40000201400 */
[----:B------:R-:W-:Y:S01]  /*26e0*/  FFMA.FTZ R24, R23, R22, 0.33333510160446166992 ;  /* 0x3eaaaae617187423 */ /* 0x000fe20000010016 */
[----:B------:R-:W-:Y:S01]  /*26f0*/  IADD3 R10, PT, PT, R10, -0x3f400000, RZ ;  /* 0xc0c000000a0a7810 */ /* 0x000fe20007ffe0ff */
[----:B------:R-:W0:Y:S01]  /*2700*/  MUFU.RCP R22, R26 ;  /* 0x0000001a00167308 */ /* 0x000e220000001000 */
[----:B------:R-:W-:Y:S01]  /*2710*/  FFMA.FTZ R20, R25, R20, -0.5 ;  /* 0xbf00000019147423 */ /* 0x000fe20000010014 */
[----:B------:R-:W-:Y:S01]  /*2720*/  FFMA.FTZ R24, R23, R24, -0.5 ;  /* 0xbf00000017187423 */ /* 0x000fe20000010018 */
[----:B------:R-:W-:Y:S01]  /*2730*/  LOP3.LUT R19, R10, 0xff800000, RZ, 0xc0, !PT ;  /* 0xff8000000a137812 */ /* 0x000fe200078ec0ff */
[----:B------:R-:W-:Y:S01]  /*2740*/  FMUL.FTZ R14, R14, 1.1920928955078125e-07 ;  /* 0x340000000e0e7820 */ /* 0x000fe20000410000 */
[----:B------:R-:W-:Y:S01]  /*2750*/  FMUL.FTZ R20, R25, R20 ;  /* 0x0000001419147220 */ /* 0x000fe20000410000 */
[----:B------:R-:W-:Y:S01]  /*2760*/  FMUL.FTZ R24, R23, R24 ;  /* 0x0000001817187220 */ /* 0x000fe20000410000 */
[----:B------:R-:W-:Y:S02]  /*2770*/  IADD3 R13, PT, PT, -R19, 0x40800000, RZ ;  /* 0x40800000130d7810 */ /* 0x000fe40007ffe1ff */
[----:B------:R-:W-:Y:S01]  /*2780*/  FFMA.FTZ R20, R25, R20, R25 ;  /* 0x0000001419147223 */ /* 0x000fe20000010019 */
[----:B------:R-:W-:Y:S01]  /*2790*/  FFMA.FTZ R23, R23, R24, R23 ;  /* 0x0000001817177223 */ /* 0x000fe20000010017 */
[----:B------:R-:W-:Y:S01]  /*27a0*/  IADD3 R25, PT, PT, R16, -R19, RZ ;  /* 0x8000001310197210 */ /* 0x000fe20007ffe0ff */
[----:B------:R-:W-:Y:S01]  /*27b0*/  FFMA.FTZ R24, R13, R6, -1 ;  /* 0xbf8000000d187423 */ /* 0x000fe20000010006 */
[----:B------:R-:W-:Y:S01]  /*27c0*/  I2FP.F32.S32 R21, R21 ;  /* 0x0000001500157245 */ /* 0x000fe20000201400 */
[----:B------:R-:W-:Y:S01]  /*27d0*/  FFMA.FTZ R10, R14, 0.69314718246459960938, R23 ;  /* 0x3f3172180e0a7823 */ /* 0x000fe20000010017 */
[----:B------:R-:W-:Y:S01]  /*27e0*/  ISETP.GE.U32.AND P0, PT, R18, 0x7f800000, PT ;  /* 0x7f8000001200780c */ /* 0x000fe20003f06070 */
[----:B------:R-:W-:Y:S01]  /*27f0*/  FADD.FTZ R25, R25, R24 ;  /* 0x0000001819197221 */ /* 0x000fe20000010000 */
[----:B------:R-:W-:Y:S01]  /*2800*/  FSETP.GT.FTZ.AND P1, PT, |R11|, 8.50705917302346158658e+37, PT ;  /* 0x7e8000000b00780b */ /* 0x000fe20003f34200 */
[----:B------:R-:W-:Y:S01]  /*2810*/  FMUL.FTZ R21, R21, 1.1920928955078125e-07 ;  /* 0x3400000015157820 */ /* 0x000fe20000410000 */
[----:B0-----:R-:W-:Y:S01]  /*2820*/  FADD.FTZ R22, R22, R22 ;  /* 0x0000001616167221 */ /* 0x001fe20000010000 */
[----:B------:R-:W-:Y:S01]  /*2830*/  ISETP.GT.AND P2, PT, R18, -0x40800000, P0 ;  /* 0xbf8000001200780c */ /* 0x000fe20000744270 */
[----:B------:R-:W-:Y:S01]  /*2840*/  FFMA.FTZ R14, R25, -R8, 0.10546888411045074463 ;  /* 0x3dd80012190e7423 */ /* 0x000fe20000010808 */
[----:B------:R-:W-:Y:S01]  /*2850*/  FFMA.FTZ R20, R21, 0.69314718246459960938, R20 ;  /* 0x3f31721815147823 */ /* 0x000fe20000010014 */
[----:B------:R-:W-:Y:S01]  /*2860*/  FMUL.FTZ R21, |R11|, R22 ;  /* 0x000000160b157220 */ /* 0x000fe20000410200 */
[----:B-----5:R-:W-:-:S02]  /*2870*/  HADD2.F32 R13, -RZ, R15.H0_H0 ;  /* 0x2000000fff0d7230 */ /* 0x020fc40000004100 */
[----:B------:R-:W-:Y:S01]  /*2880*/  FFMA.FTZ R22, R25, R14, -0.13229703903198242188 ;  /* 0xbe0778e019167423 */ /* 0x000fe2000001000e */
[----:B------:R-:W-:Y:S01]  /*2890*/  ISETP.GE.U32.AND P5, PT, R17, 0x7f800000, PT ;  /* 0x7f8000001100780c */ /* 0x000fe20003fa6070 */
[----:B------:R-:W-:Y:S01]  /*28a0*/  HADD2.F32 R15, -RZ, R15.H1_H1 ;  /* 0x3000000fff0f7230 */ /* 0x000fe20000004100 */
[----:B------:R-:W-:Y:S01]  /*28b0*/  @P0 MOV R27, 0x7f800000 ;  /* 0x7f800000001b0802 */ /* 0x000fe20000000f00 */
[----:B------:R-:W-:Y:S01]  /*28c0*/  FFMA.FTZ R22, R25, R22, 0.14491446316242218018 ;  /* 0x3e14647519167423 */ /* 0x000fe20000010016 */
[----:B------:R-:W-:Y:S01]  /*28d0*/  FSEL R14, R21, -2, !P1 ;  /* 0xc0000000150e7808 */ /* 0x000fe20004800000 */
[----:B------:R-:W-:Y:S01]  /*28e0*/  FADD.FTZ R23, |R13|, -RZ ;  /* 0x800000ff0d177221 */ /* 0x000fe20000010200 */
[----:B------:R-:W-:Y:S01]  /*28f0*/  ISETP.GT.AND P3, PT, R17, -0x40800000, P5 ;  /* 0xbf8000001100780c */ /* 0x000fe20002f64270 */
[C---:B------:R-:W-:Y:S01]  /*2900*/  @P2 FFMA.FTZ R20, R18.reuse, R27, +INF ;  /* 0x7f80000012142423 */ /* 0x040fe2000001001b */
[----:B------:R-:W-:Y:S01]  /*2910*/  @P0 FSETP.NEU.FTZ.AND P1, PT, R18, RZ, PT ;  /* 0x000000ff1200020b */ /* 0x000fe20003f3d000 */
[----:B------:R-:W-:Y:S01]  /*2920*/  FFMA.FTZ R22, R25, R22, -0.16641564667224884033 ;  /* 0xbe2a68dd19167423 */ /* 0x000fe20000010016 */
[----:B------:R-:W-:Y:S01]  /*2930*/  FADD.FTZ.RZ R21, R14, 1 ;  /* 0x3f8000000e157421 */ /* 0x000fe2000001c000 */
[----:B------:R-:W-:Y:S01]  /*2940*/  FADD.FTZ R18, -R23, 1 ;  /* 0x3f80000017127421 */ /* 0x000fe20000010100 */
[----:B------:R-:W-:Y:S01]  /*2950*/  FADD.FTZ R23, |R15|, -RZ ;  /* 0x800000ff0f177221 */ /* 0x000fe20000010200 */
[----:B------:R-:W-:Y:S01]  /*2960*/  FFMA.FTZ R22, R25, R22, 0.19988867640495300293 ;  /* 0x3e4caf9e19167423 */ /* 0x000fe20000010016 */
[----:B------:R-:W-:-:S02]  /*2970*/  @P5 MOV R26, 0x7f800000 ;  /* 0x7f800000001a5802 */ /* 0x000fc40000000f00 */
[----:B------:R-:W-:Y:S01]  /*2980*/  IADD3 R21, PT, PT, R21, -0x3f400000, RZ ;  /* 0xc0c0000015157810 */ /* 0x000fe20007ffe0ff */
[----:B------:R-:W0:Y:S01]  /*2990*/  MUFU.RCP R18, R18 ;  /* 0x0000001200127308 */ /* 0x000e220000001000 */
[----:B------:R-:W-:Y:S01]  /*29a0*/  FADD.FTZ R27, -R23, 1 ;  /* 0x3f800000171b7421 */ /* 0x000fe20000010100 */
[----:B------:R-:W-:Y:S01]  /*29b0*/  FFMA.FTZ R24, R25, R22, -0.25000196695327758789 ;  /* 0xbe80004219187423 */ /* 0x000fe20000010016 */
[----:B------:R-:W-:Y:S01]  /*29c0*/  LOP3.LUT R21, R21, 0xff800000, RZ, 0xc0, !PT ;  /* 0xff80000015157812 */ /* 0x000fe200078ec0ff */
[C---:B------:R-:W-:Y:S01]  /*29d0*/  @P3 FFMA.FTZ R10, R17.reuse, R26, +INF ;  /* 0x7f800000110a3423 */ /* 0x040fe2000001001a */
[----:B------:R-:W-:Y:S01]  /*29e0*/  @P5 FSETP.NEU.FTZ.AND P6, PT, R17, RZ, PT ;  /* 0x000000ff1100520b */ /* 0x000fe20003fdd000 */
[----:B------:R-:W-:Y:S01]  /*29f0*/  FFMA.FTZ R24, R25, R24, 0.33333510160446166992 ;  /* 0x3eaaaae619187423 */ /* 0x000fe20000010018 */
[----:B------:R-:W-:Y:S01]  /*2a00*/  IADD3 R17, PT, PT, -R21, 0x40800000, RZ ;  /* 0x4080000015117810 */ /* 0x000fe20007ffe1ff */
[----:B------:R-:W1:Y:S01]  /*2a10*/  MUFU.RCP R22, R27 ;  /* 0x0000001b00167308 */ /* 0x000e620000001000 */
[----:B------:R-:W-:Y:S01]  /*2a20*/  IADD3 R23, PT, PT, R14, -R21, RZ ;  /* 0x800000150e177210 */ /* 0x000fe20007ffe0ff */
[----:B------:R-:W-:Y:S01]  /*2a30*/  FFMA.FTZ R24, R25, R24, -0.5 ;  /* 0xbf00000019187423 */ /* 0x000fe20000010018 */
[----:B------:R-:W-:Y:S01]  /*2a40*/  FSETP.GT.FTZ.AND P3, PT, |R13|, 8.50705917302346158658e+37, PT ;  /* 0x7e8000000d00780b */ /* 0x000fe20003f74200 */
[----:B------:R-:W-:Y:S01]  /*2a50*/  FFMA.FTZ R26, R17, R6, -1 ;  /* 0xbf800000111a7423 */ /* 0x000fe20000010006 */
[----:B------:R-:W-:Y:S01]  /*2a60*/  ISETP.GE.U32.AND P4, PT, R16, 0x7f800000, PT ;  /* 0x7f8000001000780c */ /* 0x000fe20003f86070 */
[----:B------:R-:W-:Y:S01]  /*2a70*/  FMUL.FTZ R24, R25, R24 ;  /* 0x0000001819187220 */ /* 0x000fe20000410000 */
[----:B------:R-:W-:Y:S01]  /*2a80*/  I2FP.F32.S32 R19, R19 ;  /* 0x0000001300137245 */ /* 0x000fe20000201400 */
[----:B------:R-:W-:Y:S01]  /*2a90*/  FADD.FTZ R23, R23, R26 ;  /* 0x0000001a17177221 */ /* 0x000fe20000010000 */
[----:B------:R-:W-:Y:S01]  /*2aa0*/  LOP3.LUT R7, R4, 0x80000000, R7, 0xb8, !PT ;  /* 0x8000000004077812 */ /* 0x000fe200078eb807 */
[----:B------:R-:W-:Y:S01]  /*2ab0*/  FFMA.FTZ R25, R25, R24, R25 ;  /* 0x0000001819197223 */ /* 0x000fe20000010019 */
[----:B0-----:R-:W-:Y:S01]  /*2ac0*/  FADD.FTZ R24, R18, R18 ;  /* 0x0000001212187221 */ /* 0x001fe20000010000 */
[----:B------:R-:W-:Y:S01]  /*2ad0*/  FFMA.FTZ R18, R23, -R8, 0.10546888411045074463 ;  /* 0x3dd8001217127423 */ /* 0x000fe20000010808 */
[----:B------:R-:W-:-:S02]  /*2ae0*/  @P0 FSEL R20, R20, -RZ, P1 ;  /* 0x800000ff14140208 */ /* 0x000fc40000800000 */
[----:B------:R-:W-:Y:S01]  /*2af0*/  FMUL.FTZ R24, |R13|, R24 ;  /* 0x000000180d187220 */ /* 0x000fe20000410200 */
[----:B------:R-:W-:Y:S01]  /*2b00*/  FFMA.FTZ R18, R23, R18, -0.13229703903198242188 ;  /* 0xbe0778e017127423 */ /* 0x000fe20000010012 */
[----:B------:R-:W-:Y:S01]  /*2b10*/  ISETP.GT.AND P0, PT, R16, -0x40800000, P4 ;  /* 0xbf8000001000780c */ /* 0x000fe20002704270 */
[----:B-1----:R-:W-:Y:S01]  /*2b20*/  FADD.FTZ R22, R22, R22 ;  /* 0x0000001616167221 */ /* 0x002fe20000010000 */
[----:B------:R-:W-:Y:S01]  /*2b30*/  FSETP.GT.FTZ.AND P2, PT, |R15|, 8.50705917302346158658e+37, PT ;  /* 0x7e8000000f00780b */ /* 0x000fe20003f54200 */
[----:B------:R-:W-:Y:S01]  /*2b40*/  FMUL.FTZ R20, R7, R20 ;  /* 0x0000001407147220 */ /* 0x000fe20000410000 */
[----:B------:R-:W-:Y:S01]  /*2b50*/  @P5 FSEL R10, R10, -RZ, P6 ;  /* 0x800000ff0a0a5208 */ /* 0x000fe20003000000 */
[----:B------:R-:W-:Y:S01]  /*2b60*/  FMUL.FTZ R17, |R15|, R22 ;  /* 0x000000160f117220 */ /* 0x000fe20000410200 */
[C---:B------:R-:W-:Y:S01]  /*2b70*/  FFMA.FTZ R22, R23.reuse, R18, 0.14491446316242218018 ;  /* 0x3e14647517167423 */ /* 0x040fe20000010012 */
[----:B------:R-:W-:Y:S02]  /*2b80*/  FSEL R18, R24, -2, !P3 ;  /* 0xc000000018127808 */ /* 0x000fe40005800000 */
[----:B------:R-:W-:Y:S01]  /*2b90*/  @P4 FSETP.NEU.FTZ.AND P3, PT, R16, RZ, PT ;  /* 0x000000ff1000420b */ /* 0x000fe20003f7d000 */
[----:B------:R-:W-:Y:S01]  /*2ba0*/  FFMA.FTZ R24, R23, R22, -0.16641564667224884033 ;  /* 0xbe2a68dd17187423 */ /* 0x000fe20000010016 */
[----:B------:R-:W-:Y:S01]  /*2bb0*/  FMUL.FTZ R22, R19, 1.1920928955078125e-07 ;  /* 0x3400000013167820 */ /* 0x000fe20000410000 */
[----:B------:R-:W-:Y:S01]  /*2bc0*/  FADD.FTZ.RZ R7, R18, 1 ;  /* 0x3f80000012077421 */ /* 0x000fe2000001c000 */
[----:B------:R-:W-:Y:S01]  /*2bd0*/  FSEL R17, R17, -2, !P2 ;  /* 0xc000000011117808 */ /* 0x000fe20005000000 */
[----:B------:R-:W-:Y:S01]  /*2be0*/  FFMA.FTZ R24, R23, R24, 0.19988867640495300293 ;  /* 0x3e4caf9e17187423 */ /* 0x000fe20000010018 */
[----:B------:R-:W-:Y:S01]  /*2bf0*/  FFMA.FTZ R19, R22, 0.69314718246459960938, R25 ;  /* 0x3f31721816137823 */ /* 0x000fe20000010019 */
[----:B------:R-:W-:-:S02]  /*2c00*/  @P4 MOV R25, 0x7f800000 ;  /* 0x7f80000000194802 */ /* 0x000fc40000000f00 */
[----:B------:R-:W-:Y:S01]  /*2c10*/  FFMA.FTZ R24, R23, R24, -0.25000196695327758789 ;  /* 0xbe80004217187423 */ /* 0x000fe20000010018 */
[----:B------:R-:W-:Y:S01]  /*2c20*/  IADD3 R7, PT, PT, R7, -0x3f400000, RZ ;  /* 0xc0c0000007077810 */ /* 0x000fe20007ffe0ff */
[----:B------:R-:W-:Y:S01]  /*2c30*/  FADD.FTZ.RZ R22, R17, 1 ;  /* 0x3f80000011167421 */ /* 0x000fe2000001c000 */
[----:B------:R-:W-:Y:S01]  /*2c40*/  @P0 FFMA.FTZ R19, R16, R25, +INF ;  /* 0x7f80000010130423 */ /* 0x000fe20000010019 */
[----:B------:R-:W-:Y:S01]  /*2c50*/  FFMA.FTZ R24, R23, R24, 0.33333510160446166992 ;  /* 0x3eaaaae617187423 */ /* 0x000fe20000010018 */
[----:B------:R-:W-:Y:S02]  /*2c60*/  LOP3.LUT R25, R7, 0xff800000, RZ, 0xc0, !PT ;  /* 0xff80000007197812 */ /* 0x000fe400078ec0ff */
[----:B------:R-:W-:Y:S01]  /*2c70*/  IADD3 R22, PT, PT, R22, -0x3f400000, RZ ;  /* 0xc0c0000016167810 */ /* 0x000fe20007ffe0ff */
[----:B------:R-:W-:Y:S01]  /*2c80*/  FFMA.FTZ R24, R23, R24, -0.5 ;  /* 0xbf00000017187423 */ /* 0x000fe20000010018 */
[----:B------:R-:W-:Y:S02]  /*2c90*/  IADD3 R7, PT, PT, -R25, 0x40800000, RZ ;  /* 0x4080000019077810 */ /* 0x000fe40007ffe1ff */
[----:B------:R-:W-:Y:S01]  /*2ca0*/  LOP3.LUT R22, R22, 0xff800000, RZ, 0xc0, !PT ;  /* 0xff80000016167812 */ /* 0x000fe200078ec0ff */
[----:B------:R-:W-:Y:S01]  /*2cb0*/  FMUL.FTZ R16, R23, R24 ;  /* 0x0000001817107220 */ /* 0x000fe20000410000 */
[----:B------:R-:W-:Y:S01]  /*2cc0*/  I2FP.F32.S32 R24, R21 ;  /* 0x0000001500187245 */ /* 0x000fe20000201400 */
[----:B------:R-:W-:Y:S01]  /*2cd0*/  FFMA.FTZ R26, R7, R6, -1 ;  /* 0xbf800000071a7423 */ /* 0x000fe20000010006 */
[----:B------:R-:W-:Y:S01]  /*2ce0*/  IADD3 R21, PT, PT, R18, -R25, RZ ;  /* 0x8000001912157210 */ /* 0x000fe20007ffe0ff */
[----:B------:R-:W-:Y:S01]  /*2cf0*/  FFMA.FTZ R16, R23, R16, R23 ;  /* 0x0000001017107223 */ /* 0x000fe20000010017 */
[----:B------:R-:W-:-:S02]  /*2d00*/  IADD3 R27, PT, PT, -R22, 0x40800000, RZ ;  /* 0x40800000161b7810 */ /* 0x000fc40007ffe1ff */
[----:B------:R-:W-:Y:S01]  /*2d10*/  ISETP.GE.U32.AND P2, PT, R14, 0x7f800000, PT ;  /* 0x7f8000000e00780c */ /* 0x000fe20003f46070 */
[----:B------:R-:W-:Y:S01]  /*2d20*/  FADD.FTZ R21, R21, R26 ;  /* 0x0000001a15157221 */ /* 0x000fe20000010000 */
[----:B------:R-:W-:Y:S01]  /*2d30*/  IADD3 R26, PT, PT, R17, -R22, RZ ;  /* 0x80000016111a7210 */ /* 0x000fe20007ffe0ff */
[----:B------:R-:W-:Y:S01]  /*2d40*/  FFMA.FTZ R23, R27, R6, -1 ;  /* 0xbf8000001b177423 */ /* 0x000fe20000010006 */
[----:B------:R-:W-:Y:S01]  /*2d50*/  FMUL.FTZ R27, R24, 1.1920928955078125e-07 ;  /* 0x34000000181b7820 */ /* 0x000fe20000410000 */
[C---:B------:R-:W-:Y:S01]  /*2d60*/  FFMA.FTZ R24, R21.reuse, -R8, 0.10546888411045074463 ;  /* 0x3dd8001215187423 */ /* 0x040fe20000010808 */
[----:B------:R-:W-:Y:S01]  /*2d70*/  ISETP.GT.AND P0, PT, R14, -0x40800000, P2 ;  /* 0xbf8000000e00780c */ /* 0x000fe20001704270 */
[----:B------:R-:W-:Y:S01]  /*2d80*/  FADD.FTZ R23, R26, R23 ;  /* 0x000000171a177221 */ /* 0x000fe20000010000 */
[----:B------:R-:W0:Y:S01]  /*2d90*/  LDC.64 R6, c[0x0][0x388] ;  /* 0x0000e200ff067b82 */ /* 0x000e220000000a00 */
[----:B------:R-:W-:Y:S01]  /*2da0*/  FFMA.FTZ R24, R21, R24, -0.13229703903198242188 ;  /* 0xbe0778e015187423 */ /* 0x000fe20000010018 */
[----:B------:R-:W-:Y:S01]  /*2db0*/  FFMA.FTZ R16, R27, 0.69314718246459960938, R16 ;  /* 0x3f3172181b107823 */ /* 0x000fe20000010010 */
[----:B------:R-:W-:Y:S01]  /*2dc0*/  FFMA.FTZ R8, R23, -R8, 0.10546888411045074463 ;  /* 0x3dd8001217087423 */ /* 0x000fe20000010808 */
[C---:B------:R-:W-:Y:S01]  /*2dd0*/  ISETP.GE.U32.AND P1, PT, R18.reuse, 0x7f800000, PT ;  /* 0x7f8000001200780c */ /* 0x040fe20003f26070 */
[----:B------:R-:W-:Y:S01]  /*2de0*/  FFMA.FTZ R24, R21, R24, 0.14491446316242218018 ;  /* 0x3e14647515187423 */ /* 0x000fe20000010018 */
[----:B------:R-:W-:Y:S01]  /*2df0*/  @P2 MOV R27, 0x7f800000 ;  /* 0x7f800000001b2802 */ /* 0x000fe20000000f00 */
[----:B------:R-:W-:Y:S01]  /*2e00*/  FFMA.FTZ R8, R23, R8, -0.13229703903198242188 ;  /* 0xbe0778e017087423 */ /* 0x000fe20000010008 */
[----:B------:R-:W-:Y:S01]  /*2e10*/  ISETP.GT.AND P6, PT, R18, -0x40800000, P1 ;  /* 0xbf8000001200780c */ /* 0x000fe20000fc4270 */
[----:B------:R-:W-:Y:S01]  /*2e20*/  FFMA.FTZ R24, R21, R24, -0.16641564667224884033 ;  /* 0xbe2a68dd15187423 */ /* 0x000fe20000010018 */
[----:B------:R-:W-:Y:S01]  /*2e30*/  I2FP.F32.S32 R25, R25 ;  /* 0x0000001900197245 */ /* 0x000fe20000201400 */
[----:B------:R-:W-:Y:S01]  /*2e40*/  FFMA.FTZ R8, R23, R8, 0.14491446316242218018 ;  /* 0x3e14647517087423 */ /* 0x000fe20000010008 */
[C---:B------:R-:W-:Y:S01]  /*2e50*/  @P0 FFMA.FTZ R16, R14.reuse, R27, +INF ;  /* 0x7f8000000e100423 */ /* 0x040fe2000001001b */
[----:B------:R-:W-:Y:S01]  /*2e60*/  FFMA.FTZ R24, R21, R24, 0.19988867640495300293 ;  /* 0x3e4caf9e15187423 */ /* 0x000fe20000010018 */
[----:B------:R-:W-:Y:S01]  /*2e70*/  ISETP.GE.U32.AND P0, PT, R17, 0x7f800000, PT ;  /* 0x7f8000001100780c */ /* 0x000fe20003f06070 */
[----:B------:R-:W-:Y:S01]  /*2e80*/  FFMA.FTZ R8, R23, R8, -0.16641564667224884033 ;  /* 0xbe2a68dd17087423 */ /* 0x000fe20000010008 */
[----:B------:R-:W-:Y:S01]  /*2e90*/  I2FP.F32.S32 R22, R22 ;  /* 0x0000001600167245 */ /* 0x000fe20000201400 */
[----:B------:R-:W-:Y:S01]  /*2ea0*/  FFMA.FTZ R24, R21, R24, -0.25000196695327758789 ;  /* 0xbe80004215187423 */ /* 0x000fe20000010018 */
[----:B------:R-:W-:Y:S01]  /*2eb0*/  ISETP.GT.AND P5, PT, R17, -0x40800000, P0 ;  /* 0xbf8000001100780c */ /* 0x000fe200007a4270 */
[----:B------:R-:W-:Y:S01]  /*2ec0*/  FFMA.FTZ R8, R23, R8, 0.19988867640495300293 ;  /* 0x3e4caf9e17087423 */ /* 0x000fe20000010008 */
[----:B------:R-:W-:Y:S01]  /*2ed0*/  @P4 FSEL R19, R19, -RZ, P3 ;  /* 0x800000ff13134208 */ /* 0x000fe20001800000 */
[----:B------:R-:W-:Y:S01]  /*2ee0*/  FFMA.FTZ R24, R21, R24, 0.33333510160446166992 ;  /* 0x3eaaaae615187423 */ /* 0x000fe20000010018 */
[----:B------:R-:W-:Y:S01]  /*2ef0*/  @P2 FSETP.NEU.FTZ.AND P4, PT, R14, RZ, PT ;  /* 0x000000ff0e00220b */ /* 0x000fe20003f9d000 */
[----:B------:R-:W-:Y:S01]  /*2f00*/  FFMA.FTZ R8, R23, R8, -0.25000196695327758789 ;  /* 0xbe80004217087423 */ /* 0x000fe20000010008 */
[----:B------:R-:W-:Y:S01]  /*2f10*/  FMUL.FTZ R25, R25, 1.1920928955078125e-07 ;  /* 0x3400000019197820 */ /* 0x000fe20000410000 */
[----:B------:R-:W-:Y:S01]  /*2f20*/  FFMA.FTZ R24, R21, R24, -0.5 ;  /* 0xbf00000015187423 */ /* 0x000fe20000010018 */
[----:B------:R-:W-:Y:S01]  /*2f30*/  FMUL.FTZ R22, R22, 1.1920928955078125e-07 ;  /* 0x3400000016167820 */ /* 0x000fe20000410000 */
[----:B------:R-:W-:Y:S01]  /*2f40*/  FFMA.FTZ R8, R23, R8, 0.33333510160446166992 ;  /* 0x3eaaaae617087423 */ /* 0x000fe20000010008 */
[----:B------:R-:W-:Y:S01]  /*2f50*/  @P0 MOV R14, 0x7f800000 ;  /* 0x7f800000000e0802 */ /* 0x000fe20000000f00 */
[----:B------:R-:W-:Y:S01]  /*2f60*/  FMUL.FTZ R24, R21, R24 ;  /* 0x0000001815187220 */ /* 0x000fe20000410000 */
[----:B0-----:R-:W-:-:S04]  /*2f70*/  IMAD.WIDE.U32 R6, R0, 0x2, R6 ;  /* 0x0000000200067825 */ /* 0x001fc800078e0006 */
[----:B------:R-:W-:Y:S01]  /*2f80*/  FFMA.FTZ R8, R23, R8, -0.5 ;  /* 0xbf00000017087423 */ /* 0x000fe20000010008 */
[----:B------:R-:W-:Y:S01]  /*2f90*/  @P1 FSETP.NEU.FTZ.AND P3, PT, R18, RZ, PT ;  /* 0x000000ff1200120b */ /* 0x000fe20003f7d000 */
[----:B------:R-:W-:Y:S01]  /*2fa0*/  FFMA.FTZ R24, R21, R24, R21 ;  /* 0x0000001815187223 */ /* 0x000fe20000010015 */
[----:B------:R-:W-:Y:S01]  /*2fb0*/  @P1 MOV R21, 0x7f800000 ;  /* 0x7f80000000151802 */ /* 0x000fe20000000f00 */
[----:B------:R-:W-:Y:S01]  /*2fc0*/  FMUL.FTZ R8, R23, R8 ;  /* 0x0000000817087220 */ /* 0x000fe20000410000 */
[C---:B------:R-:W-:Y:S01]  /*2fd0*/  LOP3.LUT R5, R4.reuse, 0x80000000, R5, 0xb8, !PT ;  /* 0x8000000004057812 */ /* 0x040fe200078eb805 */
[----:B------:R-:W-:Y:S01]  /*2fe0*/  FFMA.FTZ R0, R25, 0.69314718246459960938, R24 ;  /* 0x3f31721819007823 */ /* 0x000fe20000010018 */
[----:B------:R-:W-:Y:S01]  /*2ff0*/  LOP3.LUT R11, R4, 0x80000000, R11, 0xb8, !PT ;  /* 0x80000000040b7812 */ /* 0x000fe200078eb80b */
[----:B------:R-:W-:Y:S01]  /*3000*/  FFMA.FTZ R23, R23, R8, R23 ;  /* 0x0000000817177223 */ /* 0x000fe20000010017 */
[----:B------:R-:W-:Y:S01]  /*3010*/  @P6 FFMA.FTZ R0, R18, R21, +INF ;  /* 0x7f80000012006423 */ /* 0x000fe20000010015 */
[----:B------:R-:W-:Y:S01]  /*3020*/  @P0 FSETP.NEU.FTZ.AND P6, PT, R17, RZ, PT ;  /* 0x000000ff1100020b */ /* 0x000fe20003fdd000 */
[----:B------:R-:W-:-:S04]  /*3030*/  IMAD.WIDE.U32 R6, R2, 0x4, R6 ;  /* 0x0000000402067825 */ /* 0x000fc800078e0006 */
[----:B------:R-:W-:Y:S01]  /*3040*/  FFMA.FTZ R8, R22, 0.69314718246459960938, R23 ;  /* 0x3f31721816087823 */ /* 0x000fe20000010017 */
[----:B------:R-:W-:Y:S01]  /*3050*/  @P5 FFMA.FTZ R8, R17, R14, +INF ;  /* 0x7f80000011085423 */ /* 0x000fe2000001000e */
[C---:B------:R-:W-:Y:S01]  /*3060*/  LOP3.LUT R14, R4.reuse, 0x80000000, R3, 0xb8, !PT ;  /* 0x80000000040e7812 */ /* 0x040fe200078eb803 */
[----:B------:R-:W-:Y:S01]  /*3070*/  FMUL.FTZ R3, R5, R10 ;  /* 0x0000000a05037220 */ /* 0x000fe20000410000 */
[C---:B------:R-:W-:Y:S02]  /*3080*/  LOP3.LUT R13, R4.reuse, 0x80000000, R13, 0xb8, !PT ;  /* 0x80000000040d7812 */ /* 0x040fe400078eb80d */
[----:B------:R-:W-:Y:S01]  /*3090*/  LOP3.LUT R15, R4, 0x80000000, R15, 0xb8, !PT ;  /* 0x80000000040f7812 */ /* 0x000fe200078eb80f */
[----:B------:R-:W-:Y:S01]  /*30a0*/  FMUL.FTZ R5, R14, R19 ;  /* 0x000000130e057220 */ /* 0x000fe20000410000 */
[----:B------:R-:W-:Y:S02]  /*30b0*/  @P2 FSEL R16, R16, -RZ, P4 ;  /* 0x800000ff10102208 */ /* 0x000fe40002000000 */
[----:B------:R-:W-:-:S02]  /*30c0*/  @P1 FSEL R0, R0, -RZ, P3 ;  /* 0x800000ff00001208 */ /* 0x000fc40001800000 */
[----:B------:R-:W-:Y:S01]  /*30d0*/  @P0 FSEL R8, R8, -RZ, P6 ;  /* 0x800000ff08080208 */ /* 0x000fe20003000000 */
[----:B------:R-:W-:Y:S01]  /*30e0*/  FMUL.FTZ R16, R11, R16 ;  /* 0x000000100b107220 */ /* 0x000fe20000410000 */
[----:B------:R-:W-:Y:S01]  /*30f0*/  F2FP.F16.F32.PACK_AB R9, R12, R9 ;  /* 0x000000090c09723e */ /* 0x000fe200000000ff */
[----:B------:R-:W-:Y:S01]  /*3100*/  FMUL.FTZ R0, R13, R0 ;  /* 0x000000000d007220 */ /* 0x000fe20000410000 */
[----:B------:R-:W-:Y:S01]  /*3110*/  F2FP.F16.F32.PACK_AB R3, R3, R20 ;  /* 0x000000140303723e */ /* 0x000fe200000000ff */
[----:B------:R-:W-:Y:S01]  /*3120*/  FMUL.FTZ R15, R15, R8 ;  /* 0x000000080f0f7220 */ /* 0x000fe20000410000 */
[----:B------:R-:W-:Y:S01]  /*3130*/  F2FP.F16.F32.PACK_AB R5, R16, R5 ;  /* 0x000000051005723e */ /* 0x000fe200000000ff */
[----:B------:R-:W-:Y:S03]  /*3140*/  STG.E desc[UR4][R6.64], R9 ;  /* 0x0000000906007986 */ /* 0x000fe6000c101904 */
[----:B------:R-:W-:Y:S01]  /*3150*/  F2FP.F16.F32.PACK_AB R15, R15, R0 ;  /* 0x000000000f0f723e */ /* 0x000fe200000000ff */
[----:B------:R-:W-:Y:S04]  /*3160*/  STG.E desc[UR4][R6.64+0x200], R3 ;  /* 0x0002000306007986 */ /* 0x000fe8000c101904 */
[----:B------:R-:W-:Y:S04]  /*3170*/  STG.E desc[UR4][R6.64+0x400], R5 ;  /* 0x0004000506007986 */ /* 0x000fe8000c101904 */
[----:B------:R-:W-:Y:S01]  /*3180*/  STG.E desc[UR4][R6.64+0x600], R15 ;  /* 0x0006000f06007986 */ /* 0x000fe2000c101904 */
[----:B------:R-:W-:Y:S05]  /*3190*/  EXIT ;  /* 0x000000000000794d */ /* 0x000fea0003800000 */
.L_x_1277:
        /* <DEDUP_REMOVED lines=14> */
.L_x_2908:


//--------------------- .text._ZN2at6native29vectorized_elementwise_kernelILi4EZZZNS0_17atanh_kernel_cudaERNS_18TensorIteratorBaseEENKUlvE0_clEvENKUlvE1_clEvEUlN3c104HalfEE_St5arrayIPcLm2EEEEviT0_T1_ --------------------------
	.section	.text._ZN2at6native29vectorized_elementwise_kernelILi4EZZZNS0_17atanh_kernel_cudaERNS_18TensorIteratorBaseEENKUlvE0_clEvENKUlvE1_clEvEUlN3c104HalfEE_St5arrayIPcLm2EEEEviT0_T1_,"ax",@progbits
	.align	128
        .global         _ZN2at6native29vectorized_elementwise_kernelILi4EZZZNS0_17atanh_kernel_cudaERNS_18TensorIteratorBaseEENKUlvE0_clEvENKUlvE1_clEvEUlN3c104HalfEE_St5arrayIPcLm2EEEEviT0_T1_
        .type           _ZN2at6native29vectorized_elementwise_kernelILi4EZZZNS0_17atanh_kernel_cudaERNS_18TensorIteratorBaseEENKUlvE0_clEvENKUlvE1_clEvEUlN3c104HalfEE_St5arrayIPcLm2EEEEviT0_T1_,@function
        .size           _ZN2at6native29vectorized_elementwise_kernelILi4EZZZNS0_17atanh_kernel_cudaERNS_18TensorIteratorBaseEENKUlvE0_clEvENKUlvE1_clEvEUlN3c104HalfEE_St5arrayIPcLm2EEEEviT0_T1_,(.L_x_2909 - _ZN2at6native29vectorized_elementwise_kernelILi4EZZZNS0_17atanh_kernel_cudaERNS_18TensorIteratorBaseEENKUlvE0_clEvENKUlvE1_clEvEUlN3c104HalfEE_St5arrayIPcLm2EEEEviT0_T1_)
        .other          _ZN2at6native29vectorized_elementwise_kernelILi4EZZZNS0_17atanh_kernel_cudaERNS_18TensorIteratorBaseEENKUlvE0_clEvENKUlvE1_clEvEUlN3c104HalfEE_St5arrayIPcLm2EEEEviT0_T1_,@"STO_CUDA_ENTRY STV_DEFAULT"
_ZN2at6native29vectorized_elementwise_kernelILi4EZZZNS0_17atanh_kernel_cudaERNS_18TensorIteratorBaseEENKUlvE0_clEvENKUlvE1_clEvEUlN3c104HalfEE_St5arrayIPcLm2EEEEviT0_T1_:
.text._ZN2at6native29vectorized_elementwise_kernelILi4EZZZNS0_17atanh_kernel_cudaERNS_18TensorIteratorBaseEENKUlvE0_clEvENKUlvE1_clEvEUlN3c104HalfEE_St5arrayIPcLm2EEEEviT0_T1_:
        /* <DEDUP_REMOVED lines=117> */
.L_x_1280:
[----:B------:R-:W-:Y:S05]  /*0750*/  BSYNC.RECONVERGENT B0 ;  /* 0x0000000000007941 */ /* 0x000fea0003800200 */
.L_x_1279:
        /* <DEDUP_REMOVED lines=45> */
.L_x_1282:
[----:B------:R-:W-:Y:S05]  /*0a30*/  BSYNC.RECONVERGENT B0 ;  /* 0x0000000000007941 */ /* 0x000fea0003800200 */
.L_x_1281:
        /* <DEDUP_REMOVED lines=44> */
.L_x_1284:
[----:B------:R-:W-:Y:S05]  /*0d00*/  BSYNC.RECONVERGENT B0 ;  /* 0x0000000000007941 */ /* 0x000fea0003800200 */
.L_x_1283:
        /* <DEDUP_REMOVED lines=45> */
.L_x_1286:
[----:B------:R-:W-:Y:S05]  /*0fe0*/  BSYNC.RECONVERGENT B0 ;  /* 0x0000000000007941 */ /* 0x000fea0003800200 */
.L_x_1285:
        /* <DEDUP_REMOVED lines=42> */
.L_x_1288:
[----:B------:R-:W-:Y:S05]  /*1290*/  BSYNC.RECONVERGENT B0 ;  /* 0x0000000000007941 */ /* 0x000fea0003800200 */
.L_x_1287:
        /* <DEDUP_REMOVED lines=42> */
.L_x_1290:
[----:B------:R-:W-:Y:S05]  /*1540*/  BSYNC.RECONVERGENT B0 ;  /* 0x0000000000007941 */ /* 0x000fea0003800200 */
.L_x_1289:
        /* <DEDUP_REMOVED lines=42> */
.L_x_1292:
[----:B------:R-:W-:Y:S05]  /*17f0*/  BSYNC.RECONVERGENT B0 ;  /* 0x0000000000007941 */ /* 0x000fea0003800200 */
.L_x_1291:
        /* <DEDUP_REMOVED lines=42> */
.L_x_1294:
[----:B------:R-:W-:Y:S05]  /*1aa0*/  BSYNC.RECONVERGENT B0 ;  /* 0x0000000000007941 */ /* 0x000fea0003800200 */
.L_x_1293:
        /* <DEDUP_REMOVED lines=18> */
.L_x_1297:
[----:B------:R-:W-:-:S13]  /*1bd0*/  ISETP.GE.U32.AND P0, PT, R3, R2, PT ;  /* 0x000000020300720c */ /* 0x000fda0003f06070 */
[----:B------:R-:W-:Y:S05]  /*1be0*/  @P0 BRA `(.L_x_1299) ;  /* 0x0000000000300947 */ /* 0x000fea0003800000 */
[----:B0-----:R-:W0:Y:S01]  /*1bf0*/  LDC.64 R4, c[0x0][0x388] ;  /* 0x0000e200ff047b82 */ /* 0x001e220000000a00 */
[----:B------:R-:W-:Y:S02]  /*1c00*/  IADD3 R7, PT, PT, R0, R3, RZ ;  /* 0x0000000300077210 */ /* 0x000fe40007ffe0ff */
[----:B------:R-:W-:-:S03]  /*1c10*/  IADD3 R3, PT, PT, R3, 0x80, RZ ;  /* 0x0000008003037810 */ /* 0x000fc60007ffe0ff */
[----:B0-----:R-:W-:-:S05]  /*1c20*/  IMAD.WIDE.U32 R4, R7, 0x2, R4 ;  /* 0x0000000207047825 */ /* 0x001fca00078e0004 */
[----:B------:R1:W-:Y:S02]  /*1c30*/  STG.E.U16 desc[UR4][R4.64], R10 ;  /* 0x0000000a04007986 */ /* 0x0003e4000c101504 */
.L_x_1298:
[----:B------:R-:W-:-:S13]  /*1c40*/  ISETP.GE.U32.AND P0, PT, R3, R2, PT ;  /* 0x000000020300720c */ /* 0x000fda0003f06070 */
[----:B------:R-:W-:Y:S05]  /*1c50*/  @P0 BRA `(.L_x_1300) ;  /* 0x0000000000340947 */ /* 0x000fea0003800000 */
[----:B01----:R-:W0:Y:S01]  /*1c60*/  LDC.64 R4, c[0x0][0x388] ;  /* 0x0000e200ff047b82 */ /* 0x003e220000000a00 */
[----:B------:R-:W-:Y:S02]  /*1c70*/  IADD3 R7, PT, PT, R0, R3, RZ ;  /* 0x0000000300077210 */ /* 0x000fe40007ffe0ff */
[----:B------:R-:W-:-:S03]  /*1c80*/  IADD3 R3, PT, PT, R3, 0x80, RZ ;  /* 0x0000008003037810 */ /* 0x000fc60007ffe0ff */
[----:B0-----:R-:W-:-:S05]  /*1c90*/  IMAD.WIDE.U32 R4, R7, 0x2, R4 ;  /* 0x0000000207047825 */ /* 0x001fca00078e0004 */
[----:B------:R1:W-:Y:S02]  /*1ca0*/  STG.E.U16 desc[UR4][R4.64], R11 ;  /* 0x0000000b04007986 */ /* 0x0003e4000c101504 */
.L_x_1299:
        /* <DEDUP_REMOVED lines=8> */
.L_x_1300:
[----:B------:R-:W-:Y:S05]  /*1d30*/  BSYNC.RELIABLE B1 ;  /* 0x0000000000017941 */ /* 0x000fea0003800100 */
.L_x_1296:
[----:B------:R-:W-:-:S13]  /*1d40*/  ISETP.GE.U32.AND P0, PT, R3, R2, PT ;  /* 0x000000020300720c */ /* 0x000fda0003f06070 */
[----:B012---:R-:W0:Y:S01]  /*1d50*/  @!P0 LDC.64 R4, c[0x0][0x388] ;  /* 0x0000e200ff048b82 */ /* 0x007e220000000a00 */
[----:B------:R-:W-:Y:S02]  /*1d60*/  @!P0 IADD3 R7, PT, PT, R0, R3, RZ ;  /* 0x0000000300078210 */ /* 0x000fe40007ffe0ff */
[----:B------:R-:W-:-:S03]  /*1d70*/  @!P0 IADD3 R3, PT, PT, R3, 0x80, RZ ;  /* 0x0000008003038810 */ /* 0x000fc60007ffe0ff */
[----:B0-----:R-:W-:-:S05]  /*1d80*/  @!P0 IMAD.WIDE.U32 R4, R7, 0x2, R4 ;  /* 0x0000000207048825 */ /* 0x001fca00078e0004 */
[----:B------:R2:W-:Y:S02]  /*1d90*/  @!P0 STG.E.U16 desc[UR4][R4.64], R13 ;  /* 0x0000000d04008986 */ /* 0x0005e4000c101504 */
.L_x_1301:
[----:B------:R-:W-:Y:S05]  /*1da0*/  BSYNC.RECONVERGENT B0 ;  /* 0x0000000000007941 */ /* 0x000fea0003800200 */
.L_x_1295:
        /* <DEDUP_REMOVED lines=8> */
.L_x_1278:
[----:B------:R-:W0:Y:S01]  /*1e30*/  S2R R5, SR_TID.X ;  /* 0x0000000000057919 */ /* 0x000e220000002100 */
[----:B------:R-:W1:Y:S02]  /*1e40*/  LDC.64 R2, c[0x0][0x390] ;  /* 0x0000e400ff027b82 */ /* 0x000e640000000a00 */
[----:B-1----:R-:W-:-:S04]  /*1e50*/  IMAD.WIDE.U32 R2, R0, 0x2, R2 ;  /* 0x0000000200027825 */ /* 0x002fc800078e0002 */
[----:B0-----:R-:W-:-:S05]  /*1e60*/  IMAD.WIDE.U32 R6, R5, 0x8, R2 ;  /* 0x0000000805067825 */ /* 0x001fca00078e0002 */
[----:B------:R-:W2:Y:S04]  /*1e70*/  LDG.E.64 R12, desc[UR4][R6.64] ;  /* 0x00000004060c7981 */ /* 0x000ea8000c1e1b00 */
[----:B------:R0:W3:Y:S01]  /*1e80*/  LDG.E.64 R2, desc[UR4][R6.64+0x400] ;  /* 0x0004000406027981 */ /* 0x0000e2000c1e1b00 */
[--C-:B--2---:R-:W-:Y:S02]  /*1e90*/  HADD2.F32 R9, -RZ, R12.reuse.H0_H0 ;  /* 0x2000000cff097230 */ /* 0x104fe40000004100 */
[----:B------:R-:W-:Y:S02]  /*1ea0*/  HADD2.F32 R11, -RZ, R12.H1_H1 ;  /* 0x3000000cff0b7230 */ /* 0x000fe40000004100 */
[--C-:B------:R-:W-:Y:S02]  /*1eb0*/  HADD2.F32 R15, -RZ, R13.reuse.H0_H0 ;  /* 0x2000000dff0f7230 */ /* 0x100fe40000004100 */
[C---:B------:R-:W-:Y:S01]  /*1ec0*/  FADD.FTZ R4, |R9|.reuse, -RZ ;  /* 0x800000ff09047221 */ /* 0x040fe20000010200 */
[----:B------:R-:W-:Y:S01]  /*1ed0*/  FSETP.GT.FTZ.AND P0, PT, |R9|, 8.50705917302346158658e+37, PT ;  /* 0x7e8000000900780b */ /* 0x000fe20003f14200 */
[----:B------:R-:W-:Y:S01]  /*1ee0*/  FADD.FTZ R10, |R11|, -RZ ;  /* 0x800000ff0b0a7221 */ /* 0x000fe20000010200 */
[----:B------:R-:W-:-:S02]  /*1ef0*/  HADD2.F32 R13, -RZ, R13.H1_H1 ;  /* 0x3000000dff0d7230 */ /* 0x000fc40000004100 */
[----:B------:R-:W-:Y:S01]  /*1f00*/  FADD.FTZ R4, -R4, 1 ;  /* 0x3f80000004047421 */ /* 0x000fe20000010100 */
[C---:B------:R-:W-:Y:S01]  /*1f10*/  FADD.FTZ R12, |R15|.reuse, -RZ ;  /* 0x800000ff0f0c7221 */ /* 0x040fe20000010200 */
[----:B------:R-:W-:Y:S01]  /*1f20*/  FADD.FTZ R10, -R10, 1 ;  /* 0x3f8000000a0a7421 */ /* 0x000fe20000010100 */
[----:B------:R-:W-:Y:S01]  /*1f30*/  FSETP.GT.FTZ.AND P1, PT, |R15|, 8.50705917302346158658e+37, PT ;  /* 0x7e8000000f00780b */ /* 0x000fe20003f34200 */
[----:B0-----:R-:W-:Y:S01]  /*1f40*/  FADD.FTZ R6, |R13|, -RZ ;  /* 0x800000ff0d067221 */ /* 0x001fe20000010200 */
[----:B------:R-:W-:Y:S01]  /*1f50*/  FADD.FTZ R12, -R12, 1 ;  /* 0x3f8000000c0c7421 */ /* 0x000fe20000010100 */
[----:B------:R-:W0:Y:S08]  /*1f60*/  MUFU.RCP R4, R4 ;  /* 0x0000000400047308 */ /* 0x000e300000001000 */
[----:B------:R-:W1:Y:S08]  /*1f70*/  MUFU.RCP R10, R10 ;  /* 0x0000000a000a7308 */ /* 0x000e700000001000 */
[----:B------:R-:W2:Y:S01]  /*1f80*/  MUFU.RCP R12, R12 ;  /* 0x0000000c000c7308 */ /* 0x000ea20000001000 */
[----:B0-----:R-:W-:-:S04]  /*1f90*/  FADD.FTZ R8, R4, R4 ;  /* 0x0000000404087221 */ /* 0x001fc80000010000 */
[----:B------:R-:W-:Y:S01]  /*1fa0*/  FMUL.FTZ R8, |R9|, R8 ;  /* 0x0000000809087220 */ /* 0x000fe20000410200 */
[----:B-1----:R-:W-:-:S04]  /*1fb0*/  FADD.FTZ R10, R10, R10 ;  /* 0x0000000a0a0a7221 */ /* 0x002fc80000010000 */
[----:B------:R-:W-:Y:S01]  /*1fc0*/  FSEL R14, R8, -2, !P0 ;  /* 0xc0000000080e7808 */ /* 0x000fe20004000000 */
[----:B------:R-:W-:Y:S01]  /*1fd0*/  FADD.FTZ R8, -R6, 1 ;  /* 0x3f80000006087421 */ /* 0x000fe20000010100 */
[----:B------:R-:W-:Y:S02]  /*1fe0*/  HFMA2 R6, -RZ, RZ, 1.625, 0 ;  /* 0x3e800000ff067431 */ /* 0x000fe400000001ff */
[C---:B------:R-:W-:Y:S01]  /*1ff0*/  FMUL.FTZ R10, |R11|.reuse, R10 ;  /* 0x0000000a0b0a7220 */ /* 0x040fe20000410200 */
[----:B------:R-:W-:Y:S01]  /*2000*/  FSETP.GT.FTZ.AND P0, PT, |R11|, 8.50705917302346158658e+37, PT ;  /* 0x7e8000000b00780b */ /* 0x000fe20003f14200 */
[C---:B------:R-:W-:Y:S01]  /*2010*/  FADD.FTZ.RZ R4, R14.reuse, 1 ;  /* 0x3f8000000e047421 */ /* 0x040fe2000001c000 */
[----:B------:R-:W-:Y:S01]  /*2020*/  ISETP.GE.U32.AND P3, PT, R14, 0x7f800000, PT ;  /* 0x7f8000000e00780c */ /* 0x000fe20003f66070 */
[----:B------:R-:W0:Y:S01]  /*2030*/  MUFU.RCP R8, R8 ;  /* 0x0000000800087308 */ /* 0x000e220000001000 */
[----:B------:R-:W-:Y:S01]  /*2040*/  FSEL R10, R10, -2, !P0 ;  /* 0xc00000000a0a7808 */ /* 0x000fe20004000000 */
[----:B--2---:R-:W-:Y:S01]  /*2050*/  FADD.FTZ R12, R12, R12 ;  /* 0x0000000c0c0c7221 */ /* 0x004fe20000010000 */
[----:B------:R-:W-:-:S02]  /*2060*/  IADD3 R4, PT, PT, R4, -0x3f400000, RZ ;  /* 0xc0c0000004047810 */ /* 0x000fc40007ffe0ff */
[----:B------:R-:W-:Y:S01]  /*2070*/  FSETP.GT.FTZ.AND P0, PT, |R13|, 8.50705917302346158658e+37, PT ;  /* 0x7e8000000d00780b */ /* 0x000fe20003f14200 */
[----:B------:R-:W-:Y:S01]  /*2080*/  FMUL.FTZ R12, |R15|, R12 ;  /* 0x0000000c0f0c7220 */ /* 0x000fe20000410200 */
[----:B------:R-:W-:Y:S01]  /*2090*/  LOP3.LUT R17, R4, 0xff800000, RZ, 0xc0, !PT ;  /* 0xff80000004117812 */ /* 0x000fe200078ec0ff */
[----:B------:R-:W-:-:S03]  /*20a0*/  FADD.FTZ.RZ R16, R10, 1 ;  /* 0x3f8000000a107421 */ /* 0x000fc6000001c000 */
[----:B------:R-:W-:Y:S02]  /*20b0*/  IADD3 R7, PT, PT, -R17, 0x40800000, RZ ;  /* 0x4080000011077810 */ /* 0x000fe40007ffe1ff */
[-C--:B------:R-:W-:Y:S02]  /*20c0*/  IADD3 R4, PT, PT, R14, -R17.reuse, RZ ;  /* 0x800000110e047210 */ /* 0x080fe40007ffe0ff */
[----:B------:R-:W-:Y:S01]  /*20d0*/  FSEL R12, R12, -2, !P1 ;  /* 0xc00000000c0c7808 */ /* 0x000fe20004800000 */
[----:B------:R-:W-:Y:S01]  /*20e0*/  FFMA.FTZ R7, R7, R6, -1 ;  /* 0xbf80000007077423 */ /* 0x000fe20000010006 */
[----:B------:R-:W-:Y:S01]  /*20f0*/  IADD3 R16, PT, PT, R16, -0x3f400000, RZ ;  /* 0xc0c0000010107810 */ /* 0x000fe20007ffe0ff */
[----:B0-----:R-:W-:Y:S01]  /*2100*/  FADD.FTZ R8, R8, R8 ;  /* 0x0000000808087221 */ /* 0x001fe20000010000 */
[----:B------:R-:W-:Y:S01]  /*2110*/  I2FP.F32.S32 R17, R17 ;  /* 0x0000001100117245 */ /* 0x000fe20000201400 */
[----:B------:R-:W-:Y:S01]  /*2120*/  FADD.FTZ R4, R4, R7 ;  /* 0x0000000704047221 */ /* 0x000fe20000010000 */
[----:B------:R-:W-:Y:S01]  /*2130*/  MOV R7, 0x3d39bf78 ;  /* 0x3d39bf7800077802 */ /* 0x000fe20000000f00 */
[----:B------:R-:W-:Y:S01]  /*2140*/  FMUL.FTZ R8, |R13|, R8 ;  /* 0x000000080d087220 */ /* 0x000fe20000410200 */
[----:B------:R-:W-:Y:S01]  /*2150*/  FADD.FTZ.RZ R18, R12, 1 ;  /* 0x3f8000000c127421 */ /* 0x000fe2000001c000 */
[----:B------:R-:W-:Y:S01]  /*2160*/  ISETP.GT.AND P1, PT, R14, -0x40800000, P3 ;  /* 0xbf8000000e00780c */ /* 0x000fe20001f24270 */
[----:B------:R-:W-:Y:S01]  /*2170*/  FMUL.FTZ R17, R17, 1.1920928955078125e-07 ;  /* 0x3400000011117820 */ /* 0x000fe20000410000 */
[----:B------:R-:W-:Y:S01]  /*2180*/  FFMA.FTZ R19, R4, -R7, 0.10546888411045074463 ;  /* 0x3dd8001204137423 */ /* 0x000fe20000010807 */
[----:B------:R-:W-:-:S02]  /*2190*/  FSEL R8, R8, -2, !P0 ;  /* 0xc000000008087808 */ /* 0x000fc40004000000 */
[----:B------:R-:W-:Y:S01]  /*21a0*/  IADD3 R18, PT, PT, R18, -0x3f400000, RZ ;  /* 0xc0c0000012127810 */ /* 0x000fe20007ffe0ff */
[----:B------:R-:W-:Y:S01]  /*21b0*/  FFMA.FTZ R19, R4, R19, -0.13229703903198242188 ;  /* 0xbe0778e004137423 */ /* 0x000fe20000010013 */
[----:B------:R-:W-:Y:S01]  /*21c0*/  ISETP.GE.U32.AND P0, PT, R10, 0x7f800000, PT ;  /* 0x7f8000000a00780c */ /* 0x000fe20003f06070 */
[----:B------:R-:W-:Y:S01]  /*21d0*/  FADD.FTZ.RZ R20, R8, 1 ;  /* 0x3f80000008147421 */ /* 0x000fe2000001c000 */
[----:B------:R-:W-:Y:S01]  /*21e0*/  @P3 FSETP.NEU.FTZ.AND P4, PT, R14, RZ, PT ;  /* 0x000000ff0e00320b */ /* 0x000fe20003f9d000 */
[----:B------:R-:W-:Y:S01]  /*21f0*/  FFMA.FTZ R21, R4, R19, 0.14491446316242218018 ;  /* 0x3e14647504157423 */ /* 0x000fe20000010013 */
[----:B------:R-:W-:Y:S02]  /*2200*/  LOP3.LUT R19, R16, 0xff800000, RZ, 0xc0, !PT ;  /* 0xff80000010137812 */ /* 0x000fe400078ec0ff */
[----:B------:R-:W-:Y:S01]  /*2210*/  IADD3 R20, PT, PT, R20, -0x3f400000, RZ ;  /* 0xc0c0000014147810 */ /* 0x000fe20007ffe0ff */
[----:B------:R-:W-:Y:S01]  /*2220*/  FFMA.FTZ R21, R4, R21, -0.16641564667224884033 ;  /* 0xbe2a68dd04157423 */ /* 0x000fe20000010015 */
[----:B------:R-:W-:-:S02]  /*2230*/  IADD3 R25, PT, PT, -R19, 0x40800000, RZ ;  /* 0x4080000013197810 */ /* 0x000fc40007ffe1ff */
[----:B------:R-:W-:Y:S01]  /*2240*/  IADD3 R16, PT, PT, R10, -R19, RZ ;  /* 0x800000130a107210 */ /* 0x000fe20007ffe0ff */
[----:B------:R-:W-:Y:S01]  /*2250*/  FFMA.FTZ R23, R4, R21, 0.19988867640495300293 ;  /* 0x3e4caf9e04177423 */ /* 0x000fe20000010015 */
[----:B------:R-:W-:Y:S01]  /*2260*/  LOP3.LUT R21, R18, 0xff800000, RZ, 0xc0, !PT ;  /* 0xff80000012157812 */ /* 0x000fe200078ec0ff */
[----:B------:R-:W-:Y:S01]  /*2270*/  FFMA.FTZ R27, R25, R6, -1 ;  /* 0xbf800000191b7423 */ /* 0x000fe20000010006 */
[----:B------:R-:W-:Y:S01]  /*2280*/  ISETP.GT.AND P5, PT, R10, -0x40800000, P0 ;  /* 0xbf8000000a00780c */ /* 0x000fe200007a4270 */
[----:B------:R-:W-:Y:S01]  /*2290*/  FFMA.FTZ R25, R4, R23, -0.25000196695327758789 ;  /* 0xbe80004204197423 */ /* 0x000fe20000010017 */
[----:B------:R-:W-:Y:S01]  /*22a0*/  LOP3.LUT R23, R20, 0xff800000, RZ, 0xc0, !PT ;  /* 0xff80000014177812 */ /* 0x000fe200078ec0ff */
[----:B------:R-:W-:Y:S01]  /*22b0*/  FADD.FTZ R16, R16, R27 ;  /* 0x0000001b10107221 */ /* 0x000fe20000010000 */
[----:B------:R-:W-:Y:S01]  /*22c0*/  IADD3 R29, PT, PT, -R21, 0x40800000, RZ ;  /* 0x40800000151d7810 */ /* 0x000fe20007ffe1ff */
[----:B------:R-:W-:Y:S01]  /*22d0*/  FFMA.FTZ R25, R4, R25, 0.33333510160446166992 ;  /* 0x3eaaaae604197423 */ /* 0x000fe20000010019 */
[----:B------:R-:W-:-:S02]  /*22e0*/  IADD3 R27, PT, PT, -R23, 0x40800000, RZ ;  /* 0x40800000171b7810 */ /* 0x000fc40007ffe1ff */
[----:B------:R-:W-:Y:S01]  /*22f0*/  IADD3 R20, PT, PT, R12, -R21, RZ ;  /* 0x800000150c147210 */ /* 0x000fe20007ffe0ff */
[----:B------:R-:W-:Y:S01]  /*2300*/  FFMA.FTZ R25, R4, R25, -0.5 ;  /* 0xbf00000004197423 */ /* 0x000fe20000010019 */
[-C--:B------:R-:W-:Y:S01]  /*2310*/  FFMA.FTZ R29, R29, R6.reuse, -1 ;  /* 0xbf8000001d1d7423 */ /* 0x080fe20000010006 */
[----:B------:R-:W-:Y:S01]  /*2320*/  IADD3 R18, PT, PT, R8, -R23, RZ ;  /* 0x8000001708127210 */ /* 0x000fe20007ffe0ff */
[----:B------:R-:W-:Y:S01]  /*2330*/  FFMA.FTZ R27, R27, R6, -1 ;  /* 0xbf8000001b1b7423 */ /* 0x000fe20000010006 */
[----:B------:R-:W-:Y:S01]  /*2340*/  FMUL.FTZ R25, R4, R25 ;  /* 0x0000001904197220 */ /* 0x000fe20000410000 */
[----:B------:R-:W-:Y:S01]  /*2350*/  FADD.FTZ R20, R20, R29 ;  /* 0x0000001d14147221 */ /* 0x000fe20000010000 */
[----:B------:R-:W-:Y:S01]  /*2360*/  I2FP.F32.S32 R23, R23 ;  /* 0x0000001700177245 */ /* 0x000fe20000201400 */
[----:B------:R-:W-:Y:S01]  /*2370*/  FADD.FTZ R18, R18, R27 ;  /* 0x0000001b12127221 */ /* 0x000fe20000010000 */
[----:B------:R-:W-:Y:S01]  /*2380*/  FFMA.FTZ R27, R16, -R7, 0.10546888411045074463 ;  /* 0x3dd80012101b7423 */ /* 0x000fe20000010807 */
[----:B------:R-:W-:Y:S01]  /*2390*/  FFMA.FTZ R4, R4, R25, R4 ;  /* 0x0000001904047223 */ /* 0x000fe20000010004 */
[-C--:B------:R-:W-:Y:S01]  /*23a0*/  FFMA.FTZ R25, R20, -R7.reuse, 0.10546888411045074463 ;  /* 0x3dd8001214197423 */ /* 0x080fe20000010807 */
[----:B------:R-:W-:Y:S01]  /*23b0*/  FFMA.FTZ R29, R18, -R7, 0.10546888411045074463 ;  /* 0x3dd80012121d7423 */ /* 0x000fe20000010807 */
[----:B------:R-:W-:Y:S01]  /*23c0*/  FFMA.FTZ R27, R16, R27, -0.13229703903198242188 ;  /* 0xbe0778e0101b7423 */ /* 0x000fe2000001001b */
[----:B------:R-:W-:Y:S01]  /*23d0*/  I2FP.F32.S32 R24, R21 ;  /* 0x0000001500187245 */ /* 0x000fe20000201400 */
[----:B------:R-:W-:Y:S01]  /*23e0*/  FFMA.FTZ R25, R20, R25, -0.13229703903198242188 ;  /* 0xbe0778e014197423 */ /* 0x000fe20000010019 */
[----:B------:R-:W-:Y:S01]  /*23f0*/  FFMA.FTZ R29, R18, R29, -0.13229703903198242188 ;  /* 0xbe0778e0121d7423 */ /* 0x000fe2000001001d */
[----:B------:R-:W-:Y:S01]  /*2400*/  FFMA.FTZ R27, R16, R27, 0.14491446316242218018 ;  /* 0x3e146475101b7423 */ /* 0x000fe2000001001b */
[----:B------:R-:W-:Y:S01]  /*2410*/  @P0 FSETP.NEU.FTZ.AND P2, PT, R10, RZ, PT ;  /* 0x000000ff0a00020b */ /* 0x000fe20003f5d000 */
[----:B------:R-:W-:Y:S01]  /*2420*/  FFMA.FTZ R25, R20, R25, 0.14491446316242218018 ;  /* 0x3e14647514197423 */ /* 0x000fe20000010019 */
[----:B------:R-:W-:Y:S01]  /*2430*/  FFMA.FTZ R29, R18, R29, 0.14491446316242218018 ;  /* 0x3e146475121d7423 */ /* 0x000fe2000001001d */
[----:B------:R-:W-:-:S02]  /*2440*/  FFMA.FTZ R27, R16, R27, -0.16641564667224884033 ;  /* 0xbe2a68dd101b7423 */ /* 0x000fc4000001001b */
[----:B------:R-:W-:Y:S01]  /*2450*/  FFMA.FTZ R25, R20, R25, -0.16641564667224884033 ;  /* 0xbe2a68dd14197423 */ /* 0x000fe20000010019 */
[----:B------:R-:W-:Y:S01]  /*2460*/  FFMA.FTZ R29, R18, R29, -0.16641564667224884033 ;  /* 0xbe2a68dd121d7423 */ /* 0x000fe2000001001d */
[----:B------:R-:W-:Y:S02]  /*2470*/  FFMA.FTZ R27, R16, R27, 0.19988867640495300293 ;  /* 0x3e4caf9e101b7423 */ /* 0x000fe4000001001b */
[----:B------:R-:W-:Y:S01]  /*2480*/  FFMA.FTZ R25, R20, R25, 0.19988867640495300293 ;  /* 0x3e4caf9e14197423 */ /* 0x000fe20000010019 */
[----:B------:R-:W-:Y:S01]  /*2490*/  FFMA.FTZ R29, R18, R29, 0.19988867640495300293 ;  /* 0x3e4caf9e121d7423 */ /* 0x000fe2000001001d */
[----:B------:R-:W-:Y:S02]  /*24a0*/  FFMA.FTZ R27, R16, R27, -0.25000196695327758789 ;  /* 0xbe800042101b7423 */ /* 0x000fe4000001001b */
[----:B------:R-:W-:Y:S01]  /*24b0*/  FFMA.FTZ R25, R20, R25, -0.25000196695327758789 ;  /* 0xbe80004214197423 */ /* 0x000fe20000010019 */
[----:B------:R-:W-:Y:S01]  /*24c0*/  FFMA.FTZ R29, R18, R29, -0.25000196695327758789 ;  /* 0xbe800042121d7423 */ /* 0x000fe2000001001d */
[----:B------:R-:W-:-:S02]  /*24d0*/  FFMA.FTZ R27, R16, R27, 0.33333510160446166992 ;  /* 0x3eaaaae6101b7423 */ /* 0x000fc4000001001b */
[----:B------:R-:W-:Y:S01]  /*24e0*/  FFMA.FTZ R25, R20, R25, 0.33333510160446166992 ;  /* 0x3eaaaae614197423 */ /* 0x000fe20000010019 */
[----:B------:R-:W-:Y:S01]  /*24f0*/  FFMA.FTZ R29, R18, R29, 0.33333510160446166992 ;  /* 0x3eaaaae6121d7423 */ /* 0x000fe2000001001d */
[----:B------:R-:W-:Y:S02]  /*2500*/  FFMA.FTZ R27, R16, R27, -0.5 ;  /* 0xbf000000101b7423 */ /* 0x000fe4000001001b */
[----:B------:R-:W-:Y:S01]  /*2510*/  FFMA.FTZ R25, R20, R25, -0.5 ;  /* 0xbf00000014197423 */ /* 0x000fe20000010019 */
[----:B------:R-:W-:Y:S01]  /*2520*/  FFMA.FTZ R29, R18, R29, -0.5 ;  /* 0xbf000000121d7423 */ /* 0x000fe2000001001d */
[----:B------:R-:W-:Y:S02]  /*2530*/  FMUL.FTZ R27, R16, R27 ;  /* 0x0000001b101b7220 */ /* 0x000fe40000410000 */
[----:B------:R-:W-:Y:S01]  /*2540*/  FMUL.FTZ R25, R20, R25 ;  /* 0x0000001914197220 */ /* 0x000fe20000410000 */
[----:B------:R-:W-:Y:S01]  /*2550*/  FMUL.FTZ R29, R18, R29 ;  /* 0x0000001d121d7220 */ /* 0x000fe20000410000 */
[----:B------:R-:W-:-:S02]  /*2560*/  FFMA.FTZ R22, R16, R27, R16 ;  /* 0x0000001b10167223 */ /* 0x000fc40000010010 */
[----:B------:R-:W-:Y:S01]  /*2570*/  FFMA.FTZ R16, R20, R25, R20 ;  /* 0x0000001914107223 */ /* 0x000fe20000010014 */
[----:B------:R-:W-:Y:S01]  /*2580*/  I2FP.F32.S32 R20, R19 ;  /* 0x0000001300147245 */ /* 0x000fe20000201400 */
[----:B------:R-:W-:-:S04]  /*2590*/  FFMA.FTZ R19, R18, R29, R18 ;  /* 0x0000001d12137223 */ /* 0x000fc80000010012 */
[----:B------:R-:W-:Y:S01]  /*25a0*/  FMUL.FTZ R21, R20, 1.1920928955078125e-07 ;  /* 0x3400000014157820 */ /* 0x000fe20000410000 */
[----:B------:R-:W-:Y:S01]  /*25b0*/  FFMA.FTZ R20, R17, 0.69314718246459960938, R4 ;  /* 0x3f31721811147823 */ /* 0x000fe20000010004 */
[----:B------:R-:W-:Y:S01]  /*25c0*/  FMUL.FTZ R4, R23, 1.1920928955078125e-07 ;  /* 0x3400000017047820 */ /* 0x000fe20000410000 */
[----:B------:R-:W-:Y:S01]  /*25d0*/  @P3 MOV R23, 0x7f800000 ;  /* 0x7f80000000173802 */ /* 0x000fe20000000f00 */
[----:B------:R-:W-:Y:S01]  /*25e0*/  FFMA.FTZ R18, R21, 0.69314718246459960938, R22 ;  /* 0x3f31721815127823 */ /* 0x000fe20000010016 */
[----:B------:R-:W-:Y:S01]  /*25f0*/  FMUL.FTZ R21, R24, 1.1920928955078125e-07 ;  /* 0x3400000018157820 */ /* 0x000fe20000410000 */
[--C-:B---3--:R-:W-:Y:S02]  /*2600*/  HADD2.F32 R17, -RZ, R2.reuse.H0_H0 ;  /* 0x20000002ff117230 */ /* 0x108fe40000004100 */
[----:B------:R-:W-:Y:S01]  /*2610*/  FFMA.FTZ R4, R4, 0.69314718246459960938, R19 ;  /* 0x3f31721804047823 */ /* 0x000fe20000010013 */
[----:B------:R-:W-:Y:S01]  /*2620*/  @P1 FFMA.FTZ R20, R14, R23, +INF ;  /* 0x7f8000000e141423 */ /* 0x000fe20000010017 */
[C---:B------:R-:W-:Y:S01]  /*2630*/  ISETP.GE.U32.AND P1, PT, R12.reuse, 0x7f800000, PT ;  /* 0x7f8000000c00780c */ /* 0x040fe20003f26070 */
[----:B------:R-:W-:Y:S01]  /*2640*/  FFMA.FTZ R16, R21, 0.69314718246459960938, R16 ;  /* 0x3f31721815107823 */ /* 0x000fe20000010010 */
[----:B------:R-:W-:Y:S01]  /*2650*/  @P0 MOV R23, 0x7f800000 ;  /* 0x7f80000000170802 */ /* 0x000fe20000000f00 */
[----:B------:R-:W-:Y:S01]  /*2660*/  HADD2.F32 R19, -RZ, R2.H1_H1 ;  /* 0x30000002ff137230 */ /* 0x000fe20000004100 */
[----:B------:R-:W-:Y:S01]  /*2670*/  ISETP.GT.AND P6, PT, R12, -0x40800000, P1 ;  /* 0xbf8000000c00780c */ /* 0x000fe20000fc4270 */
[----:B------:R-:W-:Y:S01]  /*2680*/  FADD.FTZ R21, |R17|, -RZ ;  /* 0x800000ff11157221 */ /* 0x000fe20000010200 */
[----:B------:R-:W-:-:S02]  /*2690*/  HADD2.F32 R2, -RZ, R3.H0_H0 ;  /* 0x20000003ff027230 */ /* 0x000fc40000004100 */
[----:B------:R-:W-:Y:S01]  /*26a0*/  @P5 FFMA.FTZ R18, R10, R23, +INF ;  /* 0x7f8000000a125423 */ /* 0x000fe20000010017 */
[----:B------:R-:W-:Y:S01]  /*26b0*/  ISETP.GE.U32.AND P5, PT, R8, 0x7f800000, PT ;  /* 0x7f8000000800780c */ /* 0x000fe20003fa6070 */
[----:B------:R-:W-:Y:S01]  /*26c0*/  FADD.FTZ R14, -R21, 1 ;  /* 0x3f800000150e7421 */ /* 0x000fe20000010100 */
[----:B------:R-:W-:Y:S01]  /*26d0*/  @P3 FSEL R20, R20, -RZ, P4 ;  /* 0x800000ff14143208 */ /* 0x000fe20002000000 */
[----:B------:R-:W-:Y:S01]  /*26e0*/  FADD.FTZ R22, |R2|, -RZ ;  /* 0x800000ff02167221 */ /* 0x000fe20000010200 */
[----:B------:R-:W-:Y:S01]  /*26f0*/  ISETP.GT.AND P3, PT, R8, -0x40800000, P5 ;  /* 0xbf8000000800780c */ /* 0x000fe20002f64270 */
[----:B------:R-:W-:Y:S01]  /*2700*/  HFMA2 R10, -RZ, RZ, 1.75, 0 ;  /* 0x3f000000ff0a7431 */ /* 0x000fe200000001ff */
[----:B------:R-:W-:Y:S01]  /*2710*/  @P1 MOV R23, 0x7f800000 ;  /* 0x7f80000000171802 */ /* 0x000fe20000000f00 */
[----:B------:R-:W-:Y:S01]  /*2720*/  FADD.FTZ R22, -R22, 1 ;  /* 0x3f80000016167421 */ /* 0x000fe20000010100 */
[----:B------:R-:W0:Y:S01]  /*2730*/  MUFU.RCP R14, R14 ;  /* 0x0000000e000e7308 */ /* 0x000e220000001000 */
[----:B------:R-:W-:Y:S01]  /*2740*/  @P1 FSETP.NEU.FTZ.AND P4, PT, R12, RZ, PT ;  /* 0x000000ff0c00120b */ /* 0x000fe20003f9d000 */
[----:B------:R-:W-:-:S02]  /*2750*/  HADD2.F32 R3, -RZ, R3.H1_H1 ;  /* 0x30000003ff037230 */ /* 0x000fc40000004100 */
[----:B------:R-:W-:Y:S01]  /*2760*/  @P6 FFMA.FTZ R16, R12, R23, +INF ;  /* 0x7f8000000c106423 */ /* 0x000fe20000010017 */
[C---:B------:R-:W-:Y:S01]  /*2770*/  LOP3.LUT R23, R10.reuse, 0x80000000, R11, 0xb8, !PT ;  /* 0x800000000a177812 */ /* 0x040fe200078eb80b */
[----:B------:R-:W-:Y:S01]  /*2780*/  FADD.FTZ R21, |R19|, -RZ ;  /* 0x800000ff13157221 */ /* 0x000fe20000010200 */
[----:B------:R-:W-:Y:S01]  /*2790*/  @P5 MOV R11, 0x7f800000 ;  /* 0x7f800000000b5802 */ /* 0x000fe20000000f00 */
[----:B------:R-:W1:Y:S01]  /*27a0*/  MUFU.RCP R12, R22 ;  /* 0x00000016000c7308 */ /* 0x000e620000001000 */
[----:B------:R-:W-:Y:S01]  /*27b0*/  LOP3.LUT R9, R10, 0x80000000, R9, 0xb8, !PT ;  /* 0x800000000a097812 */ /* 0x000fe200078eb809 */
[----:B------:R-:W-:Y:S01]  /*27c0*/  FADD.FTZ R21, -R21, 1 ;  /* 0x3f80000015157421 */ /* 0x000fe20000010100 */
[----:B------:R-:W-:Y:S01]  /*27d0*/  @P0 FSEL R18, R18, -RZ, P2 ;  /* 0x800000ff12120208 */ /* 0x000fe20001000000 */
[C---:B------:R-:W-:Y:S01]  /*27e0*/  @P3 FFMA.FTZ R4, R8.reuse, R11, +INF ;  /* 0x7f80000008043423 */ /* 0x040fe2000001000b */
[----:B------:R-:W-:Y:S01]  /*27f0*/  @P5 FSETP.NEU.FTZ.AND P6, PT, R8, RZ, PT ;  /* 0x000000ff0800520b */ /* 0x000fe20003fdd000 */
[----:B------:R-:W-:Y:S01]  /*2800*/  FMUL.FTZ R11, R9, R20 ;  /* 0x00000014090b7220 */ /* 0x000fe20000410000 */
[----:B------:R-:W-:Y:S01]  /*2810*/  FADD.FTZ R20, |R3|, -RZ ;  /* 0x800000ff03147221 */ /* 0x000fe20000010200 */
[----:B------:R-:W-:Y:S01]  /*2820*/  LOP3.LUT R15, R10, 0x80000000, R15, 0xb8, !PT ;  /* 0x800000000a0f7812 */ /* 0x000fe200078eb80f */
[----:B------:R-:W-:Y:S01]  /*2830*/  FMUL.FTZ R8, R23, R18 ;  /* 0x0000001217087220 */ /* 0x000fe20000410000 */
[----:B------:R-:W-:Y:S01]  /*2840*/  @P1 FSEL R16, R16, -RZ, P4 ;  /* 0x800000ff10101208 */ /* 0x000fe20002000000 */
[----:B------:R-:W-:Y:S01]  /*2850*/  FADD.FTZ R18, -R20, 1 ;  /* 0x3f80000014127421 */ /* 0x000fe20000010100 */
[----:B------:R-:W2:Y:S01]  /*2860*/  MUFU.RCP R21, R21 ;  /* 0x0000001500157308 */ /* 0x000ea20000001000 */
[----:B0-----:R-:W-:Y:S01]  /*2870*/  FADD.FTZ R14, R14, R14 ;  /* 0x0000000e0e0e7221 */ /* 0x001fe20000010000 */
[----:B------:R-:W-:Y:S01]  /*2880*/  FSETP.GT.FTZ.AND P0, PT, |R17|, 8.50705917302346158658e+37, PT ;  /* 0x7e8000001100780b */ /* 0x000fe20003f14200 */
[----:B------:R-:W-:Y:S01]  /*2890*/  FMUL.FTZ R9, R15, R16 ;  /* 0x000000100f097220 */ /* 0x000fe20000410000 */
[----:B------:R-:W-:Y:S01]  /*28a0*/  FSETP.GT.FTZ.AND P2, PT, |R2|, 8.50705917302346158658e+37, PT ;  /* 0x7e8000000200780b */ /* 0x000fe20003f54200 */
[----:B-1----:R-:W-:Y:S01]  /*28b0*/  FADD.FTZ R15, R12, R12 ;  /* 0x0000000c0c0f7221 */ /* 0x002fe20000010000 */
[----:B------:R-:W-:-:S02]  /*28c0*/  FMUL.FTZ R12, |R17|, R14 ;  /* 0x0000000e110c7220 */ /* 0x000fc40000410200 */
[----:B------:R-:W0:Y:S01]  /*28d0*/  MUFU.RCP R18, R18 ;  /* 0x0000001200127308 */ /* 0x000e220000001000 */
[----:B------:R-:W-:Y:S01]  /*28e0*/  FSETP.GT.FTZ.AND P1, PT, |R19|, 8.50705917302346158658e+37, PT ;  /* 0x7e8000001300780b */ /* 0x000fe20003f34200 */
[----:B------:R-:W-:Y:S01]  /*28f0*/  FMUL.FTZ R15, |R2|, R15 ;  /* 0x0000000f020f7220 */ /* 0x000fe20000410200 */
[----:B------:R-:W-:Y:S02]  /*2900*/  LOP3.LUT R13, R10, 0x80000000, R13, 0xb8, !PT ;  /* 0x800000000a0d7812 */ /* 0x000fe400078eb80d */
[----:B------:R-:W-:Y:S02]  /*2910*/  FSEL R12, R12, -2, !P0 ;  /* 0xc00000000c0c7808 */ /* 0x000fe40004000000 */
[----:B------:R-:W-:Y:S02]  /*2920*/  LOP3.LUT R17, R10, 0x80000000, R17, 0xb8, !PT ;  /* 0x800000000a117812 */ /* 0x000fe400078eb811 */
[----:B------:R-:W-:Y:S01]  /*2930*/  FSETP.GT.FTZ.AND P0, PT, |R3|, 8.50705917302346158658e+37, PT ;  /* 0x7e8000000300780b */ /* 0x000fe20003f14200 */
[----:B------:R-:W-:Y:S01]  /*2940*/  FADD.FTZ.RZ R20, R12, 1 ;  /* 0x3f8000000c147421 */ /* 0x000fe2000001c000 */
[----:B--2---:R-:W-:Y:S01]  /*2950*/  FADD.FTZ R16, R21, R21 ;  /* 0x0000001515107221 */ /* 0x004fe20000010000 */
[----:B------:R-:W-:-:S02]  /*2960*/  @P5 FSEL R4, R4, -RZ, P6 ;  /* 0x800000ff04045208 */ /* 0x000fc40003000000 */
[----:B------:R-:W-:Y:S01]  /*2970*/  F2FP.F16.F32.PACK_AB R8, R8, R11 ;  /* 0x0000000b0808723e */ /* 0x000fe200000000ff */
[----:B------:R-:W-:Y:S01]  /*2980*/  FMUL.FTZ R14, |R19|, R16 ;  /* 0x00000010130e7220 */ /* 0x000fe20000410200 */
[----:B------:R-:W-:Y:S01]  /*2990*/  IADD3 R20, PT, PT, R20, -0x3f400000, RZ ;  /* 0xc0c0000014147810 */ /* 0x000fe20007ffe0ff */
[----:B------:R-:W-:Y:S01]  /*29a0*/  FMUL.FTZ R4, R13, R4 ;  /* 0x000000040d047220 */ /* 0x000fe20000410000 */
[----:B0-----:R-:W-:Y:S01]  /*29b0*/  FADD.FTZ R18, R18, R18 ;  /* 0x0000001212127221 */ /* 0x001fe20000010000 */
[----:B------:R-:W-:Y:S02]  /*29c0*/  FSEL R16, R15, -2, !P2 ;  /* 0xc00000000f107808 */ /* 0x000fe40005000000 */
[----:B------:R-:W-:Y:S01]  /*29d0*/  LOP3.LUT R27, R20, 0xff800000, RZ, 0xc0, !PT ;  /* 0xff800000141b7812 */ /* 0x000fe200078ec0ff */
[----:B------:R-:W-:Y:S01]  /*29e0*/  FMUL.FTZ R25, |R3|, R18 ;  /* 0x0000001203197220 */ /* 0x000fe20000410200 */
[C---:B------:R-:W-:Y:S02]  /*29f0*/  LOP3.LUT R19, R10.reuse, 0x80000000, R19, 0xb8, !PT ;  /* 0x800000000a137812 */ /* 0x040fe400078eb813 */
[----:B------:R-:W-:Y:S01]  /*2a00*/  LOP3.LUT R15, R10, 0x80000000, R2, 0xb8, !PT ;  /* 0x800000000a0f7812 */ /* 0x000fe200078eb802 */
[----:B------:R-:W-:Y:S01]  /*2a10*/  FADD.FTZ.RZ R2, R16, 1 ;  /* 0x3f80000010027421 */ /* 0x000fe2000001c000 */
[----:B------:R-:W-:-:S02]  /*2a20*/  LOP3.LUT R10, R10, 0x80000000, R3, 0xb8, !PT ;  /* 0x800000000a0a7812 */ /* 0x000fc400078eb803 */
[----:B------:R-:W-:Y:S02]  /*2a30*/  IADD3 R3, PT, PT, -R27, 0x40800000, RZ ;  /* 0x408000001b037810 */ /* 0x000fe40007ffe1ff */
[----:B------:R-:W-:Y:S02]  /*2a40*/  IADD3 R22, PT, PT, R12, -R27, RZ ;  /* 0x8000001b0c167210 */ /* 0x000fe40007ffe0ff */
[----:B------:R-:W-:Y:S01]  /*2a50*/  IADD3 R2, PT, PT, R2, -0x3f400000, RZ ;  /* 0xc0c0000002027810 */ /* 0x000fe20007ffe0ff */
[----:B------:R-:W-:Y:S01]  /*2a60*/  FFMA.FTZ R3, R3, R6, -1 ;  /* 0xbf80000003037423 */ /* 0x000fe20000010006 */
[----:B------:R-:W-:Y:S02]  /*2a70*/  FSEL R14, R14, -2, !P1 ;  /* 0xc00000000e0e7808 */ /* 0x000fe40004800000 */
[----:B------:R-:W-:Y:S01]  /*2a80*/  LOP3.LUT R23, R2, 0xff800000, RZ, 0xc0, !PT ;  /* 0xff80000002177812 */ /* 0x000fe200078ec0ff */
[----:B------:R-:W-:Y:S01]  /*2a90*/  FADD.FTZ R22, R22, R3 ;  /* 0x0000000316167221 */ /* 0x000fe20000010000 */
[----:B------:R-:W-:Y:S01]  /*2aa0*/  FSEL R25, R25, -2, !P0 ;  /* 0xc000000019197808 */ /* 0x000fe20004000000 */
[----:B------:R-:W-:Y:S01]  /*2ab0*/  FADD.FTZ.RZ R21, R14, 1 ;  /* 0x3f8000000e157421 */ /* 0x000fe2000001c000 */
[----:B------:R-:W-:Y:S01]  /*2ac0*/  IADD3 R2, PT, PT, -R23, 0x40800000, RZ ;  /* 0x4080000017027810 */ /* 0x000fe20007ffe1ff */
[----:B------:R-:W-:Y:S01]  /*2ad0*/  FFMA.FTZ R3, R22, -R7, 0.10546888411045074463 ;  /* 0x3dd8001216037423 */ /* 0x000fe20000010807 */
[----:B------:R-:W-:-:S02]  /*2ae0*/  ISETP.GE.U32.AND P0, PT, R12, 0x7f800000, PT ;  /* 0x7f8000000c00780c */ /* 0x000fc40003f06070 */
[----:B------:R-:W-:Y:S01]  /*2af0*/  IADD3 R21, PT, PT, R21, -0x3f400000, RZ ;  /* 0xc0c0000015157810 */ /* 0x000fe20007ffe0ff */
[----:B------:R-:W-:Y:S01]  /*2b00*/  FFMA.FTZ R3, R22, R3, -0.13229703903198242188 ;  /* 0xbe0778e016037423 */ /* 0x000fe20000010003 */
[----:B------:R-:W-:Y:S01]  /*2b10*/  FFMA.FTZ R18, R2, R6, -1 ;  /* 0xbf80000002127423 */ /* 0x000fe20000010006 */
[----:B------:R-:W-:Y:S02]  /*2b20*/  IADD3 R2, PT, PT, R16, -R23, RZ ;  /* 0x8000001710027210 */ /* 0x000fe40007ffe0ff */
[----:B------:R-:W-:Y:S01]  /*2b30*/  FFMA.FTZ R3, R22, R3, 0.14491446316242218018 ;  /* 0x3e14647516037423 */ /* 0x000fe20000010003 */
[----:B------:R-:W-:Y:S02]  /*2b40*/  LOP3.LUT R21, R21, 0xff800000, RZ, 0xc0, !PT ;  /* 0xff80000015157812 */ /* 0x000fe400078ec0ff */
[----:B------:R-:W-:Y:S01]  /*2b50*/  FADD.FTZ R2, R2, R18 ;  /* 0x0000001202027221 */ /* 0x000fe20000010000 */
[----:B------:R-:W-:Y:S01]  /*2b60*/  FFMA.FTZ R3, R22, R3, -0.16641564667224884033 ;  /* 0xbe2a68dd16037423 */ /* 0x000fe20000010003 */
[----:B------:R-:W-:Y:S01]  /*2b70*/  FADD.FTZ.RZ R18, R25, 1 ;  /* 0x3f80000019127421 */ /* 0x000fe2000001c000 */
[----:B------:R-:W-:-:S02]  /*2b80*/  IADD3 R29, PT, PT, -R21, 0x40800000, RZ ;  /* 0x40800000151d7810 */ /* 0x000fc40007ffe1ff */
[----:B------:R-:W-:Y:S01]  /*2b90*/  FFMA.FTZ R3, R22, R3, 0.19988867640495300293 ;  /* 0x3e4caf9e16037423 */ /* 0x000fe20000010003 */
[----:B------:R-:W-:Y:S02]  /*2ba0*/  IADD3 R20, PT, PT, R14, -R21, RZ ;  /* 0x800000150e147210 */ /* 0x000fe40007ffe0ff */
[----:B------:R-:W-:Y:S01]  /*2bb0*/  IADD3 R18, PT, PT, R18, -0x3f400000, RZ ;  /* 0xc0c0000012127810 */ /* 0x000fe20007ffe0ff */
[----:B------:R-:W-:Y:S01]  /*2bc0*/  FFMA.FTZ R3, R22, R3, -0.25000196695327758789 ;  /* 0xbe80004216037423 */ /* 0x000fe20000010003 */
[----:B------:R-:W-:Y:S01]  /*2bd0*/  FFMA.FTZ R29, R29, R6, -1 ;  /* 0xbf8000001d1d7423 */ /* 0x000fe20000010006 */
[----:B------:R-:W-:Y:S02]  /*2be0*/  I2FP.F32.S32 R27, R27 ;  /* 0x0000001b001b7245 */ /* 0x000fe40000201400 */
[----:B------:R-:W-:Y:S01]  /*2bf0*/  LOP3.LUT R18, R18, 0xff800000, RZ, 0xc0, !PT ;  /* 0xff80000012127812 */ /* 0x000fe200078ec0ff */
[----:B------:R-:W-:Y:S01]  /*2c00*/  FFMA.FTZ R3, R22, R3, 0.33333510160446166992 ;  /* 0x3eaaaae616037423 */ /* 0x000fe20000010003 */
[----:B------:R-:W-:Y:S01]  /*2c10*/  FADD.FTZ R20, R20, R29 ;  /* 0x0000001d14147221 */ /* 0x000fe20000010000 */
[----:B------:R-:W-:Y:S01]  /*2c20*/  ISETP.GT.AND P1, PT, R12, -0x40800000, P0 ;  /* 0xbf8000000c00780c */ /* 0x000fe20000724270 */
[----:B------:R-:W-:Y:S01]  /*2c30*/  FMUL.FTZ R27, R27, 1.1920928955078125e-07 ;  /* 0x340000001b1b7820 */ /* 0x000fe20000410000 */
[----:B------:R-:W-:Y:S01]  /*2c40*/  IADD3 R24, PT, PT, -R18, 0x40800000, RZ ;  /* 0x4080000012187810 */ /* 0x000fe20007ffe1ff */
[----:B------:R-:W-:Y:S01]  /*2c50*/  FFMA.FTZ R3, R22, R3, -0.5 ;  /* 0xbf00000016037423 */ /* 0x000fe20000010003 */
[----:B------:R-:W-:Y:S01]  /*2c60*/  FFMA.FTZ R29, R20, -R7, 0.10546888411045074463 ;  /* 0x3dd80012141d7423 */ /* 0x000fe20000010807 */
[----:B------:R-:W-:-:S02]  /*2c70*/  ISETP.GE.U32.AND P2, PT, R14, 0x7f800000, PT ;  /* 0x7f8000000e00780c */ /* 0x000fc40003f46070 */
[----:B------:R-:W-:Y:S01]  /*2c80*/  FFMA.FTZ R24, R24, R6, -1 ;  /* 0xbf80000018187423 */ /* 0x000fe20000010006 */
[CC--:B------:R-:W-:Y:S01]  /*2c90*/  IADD3 R6, PT, PT, R25.reuse, -R18.reuse, RZ ;  /* 0x8000001219067210 */ /* 0x0c0fe20007ffe0ff */
[----:B------:R-:W-:Y:S01]  /*2ca0*/  FMUL.FTZ R3, R22, R3 ;  /* 0x0000000316037220 */ /* 0x000fe20000410000 */
[----:B------:R-:W-:Y:S01]  /*2cb0*/  FFMA.FTZ R29, R20, R29, -0.13229703903198242188 ;  /* 0xbe0778e0141d7423 */ /* 0x000fe2000001001d */
[----:B------:R-:W-:Y:S02]  /*2cc0*/  ISETP.GE.U32.AND P3, PT, R16, 0x7f800000, PT ;  /* 0x7f8000001000780c */ /* 0x000fe40003f66070 */
[----:B------:R-:W-:Y:S01]  /*2cd0*/  FFMA.FTZ R22, R22, R3, R22 ;  /* 0x0000000316167223 */ /* 0x000fe20000010016 */
[----:B------:R-:W-:Y:S01]  /*2ce0*/  FADD.FTZ R24, R6, R24 ;  /* 0x0000001806187221 */ /* 0x000fe20000010000 */
[----:B------:R-:W-:Y:S01]  /*2cf0*/  FFMA.FTZ R3, R2, -R7, 0.10546888411045074463 ;  /* 0x3dd8001202037423 */ /* 0x000fe20000010807 */
[----:B------:R-:W-:Y:S01]  /*2d00*/  FFMA.FTZ R29, R20, R29, 0.14491446316242218018 ;  /* 0x3e146475141d7423 */ /* 0x000fe2000001001d */
[----:B------:R-:W-:Y:S01]  /*2d10*/  ISETP.GE.U32.AND P4, PT, R25, 0x7f800000, PT ;  /* 0x7f8000001900780c */ /* 0x000fe20003f86070 */
[----:B------:R-:W-:Y:S01]  /*2d20*/  FFMA.FTZ R7, R24, -R7, 0.10546888411045074463 ;  /* 0x3dd8001218077423 */ /* 0x000fe20000010807 */
[----:B------:R-:W-:Y:S01]  /*2d30*/  FFMA.FTZ R3, R2, R3, -0.13229703903198242188 ;  /* 0xbe0778e002037423 */ /* 0x000fe20000010003 */
[----:B------:R-:W-:Y:S01]  /*2d40*/  FFMA.FTZ R29, R20, R29, -0.16641564667224884033 ;  /* 0xbe2a68dd141d7423 */ /* 0x000fe2000001001d */
[----:B------:R-:W-:Y:S01]  /*2d50*/  ISETP.GT.AND P6, PT, R14, -0x40800000, P2 ;  /* 0xbf8000000e00780c */ /* 0x000fe200017c4270 */
[----:B------:R-:W-:Y:S01]  /*2d60*/  FFMA.FTZ R7, R24, R7, -0.13229703903198242188 ;  /* 0xbe0778e018077423 */ /* 0x000fe20000010007 */
[----:B------:R-:W-:Y:S01]  /*2d70*/  FFMA.FTZ R3, R2, R3, 0.14491446316242218018 ;  /* 0x3e14647502037423 */ /* 0x000fe20000010003 */
[----:B------:R-:W-:Y:S01]  /*2d80*/  FFMA.FTZ R29, R20, R29, 0.19988867640495300293 ;  /* 0x3e4caf9e141d7423 */ /* 0x000fe2000001001d */
[----:B------:R-:W-:Y:S01]  /*2d90*/  I2FP.F32.S32 R21, R21 ;  /* 0x0000001500157245 */ /* 0x000fe20000201400 */
[----:B------:R-:W-:Y:S01]  /*2da0*/  FFMA.FTZ R7, R24, R7, 0.14491446316242218018 ;  /* 0x3e14647518077423 */ /* 0x000fe20000010007 */
[----:B------:R-:W-:Y:S01]  /*2db0*/  FFMA.FTZ R3, R2, R3, -0.16641564667224884033 ;  /* 0xbe2a68dd02037423 */ /* 0x000fe20000010003 */
[----:B------:R-:W-:Y:S01]  /*2dc0*/  FFMA.FTZ R29, R20, R29, -0.25000196695327758789 ;  /* 0xbe800042141d7423 */ /* 0x000fe2000001001d */
[----:B------:R-:W-:Y:S01]  /*2dd0*/  I2FP.F32.S32 R23, R23 ;  /* 0x0000001700177245 */ /* 0x000fe20000201400 */
[----:B------:R-:W-:Y:S01]  /*2de0*/  FFMA.FTZ R7, R24, R7, -0.16641564667224884033 ;  /* 0xbe2a68dd18077423 */ /* 0x000fe20000010007 */
[----:B------:R-:W-:Y:S01]  /*2df0*/  FFMA.FTZ R3, R2, R3, 0.19988867640495300293 ;  /* 0x3e4caf9e02037423 */ /* 0x000fe20000010003 */
[----:B------:R-:W-:Y:S01]  /*2e00*/  FFMA.FTZ R29, R20, R29, 0.33333510160446166992 ;  /* 0x3eaaaae6141d7423 */ /* 0x000fe2000001001d */
[----:B------:R-:W-:Y:S01]  /*2e10*/  ISETP.GT.AND P5, PT, R16, -0x40800000, P3 ;  /* 0xbf8000001000780c */ /* 0x000fe20001fa4270 */
[----:B------:R-:W-:Y:S01]  /*2e20*/  FFMA.FTZ R7, R24, R7, 0.19988867640495300293 ;  /* 0x3e4caf9e18077423 */ /* 0x000fe20000010007 */
[----:B------:R-:W-:Y:S01]  /*2e30*/  FFMA.FTZ R3, R2, R3, -0.25000196695327758789 ;  /* 0xbe80004202037423 */ /* 0x000fe20000010003 */
[----:B------:R-:W-:Y:S01]  /*2e40*/  FFMA.FTZ R29, R20, R29, -0.5 ;  /* 0xbf000000141d7423 */ /* 0x000fe2000001001d */
[----:B------:R-:W-:Y:S01]  /*2e50*/  FMUL.FTZ R21, R21, 1.1920928955078125e-07 ;  /* 0x3400000015157820 */ /* 0x000fe20000410000 */
[----:B------:R-:W-:Y:S01]  /*2e60*/  FFMA.FTZ R7, R24, R7, -0.25000196695327758789 ;  /* 0xbe80004218077423 */ /* 0x000fe20000010007 */
[----:B------:R-:W-:Y:S01]  /*2e70*/  FFMA.FTZ R3, R2, R3, 0.33333510160446166992 ;  /* 0x3eaaaae602037423 */ /* 0x000fe20000010003 */
[----:B------:R-:W-:Y:S01]  /*2e80*/  FMUL.FTZ R29, R20, R29 ;  /* 0x0000001d141d7220 */ /* 0x000fe20000410000 */
[----:B------:R-:W-:Y:S01]  /*2e90*/  F2FP.F16.F32.PACK_AB R9, R4, R9 ;  /* 0x000000090409723e */ /* 0x000fe200000000ff */
[----:B------:R-:W-:Y:S01]  /*2ea0*/  FFMA.FTZ R7, R24, R7, 0.33333510160446166992 ;  /* 0x3eaaaae618077423 */ /* 0x000fe20000010007 */
[----:B------:R-:W-:Y:S01]  /*2eb0*/  FFMA.FTZ R3, R2, R3, -0.5 ;  /* 0xbf00000002037423 */ /* 0x000fe20000010003 */
[----:B------:R-:W-:Y:S01]  /*2ec0*/  FFMA.FTZ R6, R20, R29, R20 ;  /* 0x0000001d14067223 */ /* 0x000fe20000010014 */
[----:B------:R-:W-:Y:S01]  /*2ed0*/  FFMA.FTZ R20, R27, 0.69314718246459960938, R22 ;  /* 0x3f3172181b147823 */ /* 0x000fe20000010016 */
[----:B------:R-:W-:Y:S01]  /*2ee0*/  FFMA.FTZ R7, R24, R7, -0.5 ;  /* 0xbf00000018077423 */ /* 0x000fe20000010007 */
[----:B------:R-:W-:Y:S01]  /*2ef0*/  FMUL.FTZ R3, R2, R3 ;  /* 0x0000000302037220 */ /* 0x000fe20000410000 */
[----:B------:R-:W-:Y:S01]  /*2f00*/  @P0 MOV R27, 0x7f800000 ;  /* 0x7f800000001b0802 */ /* 0x000fe20000000f00 */
[----:B------:R-:W-:Y:S01]  /*2f10*/  FFMA.FTZ R6, R21, 0.69314718246459960938, R6 ;  /* 0x3f31721815067823 */ /* 0x000fe20000010006 */
[----:B------:R-:W-:Y:S01]  /*2f20*/  FMUL.FTZ R29, R24, R7 ;  /* 0x00000007181d7220 */ /* 0x000fe20000410000 */
[----:B------:R-:W-:Y:S01]  /*2f30*/  FFMA.FTZ R7, R2, R3, R2 ;  /* 0x0000000302077223 */ /* 0x000fe20000010002 */
[----:B------:R-:W-:Y:S01]  /*2f40*/  I2FP.F32.S32 R22, R18 ;  /* 0x0000001200167245 */ /* 0x000fe20000201400 */
[----:B------:R-:W0:Y:S01]  /*2f50*/  LDC.64 R2, c[0x0][0x388] ;  /* 0x0000e200ff027b82 */ /* 0x000e220000000a00 */
[----:B------:R-:W-:Y:S01]  /*2f60*/  @P1 FFMA.FTZ R20, R12, R27, +INF ;  /* 0x7f8000000c141423 */ /* 0x000fe2000001001b */
[----:B------:R-:W-:Y:S01]  /*2f70*/  ISETP.GT.AND P1, PT, R25, -0x40800000, P4 ;  /* 0xbf8000001900780c */ /* 0x000fe20002724270 */
[----:B------:R-:W-:Y:S01]  /*2f80*/  FMUL.FTZ R18, R23, 1.1920928955078125e-07 ;  /* 0x3400000017127820 */ /* 0x000fe20000410000 */
[----:B------:R-:W-:Y:S01]  /*2f90*/  @P2 MOV R23, 0x7f800000 ;  /* 0x7f80000000172802 */ /* 0x000fe20000000f00 */
[----:B------:R-:W-:Y:S01]  /*2fa0*/  FMUL.FTZ R21, R22, 1.1920928955078125e-07 ;  /* 0x3400000016157820 */ /* 0x000fe20000410000 */
[----:B------:R-:W-:Y:S01]  /*2fb0*/  FFMA.FTZ R24, R24, R29, R24 ;  /* 0x0000001d18187223 */ /* 0x000fe20000010018 */
[----:B------:R-:W-:Y:S01]  /*2fc0*/  @P3 MOV R27, 0x7f800000 ;  /* 0x7f800000001b3802 */ /* 0x000fe20000000f00 */
[----:B------:R-:W-:Y:S01]  /*2fd0*/  FFMA.FTZ R18, R18, 0.69314718246459960938, R7 ;  /* 0x3f31721812127823 */ /* 0x000fe20000010007 */
[----:B------:R-:W-:Y:S01]  /*2fe0*/  @P4 MOV R22, 0x7f800000 ;  /* 0x7f80000000164802 */ /* 0x000fe20000000f00 */
[----:B------:R-:W-:Y:S01]  /*2ff0*/  @P6 FFMA.FTZ R6, R14, R23, +INF ;  /* 0x7f8000000e066423 */ /* 0x000fe20000010017 */
[----:B------:R-:W-:Y:S01]  /*3000*/  @P0 FSETP.NEU.FTZ.AND P6, PT, R12, RZ, PT ;  /* 0x000000ff0c00020b */ /* 0x000fe20003fdd000 */
[----:B------:R-:W-:Y:S01]  /*3010*/  FFMA.FTZ R7, R21, 0.69314718246459960938, R24 ;  /* 0x3f31721815077823 */ /* 0x000fe20000010018 */
[----:B------:R-:W-:Y:S01]  /*3020*/  @P5 FFMA.FTZ R18, R16, R27, +INF ;  /* 0x7f80000010125423 */ /* 0x000fe2000001001b */
[----:B------:R-:W-:Y:S01]  /*3030*/  @P2 FSETP.NEU.FTZ.AND P5, PT, R14, RZ, PT ;  /* 0x000000ff0e00220b */ /* 0x000fe20003fbd000 */
[----:B------:R-:W-:Y:S01]  /*3040*/  @P1 FFMA.FTZ R7, R25, R22, +INF ;  /* 0x7f80000019071423 */ /* 0x000fe20000010016 */
[----:B------:R-:W-:-:S02]  /*3050*/  @P0 FSEL R20, R20, -RZ, P6 ;  /* 0x800000ff14140208 */ /* 0x000fc40003000000 */
[----:B------:R-:W-:Y:S02]  /*3060*/  @P3 FSETP.NEU.FTZ.AND P1, PT, R16, RZ, PT ;  /* 0x000000ff1000320b */ /* 0x000fe40003f3d000 */
[----:B------:R-:W-:Y:S01]  /*3070*/  @P4 FSETP.NEU.FTZ.AND P0, PT, R25, RZ, PT ;  /* 0x000000ff1900420b */ /* 0x000fe20003f1d000 */
[----:B------:R-:W-:Y:S01]  /*3080*/  FMUL.FTZ R17, R17, R20 ;  /* 0x0000001411117220 */ /* 0x000fe20000410000 */
[----:B------:R-:W-:Y:S02]  /*3090*/  @P2 FSEL R6, R6, -RZ, P5 ;  /* 0x800000ff06062208 */ /* 0x000fe40002800000 */
[----:B------:R-:W-:Y:S01]  /*30a0*/  @P3 FSEL R18, R18, -RZ, P1 ;  /* 0x800000ff12123208 */ /* 0x000fe20000800000 */
[----:B0-----:R-:W-:Y:S01]  /*30b0*/  IMAD.WIDE.U32 R2, R0, 0x2, R2 ;  /* 0x0000000200027825 */ /* 0x001fe200078e0002 */
[----:B------:R-:W-:-:S03]  /*30c0*/  @P4 FSEL R7, R7, -RZ, P0 ;  /* 0x800000ff07074208 */ /* 0x000fc60000000000 */
[----:B------:R-:W-:Y:S01]  /*30d0*/  FMUL.FTZ R6, R19, R6 ;  /* 0x0000000613067220 */ /* 0x000fe20000410000 */
[----:B------:R-:W-:Y:S01]  /*30e0*/  FMUL.FTZ R15, R15, R18 ;  /* 0x000000120f0f7220 */ /* 0x000fe20000410000 */
[----:B------:R-:W-:Y:S01]  /*30f0*/  FMUL.FTZ R10, R10, R7 ;  /* 0x000000070a0a7220 */ /* 0x000fe20000410000 */
[----:B------:R-:W-:Y:S02]  /*3100*/  IMAD.WIDE.U32 R2, R5, 0x8, R2 ;  /* 0x0000000805027825 */ /* 0x000fe400078e0002 */
[----:B------:R-:W-:Y:S02]  /*3110*/  F2FP.F16.F32.PACK_AB R4, R6, R17 ;  /* 0x000000110604723e */ /* 0x000fe400000000ff */
[----:B------:R-:W-:Y:S01]  /*3120*/  F2FP.F16.F32.PACK_AB R5, R10, R15 ;  /* 0x0000000f0a05723e */ /* 0x000fe200000000ff */
[----:B------:R-:W-:Y:S04]  /*3130*/  STG.E.64 desc[UR4][R2.64], R8 ;  /* 0x0000000802007986 */ /* 0x000fe8000c101b04 */
[----:B------:R-:W-:Y:S01]  /*3140*/  STG.E.64 desc[UR4][R2.64+0x400], R4 ;  /* 0x0004000402007986 */ /* 0x000fe2000c101b04 */
[----:B------:R-:W-:Y:S05]  /*3150*/  EXIT ;  /* 0x000000000000794d */ /* 0x000fea0003800000 */
.L_x_1302:
        /* <DEDUP_REMOVED lines=10> */
.L_x_2909:


//--------------------- .text._ZN2at6native29vectorized_elementwise_kernelILi8EZZZNS0_17atanh_kernel_cudaERNS_18TensorIteratorBaseEENKUlvE0_clEvENKUlvE1_clEvEUlN3c104HalfEE_St5arrayIPcLm2EEEEviT0_T1_ --------------------------
	.section	.text._ZN2at6native29vectorized_elementwise_kernelILi8EZZZNS0_17atanh_kernel_cudaERNS_18TensorIteratorBaseEENKUlvE0_clEvENKUlvE1_clEvEUlN3c104HalfEE_St5arrayIPcLm2EEEEviT0_T1_,"ax",@progbits
	.align	128
        .global         _ZN2at6native29vectorized_elementwise_kernelILi8EZZZNS0_17atanh_kernel_cudaERNS_18TensorIteratorBaseEENKUlvE0_clEvENKUlvE1_clEvEUlN3c104HalfEE_St5arrayIPcLm2EEEEviT0_T1_
        .type           _ZN2at6native29vectorized_elementwise_kernelILi8EZZZNS0_17atanh_kernel_cudaERNS_18TensorIteratorBaseEENKUlvE0_clEvENKUlvE1_clEvEUlN3c104HalfEE_St5arrayIPcLm2EEEEviT0_T1_,@function
        .size           _ZN2at6native29vectorized_elementwise_kernelILi8EZZZNS0_17atanh_kernel_cudaERNS_18TensorIteratorBaseEENKUlvE0_clEvENKUlvE1_clEvEUlN3c104HalfEE_St5arrayIPcLm2EEEEviT0_T1_,(.L_x_2910 - _ZN2at6native29vectorized_elementwise_kernelILi8EZZZNS0_17atanh_kernel_cudaERNS_18TensorIteratorBaseEENKUlvE0_clEvENKUlvE1_clEvEUlN3c104HalfEE_St5arrayIPcLm2EEEEviT0_T1_)
        .other          _ZN2at6native29vectorized_elementwise_kernelILi8EZZZNS0_17atanh_kernel_cudaERNS_18TensorIteratorBaseEENKUlvE0_clEvENKUlvE1_clEvEUlN3c104HalfEE_St5arrayIPcLm2EEEEviT0_T1_,@"STO_CUDA_ENTRY STV_DEFAULT"
_ZN2at6native29vectorized_elementwise_kernelILi8EZZZNS0_17atanh_kernel_cudaERNS_18TensorIteratorBaseEENKUlvE0_clEvENKUlvE1_clEvEUlN3c104HalfEE_St5arrayIPcLm2EEEEviT0_T1_:
.text._ZN2at6native29vectorized_elementwise_kernelILi8EZZZNS0_17atanh_kernel_cudaERNS_18TensorIteratorBaseEENKUlvE0_clEvENKUlvE1_clEvEUlN3c104HalfEE_St5arrayIPcLm2EEEEviT0_T1_:
[----:B------:R-:W-:Y:S01]  /*0000*/  LDC R1, c[0x0][0x37c] ;  /* 0x0000df00ff017b82 */ /* 0x000fe20000000800 */
[----:B------:R-:W-:Y:S05]  /*0010*/  EXIT ;  /* 0x000000000000794d */ /* 0x000fea0003800000 */
.L_x_1303:
        /* <DEDUP_REMOVED lines=14> */
.L_x_2910:


//--------------------- .text._ZN2at6native18elementwise_kernelILi128ELi4EZNS0_15gpu_kernel_implIZZZNS0_17atanh_kernel_cudaERNS_18TensorIteratorBaseEENKUlvE0_clEvENKUlvE0_clEvEUlfE_EEvS4_RKT_EUliE_EEviT1_ --------------------------
	.section	.text._ZN2at6native18elementwise_kernelILi128ELi4EZNS0_15gpu_kernel_implIZZZNS0_17atanh_kernel_cudaERNS_18TensorIteratorBaseEENKUlvE0_clEvENKUlvE0_clEvEUlfE_EEvS4_RKT_EUliE_EEviT1_,"ax",@progbits
	.align	128
        .global         _ZN2at6native18elementwise_kernelILi128ELi4EZNS0_15gpu_kernel_implIZZZNS0_17atanh_kernel_cudaERNS_18TensorIteratorBaseEENKUlvE0_clEvENKUlvE0_clEvEUlfE_EEvS4_RKT_EUliE_EEviT1_
        .type           _ZN2at6native18elementwise_kernelILi128ELi4EZNS0_15gpu_kernel_implIZZZNS0_17atanh_kernel_cudaERNS_18TensorIteratorBaseEENKUlvE0_clEvENKUlvE0_clEvEUlfE_EEvS4_RKT_EUliE_EEviT1_,@function
        .size           _ZN2at6native18elementwise_kernelILi128ELi4EZNS0_15gpu_kernel_implIZZZNS0_17atanh_kernel_cudaERNS_18TensorIteratorBaseEENKUlvE0_clEvENKUlvE0_clEvEUlfE_EEvS4_RKT_EUliE_EEviT1_,(.L_x_2911 - _ZN2at6native18elementwise_kernelILi128ELi4EZNS0_15gpu_kernel_implIZZZNS0_17atanh_kernel_cudaERNS_18TensorIteratorBaseEENKUlvE0_clEvENKUlvE0_clEvEUlfE_EEvS4_RKT_EUliE_EEviT1_)
        .other          _ZN2at6native18elementwise_kernelILi128ELi4EZNS0_15gpu_kernel_implIZZZNS0_17atanh_kernel_cudaERNS_18TensorIteratorBaseEENKUlvE0_clEvENKUlvE0_clEvEUlfE_EEvS4_RKT_EUliE_EEviT1_,@"STO_CUDA_ENTRY STV_DEFAULT"
_ZN2at6native18elementwise_kernelILi128ELi4EZNS0_15gpu_kernel_implIZZZNS0_17atanh_kernel_cudaERNS_18TensorIteratorBaseEENKUlvE0_clEvENKUlvE0_clEvEUlfE_EEvS4_RKT_EUliE_EEviT1_:
.text._ZN2at6native18elementwise_kernelILi128ELi4EZNS0_15gpu_kernel_implIZZZNS0_17atanh_kernel_cudaERNS_18TensorIteratorBaseEENKUlvE0_clEvENKUlvE0_clEvEUlfE_EEvS4_RKT_EUliE_EEviT1_:
        /* <DEDUP_REMOVED lines=319> */
.L_x_1306:
[----:B------:R-:W0:Y:S01]  /*13f0*/  LDCU.64 UR6, c[0x0][0x588] ;  /* 0x0000b100ff0677ac */ /* 0x000e220008000a00 */
[----:B------:R-:W-:Y:S01]  /*1400*/  BSSY.RECONVERGENT B6, `(.L_x_1307) ;  /* 0x00000e5000067945 */ /* 0x000fe20003800200 */
        /* <DEDUP_REMOVED lines=14> */
[----:B--2---:R-:W3:Y:S01]  /*14f0*/  I2F.S16 R0, R0 ;  /* 0x0000000000007306 */ /* 0x004ee20000101400 */
[----:B------:R-:W-:Y:S05]  /*1500*/  BRA `(.L_x_1313) ;  /* 0x0000000c00507947 */ /* 0x000fea0003800000 */
.L_x_1311:
[----:B------:R-:W2:Y:S02]  /*1510*/  LDG.E.U8 R0, desc[UR36][R2.64] ;  /* 0x0000002402007981 */ /* 0x000ea4000c1e1100 */
[----:B--2---:R-:W-:Y:S01]  /*1520*/  I2FP.F32.U32 R0, R0 ;  /* 0x0000000000007245 */ /* 0x004fe20000201000 */
[----:B------:R-:W-:Y:S06]  /*1530*/  BRA `(.L_x_1313) ;  /* 0x0000000c00447947 */ /* 0x000fec0003800000 */
.L_x_1310:
[----:B------:R-:W-:-:S09]  /*1540*/  UISETP.NE.AND UP0, UPT, UR4, 0x2, UPT ;  /* 0x000000020400788c */ /* 0x000fd2000bf05270 */
[----:B------:R-:W-:Y:S05]  /*1550*/  BRA.U !UP0, `(.L_x_1314) ;  /* 0x0000000108287547 */ /* 0x000fea000b800000 */
[----:B------:R-:W-:-:S09]  /*1560*/  UISETP.NE.AND UP0, UPT, UR4, 0x3, UPT ;  /* 0x000000030400788c */ /* 0x000fd2000bf05270 */
[----:B------:R-:W-:Y:S05]  /*1570*/  BRA.U !UP0, `(.L_x_1315) ;  /* 0x0000000108147547 */ /* 0x000fea000b800000 */
[----:B------:R-:W-:-:S09]  /*1580*/  UISETP.NE.AND UP0, UPT, UR4, 0x4, UPT ;  /* 0x000000040400788c */ /* 0x000fd2000bf05270 */
[----:B------:R-:W-:Y:S05]  /*1590*/  BRA.U UP0, `(.L_x_1312) ;  /* 0x0000000900b07547 */ /* 0x000fea000b800000 */
[----:B------:R-:W2:Y:S02]  /*15a0*/  LDG.E.64 R2, desc[UR36][R2.64] ;  /* 0x0000002402027981 */ /* 0x000ea4000c1e1b00 */
[----:B--2---:R2:W3:Y:S02]  /*15b0*/  I2F.S64 R0, R2 ;  /* 0x0000000200007312 */ /* 0x0044e40000301400 */
[----:B--23--:R-:W-:Y:S05]  /*15c0*/  BRA `(.L_x_1313) ;  /* 0x0000000c00207947 */ /* 0x00cfea0003800000 */
.L_x_1315:
[----:B------:R-:W2:Y:S02]  /*15d0*/  LDG.E R0, desc[UR36][R2.64] ;  /* 0x0000002402007981 */ /* 0x000ea4000c1e1900 */
[----:B--2---:R-:W-:Y:S01]  /*15e0*/  I2FP.F32.S32 R0, R0 ;  /* 0x0000000000007245 */ /* 0x004fe20000201400 */
[----:B------:R-:W-:Y:S06]  /*15f0*/  BRA `(.L_x_1313) ;  /* 0x0000000c00147947 */ /* 0x000fec0003800000 */
.L_x_1314:
[----:B------:R-:W2:Y:S02]  /*1600*/  LDG.E.U16 R0, desc[UR36][R2.64] ;  /* 0x0000002402007981 */ /* 0x000ea4000c1e1500 */
[----:B--2---:R-:W2:Y:S01]  /*1610*/  I2F.S16 R0, R0 ;  /* 0x0000000000007306 */ /* 0x004ea20000101400 */
[----:B------:R-:W-:Y:S05]  /*1620*/  BRA `(.L_x_1313) ;  /* 0x0000000c00087947 */ /* 0x000fea0003800000 */
.L_x_1309:
[----:B------:R-:W-:-:S09]  /*1630*/  UISETP.GT.AND UP0, UPT, UR4, 0x6, UPT ;  /* 0x000000060400788c */ /* 0x000fd2000bf04270 */
[----:B------:R-:W-:Y:S05]  /*1640*/  BRA.U UP0, `(.L_x_1316) ;  /* 0x0000000100247547 */ /* 0x000fea000b800000 */
[----:B------:R-:W-:-:S09]  /*1650*/  UISETP.NE.AND UP0, UPT, UR4, 0x5, UPT ;  /* 0x000000050400788c */ /* 0x000fd2000bf05270 */
[----:B------:R-:W-:Y:S05]  /*1660*/  BRA.U !UP0, `(.L_x_1317) ;  /* 0x0000000108107547 */ /* 0x000fea000b800000 */
[----:B------:R-:W-:-:S09]  /*1670*/  UISETP.NE.AND UP0, UPT, UR4, 0x6, UPT ;  /* 0x000000060400788c */ /* 0x000fd2000bf05270 */
[----:B------:R-:W-:Y:S05]  /*1680*/  BRA.U UP0, `(.L_x_1312) ;  /* 0x0000000900747547 */ /* 0x000fea000b800000 */
[----:B------:R0:W5:Y:S01]  /*1690*/  LDG.E R0, desc[UR36][R2.64] ;  /* 0x0000002402007981 */ /* 0x000162000c1e1900 */
[----:B------:R-:W-:Y:S05]  /*16a0*/  BRA `(.L_x_1313) ;  /* 0x0000000800e87947 */ /* 0x000fea0003800000 */
.L_x_1317:
[----:B------:R-:W2:Y:S02]  /*16b0*/  LDG.E.U16 R0, desc[UR36][R2.64] ;  /* 0x0000002402007981 */ /* 0x000ea4000c1e1500 */
[----:B--2---:R-:W-:Y:S01]  /*16c0*/  HADD2.F32 R0, -RZ, R0.H0_H0 ;  /* 0x20000000ff007230 */ /* 0x004fe20000004100 */
[----:B------:R-:W-:Y:S06]  /*16d0*/  BRA `(.L_x_1313) ;  /* 0x0000000800dc7947 */ /* 0x000fec0003800000 */
.L_x_1316:
[----:B------:R-:W-:-:S09]  /*16e0*/  UISETP.NE.AND UP0, UPT, UR4, 0x7, UPT ;  /* 0x000000070400788c */ /* 0x000fd2000bf05270 */
[----:B------:R-:W-:Y:S05]  /*16f0*/  BRA.U !UP0, `(.L_x_1318) ;  /* 0x0000000108247547 */ /* 0x000fea000b800000 */
[----:B------:R-:W-:-:S09]  /*1700*/  UISETP.NE.AND UP0, UPT, UR4, 0x8, UPT ;  /* 0x000000080400788c */ /* 0x000fd2000bf05270 */
[----:B------:R-:W-:Y:S05]  /*1710*/  BRA.U !UP0, `(.L_x_1319) ;  /* 0x0000000108107547 */ /* 0x000fea000b800000 */
[----:B------:R-:W-:-:S09]  /*1720*/  UISETP.NE.AND UP0, UPT, UR4, 0x9, UPT ;  /* 0x000000090400788c */ /* 0x000fd2000bf05270 */
[----:B------:R-:W-:Y:S05]  /*1730*/  BRA.U UP0, `(.L_x_1312) ;  /* 0x0000000900487547 */ /* 0x000fea000b800000 */
[----:B------:R1:W5:Y:S01]  /*1740*/  LDG.E R0, desc[UR36][R2.64] ;  /* 0x0000002402007981 */ /* 0x000362000c1e1900 */
[----:B------:R-:W-:Y:S05]  /*1750*/  BRA `(.L_x_1313) ;  /* 0x0000000800bc7947 */ /* 0x000fea0003800000 */
.L_x_1319:
[----:B------:R-:W2:Y:S02]  /*1760*/  LDG.E.U16 R0, desc[UR36][R2.64] ;  /* 0x0000002402007981 */ /* 0x000ea4000c1e1500 */
[----:B--2---:R-:W-:Y:S01]  /*1770*/  HADD2.F32 R0, -RZ, R0.H0_H0 ;  /* 0x20000000ff007230 */ /* 0x004fe20000004100 */
[----:B------:R-:W-:Y:S06]  /*1780*/  BRA `(.L_x_1313) ;  /* 0x0000000800b07947 */ /* 0x000fec0003800000 */
.L_x_1318:
        /* <DEDUP_REMOVED lines=9> */
[----:B0-----:R-:W-:Y:S01]  /*1820*/  @!P0 FMUL R0, R0, 1.175494350822287508e-38 ;  /* 0x0080000000008820 */ /* 0x001fe20000400000 */
[----:B------:R-:W-:Y:S06]  /*1830*/  BRA `(.L_x_1313) ;  /* 0x0000000800847947 */ /* 0x000fec0003800000 */
.L_x_1308:
        /* <DEDUP_REMOVED lines=10> */
[----:B------:R-:W-:Y:S01]  /*18e0*/  FSEL R0, RZ, 1, !P0 ;  /* 0x3f800000ff007808 */ /* 0x000fe20004000000 */
[----:B------:R-:W-:Y:S08]  /*18f0*/  BRA `(.L_x_1313) ;  /* 0x0000000800547947 */ /* 0x000ff00003800000 */
.L_x_1322:
        /* <DEDUP_REMOVED lines=11> */
.L_x_1321:
        /* <DEDUP_REMOVED lines=23> */
[----:B------:R-:W-:Y:S01]  /*1b20*/  LOP3.LUT R0, R5, 0x80000000, R0, 0xf8, !PT ;  /* 0x8000000005007812 */ /* 0x000fe200078ef800 */
[----:B------:R-:W-:Y:S06]  /*1b30*/  BRA `(.L_x_1313) ;  /* 0x0000000400c47947 */ /* 0x000fec0003800000 */
.L_x_1324:
        /* <DEDUP_REMOVED lines=10> */
[----:B------:R-:W-:Y:S01]  /*1be0*/  LOP3.LUT R0, R0, 0x80000000, R5, 0xf8, !PT ;  /* 0x8000000000007812 */ /* 0x000fe200078ef805 */
[----:B------:R-:W-:Y:S06]  /*1bf0*/  BRA `(.L_x_1313) ;  /* 0x0000000400947947 */ /* 0x000fec0003800000 */
.L_x_1323:
[----:B------:R-:W2:Y:S02]  /*1c00*/  LDG.E.U16 R0, desc[UR36][R2.64] ;  /* 0x0000002402007981 */ /* 0x000ea4000c1e1500 */
[----:B--2---:R-:W-:Y:S01]  /*1c10*/  SHF.L.U32 R0, R0, 0x10, RZ ;  /* 0x0000001000007819 */ /* 0x004fe200000006ff */
[----:B------:R-:W-:Y:S06]  /*1c20*/  BRA `(.L_x_1313) ;  /* 0x0000000400887947 */ /* 0x000fec0003800000 */
.L_x_1320:
        /* <DEDUP_REMOVED lines=9> */
[----:B--2---:R-:W-:Y:S01]  /*1cc0*/  I2FP.F32.U32 R0, R0 ;  /* 0x0000000000007245 */ /* 0x004fe20000201000 */
[----:B------:R-:W-:Y:S06]  /*1cd0*/  BRA `(.L_x_1313) ;  /* 0x00000004005c7947 */ /* 0x000fec0003800000 */
.L_x_1327:
[----:B------:R-:W2:Y:S01]  /*1ce0*/  LDG.E.U8 R3, desc[UR36][R2.64] ;  /* 0x0000002402037981 */ /* 0x000ea2000c1e1100 */
        /* <DEDUP_REMOVED lines=19> */
.L_x_1329:
[----:B------:R-:W-:Y:S05]  /*1e20*/  BSYNC.RECONVERGENT B0 ;  /* 0x0000000000007941 */ /* 0x000fea0003800200 */
.L_x_1328:
[----:B------:R-:W-:Y:S01]  /*1e30*/  IMAD.SHL.U32 R0, R0, 0x100000, RZ ;  /* 0x0010000000007824 */ /* 0x000fe200078e00ff */
[----:B------:R-:W-:-:S04]  /*1e40*/  LEA R2, R2, 0x3b800000, 0x17 ;  /* 0x3b80000002027811 */ /* 0x000fc800078eb8ff */
[----:B------:R-:W-:Y:S01]  /*1e50*/  LOP3.LUT R0, R2, R0, R7, 0xfe, !PT ;  /* 0x0000000002007212 */ /* 0x000fe200078efe07 */
[----:B------:R-:W-:Y:S06]  /*1e60*/  BRA `(.L_x_1313) ;  /* 0x0000000000f87947 */ /* 0x000fec0003800000 */
.L_x_1326:
[----:B------:R-:W2:Y:S01]  /*1e70*/  LDG.E.U8 R3, desc[UR36][R2.64] ;  /* 0x0000002402037981 */ /* 0x000ea2000c1e1100 */
        /* <DEDUP_REMOVED lines=19> */
.L_x_1331:
[----:B------:R-:W-:Y:S05]  /*1fb0*/  BSYNC.RECONVERGENT B0 ;  /* 0x0000000000007941 */ /* 0x000fea0003800200 */
.L_x_1330:
[----:B------:R-:W-:Y:S01]  /*1fc0*/  IMAD.SHL.U32 R0, R0, 0x200000, RZ ;  /* 0x0020000000007824 */ /* 0x000fe200078e00ff */
[----:B------:R-:W-:-:S04]  /*1fd0*/  LEA R2, R2, 0x37800000, 0x17 ;  /* 0x3780000002027811 */ /* 0x000fc800078eb8ff */
[----:B------:R-:W-:Y:S01]  /*1fe0*/  LOP3.LUT R0, R2, R0, R7, 0xfe, !PT ;  /* 0x0000000002007212 */ /* 0x000fe200078efe07 */
[----:B------:R-:W-:Y:S06]  /*1ff0*/  BRA `(.L_x_1313) ;  /* 0x0000000000947947 */ /* 0x000fec0003800000 */
.L_x_1325:
[----:B------:R-:W-:-:S09]  /*2000*/  UISETP.NE.AND UP0, UPT, UR4, 0x1c, UPT ;  /* 0x0000001c0400788c */ /* 0x000fd2000bf05270 */
[----:B------:R-:W-:Y:S05]  /*2010*/  BRA.U !UP0, `(.L_x_1332) ;  /* 0x0000000108847547 */ /* 0x000fea000b800000 */
[----:B------:R-:W-:-:S09]  /*2020*/  UISETP.NE.AND UP0, UPT, UR4, 0x1d, UPT ;  /* 0x0000001d0400788c */ /* 0x000fd2000bf05270 */
[----:B------:R-:W-:Y:S05]  /*2030*/  BRA.U !UP0, `(.L_x_1333) ;  /* 0x0000000108707547 */ /* 0x000fea000b800000 */
[----:B------:R-:W-:-:S09]  /*2040*/  UISETP.NE.AND UP0, UPT, UR4, 0x2c, UPT ;  /* 0x0000002c0400788c */ /* 0x000fd2000bf05270 */
[----:B------:R-:W-:Y:S05]  /*2050*/  BRA.U !UP0, `(.L_x_1334) ;  /* 0x0000000108487547 */ /* 0x000fea000b800000 */
.L_x_1312:
        /* <DEDUP_REMOVED lines=16> */
.L_x_1335:
[----:B------:R-:W-:Y:S01]  /*2160*/  IMAD.MOV.U32 R0, RZ, RZ, RZ ;  /* 0x000000ffff007224 */ /* 0x000fe200078e00ff */
[----:B------:R-:W-:Y:S06]  /*2170*/  BRA `(.L_x_1313) ;  /* 0x0000000000347947 */ /* 0x000fec0003800000 */
.L_x_1334:
[----:B------:R-:W2:Y:S01]  /*2180*/  LDG.E.U8 R2, desc[UR36][R2.64] ;  /* 0x0000002402027981 */ /* 0x000ea2000c1e1100 */
[----:B------:R-:W-:Y:S02]  /*2190*/  MOV R0, 0x400000 ;  /* 0x0040000000007802 */ /* 0x000fe40000000f00 */
[----:B--2---:R-:W-:-:S13]  /*21a0*/  ISETP.NE.AND P0, PT, R2, RZ, PT ;  /* 0x000000ff0200720c */ /* 0x004fda0003f05270 */
[----:B------:R-:W-:Y:S05]  /*21b0*/  @!P0 BRA `(.L_x_1313) ;  /* 0x0000000000248947 */ /* 0x000fea0003800000 */
[----:B------:R-:W-:-:S13]  /*21c0*/  ISETP.NE.AND P0, PT, R2, 0xff, PT ;  /* 0x000000ff0200780c */ /* 0x000fda0003f05270 */
[----:B------:R-:W-:Y:S02]  /*21d0*/  @!P0 IMAD.MOV.U32 R0, RZ, RZ, 0x7f800001 ;  /* 0x7f800001ff008424 */ /* 0x000fe400078e00ff */
[----:B------:R-:W-:Y:S01]  /*21e0*/  @P0 IMAD.SHL.U32 R0, R2, 0x800000, RZ ;  /* 0x0080000002000824 */ /* 0x000fe200078e00ff */
[----:B------:R-:W-:Y:S06]  /*21f0*/  BRA `(.L_x_1313) ;  /* 0x0000000000147947 */ /* 0x000fec0003800000 */
.L_x_1333:
[----:B------:R-:W2:Y:S02]  /*2200*/  LDG.E.64 R2, desc[UR36][R2.64] ;  /* 0x0000002402027981 */ /* 0x000ea4000c1e1b00 */
[----:B--2---:R0:W1:Y:S02]  /*2210*/  I2F.U64 R0, R2 ;  /* 0x0000000200007312 */ /* 0x0040640000301000 */
[----:B01----:R-:W-:Y:S05]  /*2220*/  BRA `(.L_x_1313) ;  /* 0x0000000000087947 */ /* 0x003fea0003800000 */
.L_x_1332:
[----:B------:R-:W2:Y:S02]  /*2230*/  LDG.E R0, desc[UR36][R2.64] ;  /* 0x0000002402007981 */ /* 0x000ea4000c1e1900 */
[----:B--2---:R-:W-:-:S07]  /*2240*/  I2FP.F32.U32 R0, R0 ;  /* 0x0000000000007245 */ /* 0x004fce0000201000 */
.L_x_1313:
[----:B------:R-:W-:Y:S05]  /*2250*/  BSYNC.RECONVERGENT B6 ;  /* 0x0000000000067941 */ /* 0x000fea0003800200 */
.L_x_1307:
[C---:B0123-5:R-:W-:Y:S01]  /*2260*/  FADD.FTZ R2, |R0|.reuse, -RZ ;  /* 0x800000ff00027221 */ /* 0x06ffe20000010200 */
[----:B------:R-:W-:Y:S01]  /*2270*/  FSETP.GT.FTZ.AND P0, PT, |R0|, 8.50705917302346158658e+37, PT ;  /* 0x7e8000000000780b */ /* 0x000fe20003f14200 */
[----:B------:R-:W-:Y:S02]  /*2280*/  IMAD.MOV.U32 R6, RZ, RZ, 0x3e800000 ;  /* 0x3e800000ff067424 */ /* 0x000fe400078e00ff */
[----:B------:R-:W-:Y:S02]  /*2290*/  HFMA2 R7, -RZ, RZ, 1.3056640625, -1.8671875 ;  /* 0x3d39bf78ff077431 */ /* 0x000fe400000001ff */
[----:B------:R-:W-:Y:S01]  /*22a0*/  FADD.FTZ R2, -R2, 1 ;  /* 0x3f80000002027421 */ /* 0x000fe20000010100 */
[----:B------:R-:W0:Y:S01]  /*22b0*/  LDCU.64 UR6, c[0x0][0x580] ;  /* 0x0000b000ff0677ac */ /* 0x000e220008000a00 */
[----:B------:R-:W-:-:S04]  /*22c0*/  UPRMT UR4, UR42, 0x9910, URZ ;  /* 0x000099102a047896 */ /* 0x000fc800080000ff */
[----:B------:R-:W1:Y:S01]  /*22d0*/  MUFU.RCP R2, R2 ;  /* 0x0000000200027308 */ /* 0x000e620000001000 */
[----:B------:R-:W-:Y:S01]  /*22e0*/  UISETP.GT.AND UP0, UPT, UR4, 0x9, UPT ;  /* 0x000000090400788c */ /* 0x000fe2000bf04270 */
[----:B-1----:R-:W-:-:S04]  /*22f0*/  FADD.FTZ R3, R2, R2 ;  /* 0x0000000202037221 */ /* 0x002fc80000010000 */
[----:B------:R-:W-:-:S05]  /*2300*/  FMUL.FTZ R3, R3, |R0| ;  /* 0x4000000003037220 */ /* 0x000fca0000410000 */
[----:B------:R-:W-:-:S04]  /*2310*/  FSEL R8, R3, -2, !P0 ;  /* 0xc000000003087808 */ /* 0x000fc80004000000 */
[C---:B------:R-:W-:Y:S01]  /*2320*/  ISETP.GE.U32.AND P0, PT, R8.reuse, 0x7f800000, PT ;  /* 0x7f8000000800780c */ /* 0x040fe20003f06070 */
[----:B------:R-:W-:-:S03]  /*2330*/  FADD.FTZ.RZ R3, R8, 1 ;  /* 0x3f80000008037421 */ /* 0x000fc6000001c000 */
[----:B------:R-:W-:Y:S02]  /*2340*/  ISETP.GT.AND P1, PT, R8, -0x40800000, P0 ;  /* 0xbf8000000800780c */ /* 0x000fe40000724270 */
[----:B------:R-:W-:-:S04]  /*2350*/  IADD3 R3, PT, PT, R3, -0x3f400000, RZ ;  /* 0xc0c0000003037810 */ /* 0x000fc80007ffe0ff */
[----:B------:R-:W-:-:S03]  /*2360*/  LOP3.LUT R3, R3, 0xff800000, RZ, 0xc0, !PT ;  /* 0xff80000003037812 */ /* 0x000fc600078ec0ff */
[----:B------:R-:W-:Y:S01]  /*2370*/  @P0 IMAD.MOV.U32 R2, RZ, RZ, 0x7f800000 ;  /* 0x7f800000ff020424 */ /* 0x000fe200078e00ff */
        /* <DEDUP_REMOVED lines=22> */
[----:B0-----:R-:W-:-:S03]  /*24e0*/  IADD3 R2, P2, PT, R16, UR6, RZ ;  /* 0x0000000610027c10 */ /* 0x001fc6000ff5e0ff */
[----:B------:R-:W-:Y:S01]  /*24f0*/  FMUL.FTZ R4, R5, R4 ;  /* 0x0000000405047220 */ /* 0x000fe20000410000 */
[----:B------:R-:W-:Y:S01]  /*2500*/  IADD3.X R3, PT, PT, RZ, UR7, RZ, P2, !PT ;  /* 0x00000007ff037c10 */ /* 0x000fe200097fe4ff */
[----:B------:R-:W-:Y:S08]  /*2510*/  BRA.U UP0, `(.L_x_1336) ;  /* 0x0000000100e87547 */ /* 0x000ff0000b800000 */
        /* <DEDUP_REMOVED lines=8> */
[----:B------:R-:W0:Y:S02]  /*25a0*/  F2I.FTZ.TRUNC.NTZ R5, R4 ;  /* 0x0000000400057305 */ /* 0x000e24000021f100 */
[----:B0-----:R0:W-:Y:S01]  /*25b0*/  STG.E.U8 desc[UR36][R2.64], R5 ;  /* 0x0000000502007986 */ /* 0x0011e2000c101124 */
[----:B------:R-:W-:Y:S05]  /*25c0*/  BRA `(.L_x_1341) ;  /* 0x0000000c003c7947 */ /* 0x000fea0003800000 */
.L_x_1339:
[----:B------:R-:W0:Y:S02]  /*25d0*/  F2I.S64.TRUNC R4, R4 ;  /* 0x0000000400047311 */ /* 0x000e24000020d900 */
[----:B0-----:R-:W-:-:S05]  /*25e0*/  IMAD.MOV.U32 R7, RZ, RZ, R4 ;  /* 0x000000ffff077224 */ /* 0x001fca00078e0004 */
[----:B------:R0:W-:Y:S01]  /*25f0*/  STG.E.U8 desc[UR36][R2.64], R7 ;  /* 0x0000000702007986 */ /* 0x0001e2000c101124 */
[----:B------:R-:W-:Y:S05]  /*2600*/  BRA `(.L_x_1341) ;  /* 0x0000000c002c7947 */ /* 0x000fea0003800000 */
.L_x_1338:
[----:B------:R-:W-:-:S09]  /*2610*/  UISETP.NE.AND UP0, UPT, UR4, 0x2, UPT ;  /* 0x000000020400788c */ /* 0x000fd2000bf05270 */
[----:B------:R-:W-:Y:S05]  /*2620*/  BRA.U !UP0, `(.L_x_1342) ;  /* 0x0000000108287547 */ /* 0x000fea000b800000 */
[----:B------:R-:W-:-:S09]  /*2630*/  UISETP.NE.AND UP0, UPT, UR4, 0x3, UPT ;  /* 0x000000030400788c */ /* 0x000fd2000bf05270 */
[----:B------:R-:W-:Y:S05]  /*2640*/  BRA.U !UP0, `(.L_x_1343) ;  /* 0x0000000108147547 */ /* 0x000fea000b800000 */
[----:B------:R-:W-:-:S09]  /*2650*/  UISETP.NE.AND UP0, UPT, UR4, 0x4, UPT ;  /* 0x000000040400788c */ /* 0x000fd2000bf05270 */
[----:B------:R-:W-:Y:S05]  /*2660*/  BRA.U UP0, `(.L_x_1340) ;  /* 0x0000000900807547 */ /* 0x000fea000b800000 */
[----:B------:R-:W0:Y:S02]  /*2670*/  F2I.S64.TRUNC R4, R4 ;  /* 0x0000000400047311 */ /* 0x000e24000020d900 */
[----:B0-----:R0:W-:Y:S01]  /*2680*/  STG.E.64 desc[UR36][R2.64], R4 ;  /* 0x0000000402007986 */ /* 0x0011e2000c101b24 */
[----:B------:R-:W-:Y:S05]  /*2690*/  BRA `(.L_x_1341) ;  /* 0x0000000c00087947 */ /* 0x000fea0003800000 */
.L_x_1343:
[----:B------:R-:W0:Y:S02]  /*26a0*/  F2I.FTZ.TRUNC.NTZ R5, R4 ;  /* 0x0000000400057305 */ /* 0x000e24000021f100 */
[----:B0-----:R0:W-:Y:S01]  /*26b0*/  STG.E desc[UR36][R2.64], R5 ;  /* 0x0000000502007986 */ /* 0x0011e2000c101924 */
[----:B------:R-:W-:Y:S05]  /*26c0*/  BRA `(.L_x_1341) ;  /* 0x0000000800fc7947 */ /* 0x000fea0003800000 */
.L_x_1342:
[----:B------:R-:W0:Y:S02]  /*26d0*/  F2I.FTZ.TRUNC.NTZ R5, R4 ;  /* 0x0000000400057305 */ /* 0x000e24000021f100 */
[----:B0-----:R0:W-:Y:S01]  /*26e0*/  STG.E.U16 desc[UR36][R2.64], R5 ;  /* 0x0000000502007986 */ /* 0x0011e2000c101524 */
[----:B------:R-:W-:Y:S05]  /*26f0*/  BRA `(.L_x_1341) ;  /* 0x0000000800f07947 */ /* 0x000fea0003800000 */
.L_x_1337:
[----:B------:R-:W-:-:S09]  /*2700*/  UISETP.GT.AND UP0, UPT, UR4, 0x6, UPT ;  /* 0x000000060400788c */ /* 0x000fd2000bf04270 */
[----:B------:R-:W-:Y:S05]  /*2710*/  BRA.U UP0, `(.L_x_1344) ;  /* 0x0000000100247547 */ /* 0x000fea000b800000 */
[----:B------:R-:W-:-:S09]  /*2720*/  UISETP.NE.AND UP0, UPT, UR4, 0x5, UPT ;  /* 0x000000050400788c */ /* 0x000fd2000bf05270 */
[----:B------:R-:W-:Y:S05]  /*2730*/  BRA.U !UP0, `(.L_x_1345) ;  /* 0x0000000108107547 */ /* 0x000fea000b800000 */
[----:B------:R-:W-:-:S09]  /*2740*/  UISETP.NE.AND UP0, UPT, UR4, 0x6, UPT ;  /* 0x000000060400788c */ /* 0x000fd2000bf05270 */
[----:B------:R-:W-:Y:S05]  /*2750*/  BRA.U UP0, `(.L_x_1340) ;  /* 0x0000000900447547 */ /* 0x000fea000b800000 */
[----:B------:R0:W-:Y:S01]  /*2760*/  STG.E desc[UR36][R2.64], R4 ;  /* 0x0000000402007986 */ /* 0x0001e2000c101924 */
[----:B------:R-:W-:Y:S05]  /*2770*/  BRA `(.L_x_1341) ;  /* 0x0000000800d07947 */ /* 0x000fea0003800000 */
.L_x_1345:
[----:B------:R-:W-:-:S05]  /*2780*/  F2FP.F16.F32.PACK_AB R4, RZ, R4 ;  /* 0x00000004ff04723e */ /* 0x000fca00000000ff */
[----:B------:R0:W-:Y:S01]  /*2790*/  STG.E.U16 desc[UR36][R2.64], R4 ;  /* 0x0000000402007986 */ /* 0x0001e2000c101524 */
[----:B------:R-:W-:Y:S05]  /*27a0*/  BRA `(.L_x_1341) ;  /* 0x0000000800c47947 */ /* 0x000fea0003800000 */
.L_x_1344:
[----:B------:R-:W-:-:S09]  /*27b0*/  UISETP.NE.AND UP0, UPT, UR4, 0x7, UPT ;  /* 0x000000070400788c */ /* 0x000fd2000bf05270 */
[----:B------:R-:W-:Y:S05]  /*27c0*/  BRA.U !UP0, `(.L_x_1346) ;  /* 0x00000001082c7547 */ /* 0x000fea000b800000 */
[----:B------:R-:W-:-:S09]  /*27d0*/  UISETP.NE.AND UP0, UPT, UR4, 0x8, UPT ;  /* 0x000000080400788c */ /* 0x000fd2000bf05270 */
[----:B------:R-:W-:Y:S05]  /*27e0*/  BRA.U !UP0, `(.L_x_1347) ;  /* 0x0000000108147547 */ /* 0x000fea000b800000 */
[----:B------:R-:W-:-:S09]  /*27f0*/  UISETP.NE.AND UP0, UPT, UR4, 0x9, UPT ;  /* 0x000000090400788c */ /* 0x000fd2000bf05270 */
[----:B------:R-:W-:Y:S05]  /*2800*/  BRA.U UP0, `(.L_x_1340) ;  /* 0x0000000900187547 */ /* 0x000fea000b800000 */
[----:B------:R-:W-:-:S05]  /*2810*/  IMAD.MOV.U32 R5, RZ, RZ, RZ ;  /* 0x000000ffff057224 */ /* 0x000fca00078e00ff */
[----:B------:R0:W-:Y:S01]  /*2820*/  STG.E.64 desc[UR36][R2.64], R4 ;  /* 0x0000000402007986 */ /* 0x0001e2000c101b24 */
[----:B------:R-:W-:Y:S05]  /*2830*/  BRA `(.L_x_1341) ;  /* 0x0000000800a07947 */ /* 0x000fea0003800000 */
.L_x_1347:
[----:B------:R-:W-:-:S04]  /*2840*/  F2FP.F16.F32.PACK_AB R5, RZ, R4 ;  /* 0x00000004ff05723e */ /* 0x000fc800000000ff */
[----:B------:R-:W-:-:S05]  /*2850*/  PRMT R5, R5, 0x5410, RZ ;  /* 0x0000541005057816 */ /* 0x000fca00000000ff */
[----:B------:R0:W-:Y:S01]  /*2860*/  STG.E desc[UR36][R2.64], R5 ;  /* 0x0000000502007986 */ /* 0x0001e2000c101924 */
[----:B------:R-:W-:Y:S05]  /*2870*/  BRA `(.L_x_1341) ;  /* 0x0000000800907947 */ /* 0x000fea0003800000 */
.L_x_1346:
[----:B------:R-:W-:-:S06]  /*2880*/  FMUL.FTZ R4, R4, 1 ;  /* 0x3f80000004047820 */ /* 0x000fcc0000410000 */
[----:B------:R-:W0:Y:S02]  /*2890*/  F2F.F64.F32 R4, R4 ;  /* 0x0000000400047310 */ /* 0x000e240000201800 */
[----:B0-----:R0:W-:Y:S01]  /*28a0*/  STG.E.64 desc[UR36][R2.64], R4 ;  /* 0x0000000402007986 */ /* 0x0011e2000c101b24 */
[----:B------:R-:W-:Y:S05]  /*28b0*/  BRA `(.L_x_1341) ;  /* 0x0000000800807947 */ /* 0x000fea0003800000 */
.L_x_1336:
        /* <DEDUP_REMOVED lines=8> */
[----:B------:R-:W-:-:S04]  /*2940*/  FSETP.NEU.FTZ.AND P0, PT, R4, RZ, PT ;  /* 0x000000ff0400720b */ /* 0x000fc80003f1d000 */
[----:B------:R-:W-:-:S05]  /*2950*/  SEL R5, RZ, 0x1, !P0 ;  /* 0x00000001ff057807 */ /* 0x000fca0004000000 */
[----:B------:R0:W-:Y:S01]  /*2960*/  STG.E.U8 desc[UR36][R2.64], R5 ;  /* 0x0000000502007986 */ /* 0x0001e2000c101124 */
[----:B------:R-:W-:Y:S05]  /*2970*/  BRA `(.L_x_1341) ;  /* 0x0000000800507947 */ /* 0x000fea0003800000 */
.L_x_1350:
[----:B------:R-:W-:Y:S01]  /*2980*/  FMUL.FTZ R4, R4, 1 ;  /* 0x3f80000004047820 */ /* 0x000fe20000410000 */
[----:B------:R-:W-:-:S05]  /*2990*/  CS2R R6, SRZ ;  /* 0x0000000000067805 */ /* 0x000fca000001ff00 */
[----:B------:R-:W0:Y:S02]  /*29a0*/  F2F.F64.F32 R4, R4 ;  /* 0x0000000400047310 */ /* 0x000e240000201800 */
[----:B0-----:R0:W-:Y:S01]  /*29b0*/  STG.E.128 desc[UR36][R2.64], R4 ;  /* 0x0000000402007986 */ /* 0x0011e2000c101d24 */
[----:B------:R-:W-:Y:S05]  /*29c0*/  BRA `(.L_x_1341) ;  /* 0x00000008003c7947 */ /* 0x000fea0003800000 */
.L_x_1349:
[----:B------:R-:W-:-:S09]  /*29d0*/  UISETP.NE.AND UP0, UPT, UR4, 0xf, UPT ;  /* 0x0000000f0400788c */ /* 0x000fd2000bf05270 */
[----:B------:R-:W-:Y:S05]  /*29e0*/  BRA.U !UP0, `(.L_x_1351) ;  /* 0x0000000108987547 */ /* 0x000fea000b800000 */
[----:B------:R-:W-:-:S09]  /*29f0*/  UISETP.NE.AND UP0, UPT, UR4, 0x17, UPT ;  /* 0x000000170400788c */ /* 0x000fd2000bf05270 */
[----:B------:R-:W-:Y:S05]  /*2a00*/  BRA.U !UP0, `(.L_x_1352) ;  /* 0x0000000108487547 */ /* 0x000fea000b800000 */
[----:B------:R-:W-:-:S09]  /*2a10*/  UISETP.NE.AND UP0, UPT, UR4, 0x18, UPT ;  /* 0x000000180400788c */ /* 0x000fd2000bf05270 */
[----:B------:R-:W-:Y:S05]  /*2a20*/  BRA.U UP0, `(.L_x_1340) ;  /* 0x0000000500907547 */ /* 0x000fea000b800000 */
[----:B------:R-:W-:Y:S01]  /*2a30*/  LOP3.LUT R6, R4, 0x7fffffff, RZ, 0xc0, !PT ;  /* 0x7fffffff04067812 */ /* 0x000fe200078ec0ff */
[----:B------:R-:W-:Y:S01]  /*2a40*/  BSSY.RECONVERGENT B0, `(.L_x_1353) ;  /* 0x000000b000007945 */ /* 0x000fe20003800200 */
[----:B------:R-:W-:Y:S02]  /*2a50*/  SHF.R.U32.HI R7, RZ, 0x18, R4 ;  /* 0x00000018ff077819 */ /* 0x000fe40000011604 */
[----:B------:R-:W-:Y:S02]  /*2a60*/  ISETP.GT.U32.AND P0, PT, R6, 0x43efffff, PT ;  /* 0x43efffff0600780c */ /* 0x000fe40003f04070 */
[----:B------:R-:W-:-:S11]  /*2a70*/  MOV R0, 0x7f ;  /* 0x0000007f00007802 */ /* 0x000fd60000000f00 */
[----:B------:R-:W-:Y:S05]  /*2a80*/  @P0 BRA `(.L_x_1354) ;  /* 0x0000000000180947 */ /* 0x000fea0003800000 */
[----:B------:R-:W-:-:S13]  /*2a90*/  ISETP.GT.U32.AND P0, PT, R6, 0x3c7fffff, PT ;  /* 0x3c7fffff0600780c */ /* 0x000fda0003f04070 */
[----:B------:R-:W-:-:S04]  /*2aa0*/  @P0 SHF.R.U32.HI R0, RZ, 0x14, R4 ;  /* 0x00000014ff000819 */ /* 0x000fc80000011604 */
[----:B------:R-:W-:Y:S01]  /*2ab0*/  @P0 LOP3.LUT R5, R0, 0x1, RZ, 0xc0, !PT ;  /* 0x0000000100050812 */ /* 0x000fe200078ec0ff */
[----:B------:R-:W-:-:S03]  /*2ac0*/  @!P0 FADD.FTZ R0, R6, 16384 ;  /* 0x4680000006008421 */ /* 0x000fc60000010000 */
[----:B------:R-:W-:-:S04]  /*2ad0*/  @P0 IADD3 R5, PT, PT, R4, 0x407ffff, R5 ;  /* 0x0407ffff04050810 */ /* 0x000fc80007ffe005 */
[----:B------:R-:W-:-:S07]  /*2ae0*/  @P0 SHF.R.U32.HI R0, RZ, 0x14, R5 ;  /* 0x00000014ff000819 */ /* 0x000fce0000011605 */
.L_x_1354:
[----:B------:R-:W-:Y:S05]  /*2af0*/  BSYNC.RECONVERGENT B0 ;  /* 0x0000000000007941 */ /* 0x000fea0003800200 */
.L_x_1353:
[----:B------:R-:W-:-:S05]  /*2b00*/  LOP3.LUT R7, R0, 0x80, R7, 0xf8, !PT ;  /* 0x0000008000077812 */ /* 0x000fca00078ef807 */
[----:B------:R0:W-:Y:S01]  /*2b10*/  STG.E.U8 desc[UR36][R2.64], R7 ;  /* 0x0000000702007986 */ /* 0x0001e2000c101124 */
[----:B------:R-:W-:Y:S05]  /*2b20*/  BRA `(.L_x_1341) ;  /* 0x0000000400e47947 */ /* 0x000fea0003800000 */
.L_x_1352:
[----:B------:R-:W-:Y:S01]  /*2b30*/  LOP3.LUT R6, R4, 0x7fffffff, RZ, 0xc0, !PT ;  /* 0x7fffffff04067812 */ /* 0x000fe200078ec0ff */
[----:B------:R-:W-:Y:S01]  /*2b40*/  BSSY.RECONVERGENT B0, `(.L_x_1355) ;  /* 0x000000d000007945 */ /* 0x000fe20003800200 */
        /* <DEDUP_REMOVED lines=12> */
.L_x_1356:
[----:B------:R-:W-:Y:S05]  /*2c10*/  BSYNC.RECONVERGENT B0 ;  /* 0x0000000000007941 */ /* 0x000fea0003800200 */
.L_x_1355:
[----:B------:R-:W-:-:S05]  /*2c20*/  LOP3.LUT R5, R0, 0x80, R7, 0xf8, !PT ;  /* 0x0000008000057812 */ /* 0x000fca00078ef807 */
[----:B------:R0:W-:Y:S01]  /*2c30*/  STG.E.U8 desc[UR36][R2.64], R5 ;  /* 0x0000000502007986 */ /* 0x0001e2000c101124 */
[----:B------:R-:W-:Y:S05]  /*2c40*/  BRA `(.L_x_1341) ;  /* 0x00000004009c7947 */ /* 0x000fea0003800000 */
.L_x_1351:
[----:B------:R-:W-:-:S05]  /*2c50*/  F2FP.BF16.F32.PACK_AB R4, RZ, R4 ;  /* 0x00000004ff04723e */ /* 0x000fca00000010ff */
[----:B------:R0:W-:Y:S01]  /*2c60*/  STG.E.U16 desc[UR36][R2.64], R4 ;  /* 0x0000000402007986 */ /* 0x0001e2000c101524 */
[----:B------:R-:W-:Y:S05]  /*2c70*/  BRA `(.L_x_1341) ;  /* 0x0000000400907947 */ /* 0x000fea0003800000 */
.L_x_1348:
        /* <DEDUP_REMOVED lines=8> */
[----:B------:R-:W0:Y:S02]  /*2d00*/  F2I.FTZ.U32.TRUNC.NTZ R5, R4 ;  /* 0x0000000400057305 */ /* 0x000e24000021f000 */
[----:B0-----:R0:W-:Y:S01]  /*2d10*/  STG.E.U16 desc[UR36][R2.64], R5 ;  /* 0x0000000502007986 */ /* 0x0011e2000c101524 */
[----:B------:R-:W-:Y:S05]  /*2d20*/  BRA `(.L_x_1341) ;  /* 0x0000000400647947 */ /* 0x000fea0003800000 */
.L_x_1359:
[----:B------:R-:W-:Y:S01]  /*2d30*/  LOP3.LUT R5, R4, 0x7fffffff, RZ, 0xc0, !PT ;  /* 0x7fffffff04057812 */ /* 0x000fe200078ec0ff */
[----:B------:R-:W-:Y:S01]  /*2d40*/  BSSY.RECONVERGENT B0, `(.L_x_1360) ;  /* 0x0000013000007945 */ /* 0x000fe20003800200 */
[----:B------:R-:W-:Y:S02]  /*2d50*/  IMAD.MOV.U32 R0, RZ, RZ, 0x80 ;  /* 0x00000080ff007424 */ /* 0x000fe400078e00ff */
        /* <DEDUP_REMOVED lines=9> */
.L_x_1362:
[----:B------:R-:W-:-:S04]  /*2df0*/  SHF.R.U32.HI R0, RZ, 0x14, R4 ;  /* 0x00000014ff007819 */ /* 0x000fc80000011604 */
[----:B------:R-:W-:-:S04]  /*2e00*/  LOP3.LUT R5, R0, 0x1, RZ, 0xc0, !PT ;  /* 0x0000000100057812 */ /* 0x000fc800078ec0ff */
[----:B------:R-:W-:-:S04]  /*2e10*/  IADD3 R0, PT, PT, R4, 0x487ffff, R5 ;  /* 0x0487ffff04007810 */ /* 0x000fc80007ffe005 */
[----:B------:R-:W-:-:S04]  /*2e20*/  SHF.R.U32.HI R0, RZ, 0x14, R0 ;  /* 0x00000014ff007819 */ /* 0x000fc80000011600 */
[----:B------:R-:W-:-:S07]  /*2e30*/  LOP3.LUT R5, R0, 0xff, RZ, 0xc0, !PT ;  /* 0x000000ff00057812 */ /* 0x000fce00078ec0ff */
.L_x_1363:
[----:B------:R-:W-:-:S04]  /*2e40*/  SHF.R.U32.HI R4, RZ, 0x18, R4 ;  /* 0x00000018ff047819 */ /* 0x000fc80000011604 */
[----:B------:R-:W-:-:S04]  /*2e50*/  LOP3.LUT R5, R5, 0x80, R4, 0xf8, !PT ;  /* 0x0000008005057812 */ /* 0x000fc800078ef804 */
[----:B------:R-:W-:-:S07]  /*2e60*/  PRMT R0, R5, 0x7610, R0 ;  /* 0x0000761005007816 */ /* 0x000fce0000000000 */
.L_x_1361:
[----:B------:R-:W-:Y:S05]  /*2e70*/  BSYNC.RECONVERGENT B0 ;  /* 0x0000000000007941 */ /* 0x000fea0003800200 */
.L_x_1360:
[----:B------:R4:W-:Y:S01]  /*2e80*/  STG.E.U8 desc[UR36][R2.64], R0 ;  /* 0x0000000002007986 */ /* 0x0009e2000c101124 */
[----:B------:R-:W-:Y:S05]  /*2e90*/  BRA `(.L_x_1341) ;  /* 0x0000000400087947 */ /* 0x000fea0003800000 */
.L_x_1358:
[----:B------:R-:W-:Y:S01]  /*2ea0*/  LOP3.LUT R5, R4, 0x7fffffff, RZ, 0xc0, !PT ;  /* 0x7fffffff04057812 */ /* 0x000fe200078ec0ff */
[----:B------:R-:W-:Y:S01]  /*2eb0*/  BSSY.RECONVERGENT B0, `(.L_x_1364) ;  /* 0x0000013000007945 */ /* 0x000fe20003800200 */
[----:B------:R-:W-:Y:S02]  /*2ec0*/  HFMA2 R0, -RZ, RZ, 0, 7.62939453125e-06 ;  /* 0x00000080ff007431 */ /* 0x000fe400000001ff */
        /* <DEDUP_REMOVED lines=9> */
.L_x_1366:
[----:B------:R-:W-:-:S04]  /*2f60*/  SHF.R.U32.HI R0, RZ, 0x15, R4 ;  /* 0x00000015ff007819 */ /* 0x000fc80000011604 */
[----:B------:R-:W-:-:S04]  /*2f70*/  LOP3.LUT R5, R0, 0x1, RZ, 0xc0, !PT ;  /* 0x0000000100057812 */ /* 0x000fc800078ec0ff */
[----:B------:R-:W-:-:S04]  /*2f80*/  IADD3 R0, PT, PT, R4, 0x88fffff, R5 ;  /* 0x088fffff04007810 */ /* 0x000fc80007ffe005 */
[----:B------:R-:W-:-:S04]  /*2f90*/  SHF.R.U32.HI R0, RZ, 0x15, R0 ;  /* 0x00000015ff007819 */ /* 0x000fc80000011600 */
[----:B------:R-:W-:-:S07]  /*2fa0*/  LOP3.LUT R5, R0, 0xff, RZ, 0xc0, !PT ;  /* 0x000000ff00057812 */ /* 0x000fce00078ec0ff */
.L_x_1367:
[----:B------:R-:W-:-:S04]  /*2fb0*/  SHF.R.U32.HI R4, RZ, 0x18, R4 ;  /* 0x00000018ff047819 */ /* 0x000fc80000011604 */
[----:B------:R-:W-:-:S04]  /*2fc0*/  LOP3.LUT R5, R5, 0x80, R4, 0xf8, !PT ;  /* 0x0000008005057812 */ /* 0x000fc800078ef804 */
[----:B------:R-:W-:-:S07]  /*2fd0*/  PRMT R0, R5, 0x7610, R0 ;  /* 0x0000761005007816 */ /* 0x000fce0000000000 */
.L_x_1365:
[----:B------:R-:W-:Y:S05]  /*2fe0*/  BSYNC.RECONVERGENT B0 ;  /* 0x0000000000007941 */ /* 0x000fea0003800200 */
.L_x_1364:
[----:B------:R3:W-:Y:S01]  /*2ff0*/  STG.E.U8 desc[UR36][R2.64], R0 ;  /* 0x0000000002007986 */ /* 0x0007e2000c101124 */
[----:B------:R-:W-:Y:S05]  /*3000*/  BRA `(.L_x_1341) ;  /* 0x0000000000ac7947 */ /* 0x000fea0003800000 */
.L_x_1357:
[----:B------:R-:W-:-:S09]  /*3010*/  UISETP.NE.AND UP0, UPT, UR4, 0x1c, UPT ;  /* 0x0000001c0400788c */ /* 0x000fd2000bf05270 */
[----:B------:R-:W-:Y:S05]  /*3020*/  BRA.U !UP0, `(.L_x_1368) ;  /* 0x00000001089c7547 */ /* 0x000fea000b800000 */
[----:B------:R-:W-:-:S09]  /*3030*/  UISETP.NE.AND UP0, UPT, UR4, 0x1d, UPT ;  /* 0x0000001d0400788c */ /* 0x000fd2000bf05270 */
[----:B------:R-:W-:Y:S05]  /*3040*/  BRA.U !UP0, `(.L_x_1369) ;  /* 0x0000000108887547 */ /* 0x000fea000b800000 */
[----:B------:R-:W-:-:S09]  /*3050*/  UISETP.NE.AND UP0, UPT, UR4, 0x2c, UPT ;  /* 0x0000002c0400788c */ /* 0x000fd2000bf05270 */
[----:B------:R-:W-:Y:S05]  /*3060*/  BRA.U !UP0, `(.L_x_1370) ;  /* 0x0000000108447547 */ /* 0x000fea000b800000 */
.L_x_1340:
[----:B------:R-:W-:Y:S01]  /*3070*/  MOV R0, 0x0 ;  /* 0x0000000000007802 */ /* 0x000fe20000000f00 */
[----:B------:R-:W0:Y:S01]  /*3080*/  LDCU.64 UR6, c[0x4][0x128] ;  /* 0x01002500ff0677ac */ /* 0x000e220008000a00 */
[----:B------:R-:W-:Y:S02]  /*3090*/  HFMA2 R13, -RZ, RZ, 0, 0 ;  /* 0x00000000ff0d7431 */ /* 0x000fe400000001ff */
[----:B------:R-:W-:Y:S01]  /*30a0*/  IMAD.MOV.U32 R8, RZ, RZ, 0x65 ;  /* 0x00000065ff087424 */ /* 0x000fe200078e00ff */
[----:B------:R1:W2:Y:S01]  /*30b0*/  LDC.64 R2, c[0x4][R0] ;  /* 0x0100000000027b82 */ /* 0x0002a20000000a00 */
[----:B------:R-:W3:Y:S01]  /*30c0*/  LDCU.64 UR8, c[0x4][0x130] ;  /* 0x01002600ff0877ac */ /* 0x000ee20008000a00 */
[----:B------:R-:W-:Y:S01]  /*30d0*/  IMAD.MOV.U32 R12, RZ, RZ, 0x1 ;  /* 0x00000001ff0c7424 */ /* 0x000fe200078e00ff */
[----:B------:R-:W4:Y:S01]  /*30e0*/  LDCU.64 UR4, c[0x4][0x20] ;  /* 0x01000400ff0477ac */ /* 0x000f220008000a00 */
[----:B0-----:R-:W-:Y:S02]  /*30f0*/  IMAD.U32 R4, RZ, RZ, UR6 ;  /* 0x00000006ff047e24 */ /* 0x001fe4000f8e00ff */
[----:B------:R-:W-:Y:S01]  /*3100*/  IMAD.U32 R5, RZ, RZ, UR7 ;  /* 0x00000007ff057e24 */ /* 0x000fe2000f8e00ff */
[----:B---3--:R-:W-:Y:S01]  /*3110*/  MOV R6, UR8 ;  /* 0x0000000800067c02 */ /* 0x008fe20008000f00 */
[----:B------:R-:W-:-:S02]  /*3120*/  IMAD.U32 R7, RZ, RZ, UR9 ;  /* 0x00000009ff077e24 */ /* 0x000fc4000f8e00ff */
[----:B----4-:R-:W-:Y:S01]  /*3130*/  IMAD.U32 R10, RZ, RZ, UR4 ;  /* 0x00000004ff0a7e24 */ /* 0x010fe2000f8e00ff */
[----:B-1----:R-:W-:-:S07]  /*3140*/  MOV R11, UR5 ;  /* 0x00000005000b7c02 */ /* 0x002fce0008000f00 */
[----:B------:R-:W-:-:S07]  /*3150*/  LEPC R20, `(.L_x_1371) ;  /* 0x000000001014794e */ /* 0x000fce0000000000 */
[----:B--2---:R-:W-:Y:S05]  /*3160*/  CALL.ABS.NOINC R2 ;  /* 0x0000000002007343 */ /* 0x004fea0003c00000 */
.L_x_1371:
[----:B------:R-:W-:Y:S05]  /*3170*/  BRA `(.L_x_1341) ;  /* 0x0000000000507947 */ /* 0x000fea0003800000 */
.L_x_1370:
        /* <DEDUP_REMOVED lines=15> */
.L_x_1369:
[----:B------:R-:W0:Y:S02]  /*3270*/  F2I.U64.TRUNC R4, R4 ;  /* 0x0000000400047311 */ /* 0x000e24000020d800 */
[----:B0-----:R1:W-:Y:S01]  /*3280*/  STG.E.64 desc[UR36][R2.64], R4 ;  /* 0x0000000402007986 */ /* 0x0013e2000c101b24 */
[----:B------:R-:W-:Y:S05]  /*3290*/  BRA `(.L_x_1341) ;  /* 0x0000000000087947 */ /* 0x000fea0003800000 */
.L_x_1368:
[----:B------:R-:W0:Y:S02]  /*32a0*/  F2I.FTZ.U32.TRUNC.NTZ R5, R4 ;  /* 0x0000000400057305 */ /* 0x000e24000021f000 */
[----:B0-----:R0:W-:Y:S02]  /*32b0*/  STG.E desc[UR36][R2.64], R5 ;  /* 0x0000000502007986 */ /* 0x0011e4000c101924 */
.L_x_1341:
[----:B------:R-:W-:-:S07]  /*32c0*/  VIADD R17, R17, 0x80 ;  /* 0x0000008011117836 */ /* 0x000fce0000000000 */
.L_x_1305:
[----:B------:R-:W-:Y:S05]  /*32d0*/  BSYNC.RECONVERGENT B7 ;  /* 0x0000000000077941 */ /* 0x000fea0003800200 */
.L_x_1304:
[----:B------:R-:W5:Y:S01]  /*32e0*/  LDCU UR4, c[0x0][0x380] ;  /* 0x00007000ff0477ac */ /* 0x000f620008000800 */
[----:B------:R-:W-:Y:S01]  /*32f0*/  BSSY.RECONVERGENT B7, `(.L_x_1372) ;  /* 0x000031f000077945 */ /* 0x000fe20003800200 */
[----:B-----5:R-:W-:-:S13]  /*3300*/  ISETP.GE.AND P0, PT, R17, UR4, PT ;  /* 0x0000000411007c0c */ /* 0x020fda000bf06270 */
[----:B------:R-:W-:Y:S05]  /*3310*/  @P0 BRA `(.L_x_1373) ;  /* 0x0000003000700947 */ /* 0x000fea0003800000 */
[----:B------:R-:W5:Y:S01]  /*3320*/  LDCU UR4, c[0x0][0x388] ;  /* 0x00007100ff0477ac */ /* 0x000f620008000800 */
[----:B---34-:R-:W-:Y:S02]  /*3330*/  HFMA2 R0, -RZ, RZ, 0, 0 ;  /* 0x00000000ff007431 */ /* 0x018fe400000001ff */
[----:B------:R-:W-:Y:S01]  /*3340*/  IMAD.MOV.U32 R16, RZ, RZ, RZ ;  /* 0x000000ffff107224 */ /* 0x000fe200078e00ff */
[----:B-----5:R-:W-:-:S09]  /*3350*/  UISETP.NE.AND UP0, UPT, UR4, URZ, UPT ;  /* 0x000000ff0400728c */ /* 0x020fd2000bf05270 */
[----:B------:R-:W-:Y:S05]  /*3360*/  BRA.U !UP0, `(.L_x_1374) ;  /* 0x0000001108a87547 */ /* 0x000fea000b800000 */
[----:B------:R-:W0:Y:S01]  /*3370*/  LDCU.64 UR4, c[0x0][0x390] ;  /* 0x00007200ff0477ac */ /* 0x000e220008000a00 */
[----:B------:R-:W-:Y:S01]  /*3380*/  IMAD.MOV.U32 R16, RZ, RZ, RZ ;  /* 0x000000ffff107224 */ /* 0x000fe200078e00ff */
[----:B------:R-:W3:Y:S01]  /*3390*/  LDCU UR6, c[0x0][0x38c] ;  /* 0x00007180ff0677ac */ /* 0x000ee20008000800 */
[----:B------:R-:W4:Y:S01]  /*33a0*/  LDCU.64 UR8, c[0x0][0x4b8] ;  /* 0x00009700ff0877ac */ /* 0x000f220008000a00 */
[----:B------:R-:W-:Y:S01]  /*33b0*/  UISETP.NE.AND UP0, UPT, UR40, URZ, UPT ;  /* 0x000000ff2800728c */ /* 0x000fe2000bf05270 */
[----:B012---:R-:W-:-:S05]  /*33c0*/  IMAD.HI.U32 R2, R17, UR4, R16 ;  /* 0x0000000411027c27 */ /* 0x007fca000f8e0010 */
[----:B------:R-:W-:-:S04]  /*33d0*/  SHF.R.U32.HI R3, RZ, UR5, R2 ;  /* 0x00000005ff037c19 */ /* 0x000fc80008011602 */
[----:B------:R-:W-:-:S05]  /*33e0*/  IADD3 R0, PT, PT, -R3, RZ, RZ ;  /* 0x000000ff03007210 */ /* 0x000fca0007ffe1ff */
[----:B---3--:R-:W-:-:S04]  /*33f0*/  IMAD R0, R0, UR6, R17 ;  /* 0x0000000600007c24 */ /* 0x008fc8000f8e0211 */
[C---:B----4-:R-:W-:Y:S02]  /*3400*/  IMAD R16, R0.reuse, UR8, RZ ;  /* 0x0000000800107c24 */ /* 0x050fe4000f8e02ff */
        /* <DEDUP_REMOVED lines=288> */
.L_x_1374:
[----:B------:R-:W0:Y:S01]  /*4610*/  LDCU.64 UR6, c[0x0][0x588] ;  /* 0x0000b100ff0677ac */ /* 0x000e220008000a00 */
[----:B------:R-:W-:Y:S01]  /*4620*/  BSSY.RECONVERGENT B6, `(.L_x_1375) ;  /* 0x00000e5000067945 */ /* 0x000fe20003800200 */
[----:B------:R-:W-:-:S04]  /*4630*/  UPRMT UR4, UR41, 0x9910, URZ ;  /* 0x0000991029047896 */ /* 0x000fc800080000ff */
[----:B------:R-:W-:Y:S01]  /*4640*/  UISETP.GT.AND UP0, UPT, UR4, 0x9, UPT ;  /* 0x000000090400788c */ /* 0x000fe2000bf04270 */
[----:B012---:R-:W-:-:S05]  /*4650*/  IADD3 R2, P0, PT, R0, UR6, RZ ;  /* 0x0000000600027c10 */ /* 0x007fca000ff1e0ff */
        /* <DEDUP_REMOVED lines=13> */
.L_x_1379:
[----:B------:R-:W2:Y:S02]  /*4730*/  LDG.E.U8 R0, desc[UR36][R2.64] ;  /* 0x0000002402007981 */ /* 0x000ea4000c1e1100 */
[----:B--2---:R-:W-:Y:S01]  /*4740*/  I2FP.F32.U32 R0, R0 ;  /* 0x0000000000007245 */ /* 0x004fe20000201000 */
[----:B------:R-:W-:Y:S06]  /*4750*/  BRA `(.L_x_1381) ;  /* 0x0000000c00447947 */ /* 0x000fec0003800000 */
.L_x_1378:
        /* <DEDUP_REMOVED lines=9> */
.L_x_1383:
[----:B------:R-:W2:Y:S02]  /*47f0*/  LDG.E R0, desc[UR36][R2.64] ;  /* 0x0000002402007981 */ /* 0x000ea4000c1e1900 */
[----:B--2---:R-:W-:Y:S01]  /*4800*/  I2FP.F32.S32 R0, R0 ;  /* 0x0000000000007245 */ /* 0x004fe20000201400 */
[----:B------:R-:W-:Y:S06]  /*4810*/  BRA `(.L_x_1381) ;  /* 0x0000000c00147947 */ /* 0x000fec0003800000 */
.L_x_1382:
[----:B------:R-:W2:Y:S02]  /*4820*/  LDG.E.U16 R0, desc[UR36][R2.64] ;  /* 0x0000002402007981 */ /* 0x000ea4000c1e1500 */
[----:B--2---:R-:W2:Y:S01]  /*4830*/  I2F.S16 R0, R0 ;  /* 0x0000000000007306 */ /* 0x004ea20000101400 */
[----:B------:R-:W-:Y:S05]  /*4840*/  BRA `(.L_x_1381) ;  /* 0x0000000c00087947 */ /* 0x000fea0003800000 */
.L_x_1377:
        /* <DEDUP_REMOVED lines=8> */
.L_x_1385:
[----:B------:R-:W2:Y:S02]  /*48d0*/  LDG.E.U16 R0, desc[UR36][R2.64] ;  /* 0x0000002402007981 */ /* 0x000ea4000c1e1500 */
[----:B--2---:R-:W-:Y:S01]  /*48e0*/  HADD2.F32 R0, -RZ, R0.H0_H0 ;  /* 0x20000000ff007230 */ /* 0x004fe20000004100 */
[----:B------:R-:W-:Y:S06]  /*48f0*/  BRA `(.L_x_1381) ;  /* 0x0000000800dc7947 */ /* 0x000fec0003800000 */
.L_x_1384:
        /* <DEDUP_REMOVED lines=8> */
.L_x_1387:
[----:B------:R-:W2:Y:S02]  /*4980*/  LDG.E.U16 R0, desc[UR36][R2.64] ;  /* 0x0000002402007981 */ /* 0x000ea4000c1e1500 */
[----:B--2---:R-:W-:Y:S01]  /*4990*/  HADD2.F32 R0, -RZ, R0.H0_H0 ;  /* 0x20000000ff007230 */ /* 0x004fe20000004100 */
[----:B------:R-:W-:Y:S06]  /*49a0*/  BRA `(.L_x_1381) ;  /* 0x0000000800b07947 */ /* 0x000fec0003800000 */
.L_x_1386:
        /* <DEDUP_REMOVED lines=11> */
.L_x_1376:
        /* <DEDUP_REMOVED lines=12> */
.L_x_1390:
        /* <DEDUP_REMOVED lines=11> */
.L_x_1389:
        /* <DEDUP_REMOVED lines=23> */
[----:B------:R-:W-:Y:S01]  /*4d40*/  LOP3.LUT R0, R5, 0x80000000, R0, 0xf8, !PT ;  /* 0x8000000005007812 */ /* 0x000fe200078ef800 */
[----:B------:R-:W-:Y:S06]  /*4d50*/  BRA `(.L_x_1381) ;  /* 0x0000000400c47947 */ /* 0x000fec0003800000 */
.L_x_1392:
        /* <DEDUP_REMOVED lines=10> */
[----:B------:R-:W-:Y:S01]  /*4e00*/  LOP3.LUT R0, R0, 0x80000000, R5, 0xf8, !PT ;  /* 0x8000000000007812 */ /* 0x000fe200078ef805 */
[----:B------:R-:W-:Y:S06]  /*4e10*/  BRA `(.L_x_1381) ;  /* 0x0000000400947947 */ /* 0x000fec0003800000 */
.L_x_1391:
[----:B------:R-:W2:Y:S02]  /*4e20*/  LDG.E.U16 R0, desc[UR36][R2.64] ;  /* 0x0000002402007981 */ /* 0x000ea4000c1e1500 */
[----:B--2---:R-:W-:Y:S01]  /*4e30*/  IMAD.U32 R0, R0, 0x10000, RZ ;  /* 0x0001000000007824 */ /* 0x004fe200078e00ff */
[----:B------:R-:W-:Y:S06]  /*4e40*/  BRA `(.L_x_1381) ;  /* 0x0000000400887947 */ /* 0x000fec0003800000 */
.L_x_1388:
        /* <DEDUP_REMOVED lines=11> */
.L_x_1395:
[----:B------:R-:W2:Y:S01]  /*4f00*/  LDG.E.U8 R3, desc[UR36][R2.64] ;  /* 0x0000002402037981 */ /* 0x000ea2000c1e1100 */
        /* <DEDUP_REMOVED lines=19> */
.L_x_1397:
[----:B------:R-:W-:Y:S05]  /*5040*/  BSYNC.RECONVERGENT B0 ;  /* 0x0000000000007941 */ /* 0x000fea0003800200 */
.L_x_1396:
[----:B------:R-:W-:Y:S01]  /*5050*/  IMAD.SHL.U32 R0, R0, 0x100000, RZ ;  /* 0x0010000000007824 */ /* 0x000fe200078e00ff */
[----:B------:R-:W-:-:S04]  /*5060*/  LEA R2, R2, 0x3b800000, 0x17 ;  /* 0x3b80000002027811 */ /* 0x000fc800078eb8ff */
[----:B------:R-:W-:Y:S01]  /*5070*/  LOP3.LUT R0, R2, R0, R7, 0xfe, !PT ;  /* 0x0000000002007212 */ /* 0x000fe200078efe07 */
[----:B------:R-:W-:Y:S06]  /*5080*/  BRA `(.L_x_1381) ;  /* 0x0000000000f87947 */ /* 0x000fec0003800000 */
.L_x_1394:
[----:B------:R-:W2:Y:S01]  /*5090*/  LDG.E.U8 R3, desc[UR36][R2.64] ;  /* 0x0000002402037981 */ /* 0x000ea2000c1e1100 */
        /* <DEDUP_REMOVED lines=19> */
.L_x_1399:
[----:B------:R-:W-:Y:S05]  /*51d0*/  BSYNC.RECONVERGENT B0 ;  /* 0x0000000000007941 */ /* 0x000fea0003800200 */
.L_x_1398:
[----:B------:R-:W-:Y:S02]  /*51e0*/  SHF.L.U32 R0, R0, 0x15, RZ ;  /* 0x0000001500007819 */ /* 0x000fe400000006ff */
[----:B------:R-:W-:-:S04]  /*51f0*/  LEA R2, R2, 0x37800000, 0x17 ;  /* 0x3780000002027811 */ /* 0x000fc800078eb8ff */
[----:B------:R-:W-:Y:S01]  /*5200*/  LOP3.LUT R0, R2, R0, R7, 0xfe, !PT ;  /* 0x0000000002007212 */ /* 0x000fe200078efe07 */
[----:B------:R-:W-:Y:S06]  /*5210*/  BRA `(.L_x_1381) ;  /* 0x0000000000947947 */ /* 0x000fec0003800000 */
.L_x_1393:
        /* <DEDUP_REMOVED lines=8> */
[----:B--2---:R-:W-:-:S13]  /*52a0*/  ISETP.NE.AND P0, PT, R2, RZ, PT ;  /* 0x000000ff0200720c */ /* 0x004fda0003f05270 */
[----:B------:R-:W-:Y:S05]  /*52b0*/  @!P0 BRA `(.L_x_1381) ;  /* 0x00000000006c8947 */ /* 0x000fea0003800000 */
[----:B------:R-:W-:-:S13]  /*52c0*/  ISETP.NE.AND P0, PT, R2, 0xff, PT ;  /* 0x000000ff0200780c */ /* 0x000fda0003f05270 */
[----:B------:R-:W-:Y:S01]  /*52d0*/  @!P0 IMAD.MOV.U32 R0, RZ, RZ, 0x7f800001 ;  /* 0x7f800001ff008424 */ /* 0x000fe200078e00ff */
[----:B------:R-:W-:Y:S01]  /*52e0*/  @P0 SHF.L.U32 R0, R2, 0x17, RZ ;  /* 0x0000001702000819 */ /* 0x000fe200000006ff */
[----:B------:R-:W-:Y:S06]  /*52f0*/  BRA `(.L_x_1381) ;  /* 0x00000000005c7947 */ /* 0x000fec0003800000 */
.L_x_1380:
        /* <DEDUP_REMOVED lines=16> */
.L_x_1402:
[----:B------:R-:W-:Y:S01]  /*5400*/  IMAD.MOV.U32 R0, RZ, RZ, RZ ;  /* 0x000000ffff007224 */ /* 0x000fe200078e00ff */
[----:B------:R-:W-:Y:S06]  /*5410*/  BRA `(.L_x_1381) ;  /* 0x0000000000147947 */ /* 0x000fec0003800000 */
.L_x_1401:
[----:B------:R-:W2:Y:S02]  /*5420*/  LDG.E.64 R2, desc[UR36][R2.64] ;  /* 0x0000002402027981 */ /* 0x000ea4000c1e1b00 */
[----:B--2---:R0:W1:Y:S02]  /*5430*/  I2F.U64 R0, R2 ;  /* 0x0000000200007312 */ /* 0x0040640000301000 */
[----:B01----:R-:W-:Y:S05]  /*5440*/  BRA `(.L_x_1381) ;  /* 0x0000000000087947 */ /* 0x003fea0003800000 */
.L_x_1400:
[----:B------:R-:W2:Y:S02]  /*5450*/  LDG.E R0, desc[UR36][R2.64] ;  /* 0x0000002402007981 */ /* 0x000ea4000c1e1900 */
[----:B--2---:R-:W-:-:S07]  /*5460*/  I2FP.F32.U32 R0, R0 ;  /* 0x0000000000007245 */ /* 0x004fce0000201000 */
.L_x_1381:
[----:B------:R-:W-:Y:S05]  /*5470*/  BSYNC.RECONVERGENT B6 ;  /* 0x0000000000067941 */ /* 0x000fea0003800200 */
.L_x_1375:
[C---:B0123-5:R-:W-:Y:S01]  /*5480*/  FADD.FTZ R2, |R0|.reuse, -RZ ;  /* 0x800000ff00027221 */ /* 0x06ffe20000010200 */
[----:B------:R-:W-:Y:S01]  /*5490*/  FSETP.GT.FTZ.AND P0, PT, |R0|, 8.50705917302346158658e+37, PT ;  /* 0x7e8000000000780b */ /* 0x000fe20003f14200 */
[----:B------:R-:W-:Y:S01]  /*54a0*/  IMAD.MOV.U32 R7, RZ, RZ, 0x3d39bf78 ;  /* 0x3d39bf78ff077424 */ /* 0x000fe200078e00ff */
[----:B------:R-:W-:Y:S01]  /*54b0*/  MOV R8, 0x3e800000 ;  /* 0x3e80000000087802 */ /* 0x000fe20000000f00 */
[----:B------:R-:W-:Y:S01]  /*54c0*/  FADD.FTZ R2, -R2, 1 ;  /* 0x3f80000002027421 */ /* 0x000fe20000010100 */
[----:B------:R-:W0:Y:S01]  /*54d0*/  LDCU.64 UR6, c[0x0][0x580] ;  /* 0x0000b000ff0677ac */ /* 0x000e220008000a00 */
[----:B------:R-:W-:-:S04]  /*54e0*/  UPRMT UR4, UR42, 0x9910, URZ ;  /* 0x000099102a047896 */ /* 0x000fc800080000ff */
[----:B------:R-:W1:Y:S01]  /*54f0*/  MUFU.RCP R2, R2 ;  /* 0x0000000200027308 */ /* 0x000e620000001000 */
[----:B------:R-:W-:Y:S01]  /*5500*/  UISETP.GT.AND UP0, UPT, UR4, 0x9, UPT ;  /* 0x000000090400788c */ /* 0x000fe2000bf04270 */
[----:B-1----:R-:W-:Y:S01]  /*5510*/  FADD.FTZ R3, R2, R2 ;  /* 0x0000000202037221 */ /* 0x002fe20000010000 */
[----:B0-----:R-:W-:-:S03]  /*5520*/  IADD3 R2, P2, PT, R16, UR6, RZ ;  /* 0x0000000610027c10 */ /* 0x001fc6000ff5e0ff */
[----:B------:R-:W-:-:S05]  /*5530*/  FMUL.FTZ R3, R3, |R0| ;  /* 0x4000000003037220 */ /* 0x000fca0000410000 */
        /* <DEDUP_REMOVED lines=24> */
[----:B------:R-:W-:Y:S02]  /*56c0*/  IMAD.MOV.U32 R3, RZ, RZ, 0x3f000000 ;  /* 0x3f000000ff037424 */ /* 0x000fe400078e00ff */
[C---:B------:R-:W-:Y:S01]  /*56d0*/  @P1 FFMA.FTZ R4, R6.reuse, R5, +INF ;  /* 0x7f80000006041423 */ /* 0x040fe20000010005 */
[----:B------:R-:W-:Y:S02]  /*56e0*/  @P0 FSETP.NEU.FTZ.AND P1, PT, R6, RZ, PT ;  /* 0x000000ff0600020b */ /* 0x000fe40003f3d000 */
[----:B------:R-:W-:Y:S01]  /*56f0*/  LOP3.LUT R5, R3, 0x80000000, R0, 0xb8, !PT ;  /* 0x8000000003057812 */ /* 0x000fe200078eb800 */
[----:B------:R-:W-:Y:S01]  /*5700*/  IMAD.X R3, RZ, RZ, UR7, P2 ;  /* 0x00000007ff037e24 */ /* 0x000fe200090e06ff */
[----:B------:R-:W-:-:S05]  /*5710*/  @P0 FSEL R4, R4, -RZ, P1 ;  /* 0x800000ff04040208 */ /* 0x000fca0000800000 */
[----:B------:R-:W-:Y:S01]  /*5720*/  FMUL.FTZ R4, R5, R4 ;  /* 0x0000000405047220 */ /* 0x000fe20000410000 */
        /* <DEDUP_REMOVED lines=12> */
.L_x_1406:
[----:B------:R-:W0:Y:S02]  /*57f0*/  F2I.S64.TRUNC R4, R4 ;  /* 0x0000000400047311 */ /* 0x000e24000020d900 */
[----:B0-----:R-:W-:-:S05]  /*5800*/  MOV R7, R4 ;  /* 0x0000000400077202 */ /* 0x001fca0000000f00 */
[----:B------:R3:W-:Y:S01]  /*5810*/  STG.E.U8 desc[UR36][R2.64], R7 ;  /* 0x0000000702007986 */ /* 0x0007e2000c101124 */
[----:B------:R-:W-:Y:S05]  /*5820*/  BRA `(.L_x_1408) ;  /* 0x0000000c00287947 */ /* 0x000fea0003800000 */
.L_x_1405:
        /* <DEDUP_REMOVED lines=9> */
.L_x_1410:
[----:B------:R-:W0:Y:S02]  /*58c0*/  F2I.FTZ.TRUNC.NTZ R5, R4 ;  /* 0x0000000400057305 */ /* 0x000e24000021f100 */
[----:B0-----:R2:W-:Y:S01]  /*58d0*/  STG.E desc[UR36][R2.64], R5 ;  /* 0x0000000502007986 */ /* 0x0015e2000c101924 */
[----:B------:R-:W-:Y:S05]  /*58e0*/  BRA `(.L_x_1408) ;  /* 0x0000000800f87947 */ /* 0x000fea0003800000 */
.L_x_1409:
[----:B------:R-:W0:Y:S02]  /*58f0*/  F2I.FTZ.TRUNC.NTZ R5, R4 ;  /* 0x0000000400057305 */ /* 0x000e24000021f100 */
[----:B0-----:R0:W-:Y:S01]  /*5900*/  STG.E.U16 desc[UR36][R2.64], R5 ;  /* 0x0000000502007986 */ /* 0x0011e2000c101524 */
[----:B------:R-:W-:Y:S05]  /*5910*/  BRA `(.L_x_1408) ;  /* 0x0000000800ec7947 */ /* 0x000fea0003800000 */
.L_x_1404:
        /* <DEDUP_REMOVED lines=8> */
.L_x_1412:
[----:B------:R-:W-:-:S05]  /*59a0*/  F2FP.F16.F32.PACK_AB R4, RZ, R4 ;  /* 0x00000004ff04723e */ /* 0x000fca00000000ff */
[----:B------:R0:W-:Y:S01]  /*59b0*/  STG.E.U16 desc[UR36][R2.64], R4 ;  /* 0x0000000402007986 */ /* 0x0001e2000c101524 */
[----:B------:R-:W-:Y:S05]  /*59c0*/  BRA `(.L_x_1408) ;  /* 0x0000000800c07947 */ /* 0x000fea0003800000 */
.L_x_1411:
        /* <DEDUP_REMOVED lines=9> */
.L_x_1414:
[----:B------:R-:W-:-:S04]  /*5a60*/  F2FP.F16.F32.PACK_AB R5, RZ, R4 ;  /* 0x00000004ff05723e */ /* 0x000fc800000000ff */
[----:B------:R-:W-:-:S05]  /*5a70*/  PRMT R5, R5, 0x5410, RZ ;  /* 0x0000541005057816 */ /* 0x000fca00000000ff */
[----:B------:R0:W-:Y:S01]  /*5a80*/  STG.E desc[UR36][R2.64], R5 ;  /* 0x0000000502007986 */ /* 0x0001e2000c101924 */
[----:B------:R-:W-:Y:S05]  /*5a90*/  BRA `(.L_x_1408) ;  /* 0x00000008008c7947 */ /* 0x000fea0003800000 */
.L_x_1413:
[----:B------:R-:W-:-:S06]  /*5aa0*/  FMUL.FTZ R4, R4, 1 ;  /* 0x3f80000004047820 */ /* 0x000fcc0000410000 */
[----:B------:R-:W0:Y:S02]  /*5ab0*/  F2F.F64.F32 R4, R4 ;  /* 0x0000000400047310 */ /* 0x000e240000201800 */
[----:B0-----:R0:W-:Y:S01]  /*5ac0*/  STG.E.64 desc[UR36][R2.64], R4 ;  /* 0x0000000402007986 */ /* 0x0011e2000c101b24 */
[----:B------:R-:W-:Y:S05]  /*5ad0*/  BRA `(.L_x_1408) ;  /* 0x00000008007c7947 */ /* 0x000fea0003800000 */
.L_x_1403:
        /* <DEDUP_REMOVED lines=13> */
.L_x_1418:
[----:B------:R-:W-:Y:S01]  /*5bb0*/  LOP3.LUT R6, R4, 0x7fffffff, RZ, 0xc0, !PT ;  /* 0x7fffffff04067812 */ /* 0x000fe200078ec0ff */
[----:B------:R-:W-:Y:S01]  /*5bc0*/  BSSY.RECONVERGENT B0, `(.L_x_1419) ;  /* 0x0000012000007945 */ /* 0x000fe20003800200 */
[----:B------:R-:W-:Y:S02]  /*5bd0*/  IMAD.MOV.U32 R0, RZ, RZ, 0x80 ;  /* 0x00000080ff007424 */ /* 0x000fe400078e00ff */
        /* <DEDUP_REMOVED lines=13> */
.L_x_1421:
[----:B------:R-:W-:-:S04]  /*5cb0*/  SHF.R.U32.HI R4, RZ, 0x18, R4 ;  /* 0x00000018ff047819 */ /* 0x000fc80000011604 */
[----:B------:R-:W-:-:S04]  /*5cc0*/  LOP3.LUT R4, R5, 0x80, R4, 0xf8, !PT ;  /* 0x0000008005047812 */ /* 0x000fc800078ef804 */
[----:B------:R-:W-:-:S07]  /*5cd0*/  PRMT R0, R4, 0x7610, R0 ;  /* 0x0000761004007816 */ /* 0x000fce0000000000 */
.L_x_1420:
[----:B------:R-:W-:Y:S05]  /*5ce0*/  BSYNC.RECONVERGENT B0 ;  /* 0x0000000000007941 */ /* 0x000fea0003800200 */
.L_x_1419:
[----:B------:R0:W-:Y:S01]  /*5cf0*/  STG.E.U8 desc[UR36][R2.64], R0 ;  /* 0x0000000002007986 */ /* 0x0001e2000c101124 */
[----:B------:R-:W-:Y:S05]  /*5d00*/  BRA `(.L_x_1408) ;  /* 0x0000000400f07947 */ /* 0x000fea0003800000 */
.L_x_1417:
[----:B------:R-:W-:Y:S01]  /*5d10*/  LOP3.LUT R6, R4, 0x7fffffff, RZ, 0xc0, !PT ;  /* 0x7fffffff04067812 */ /* 0x000fe200078ec0ff */
[----:B------:R-:W-:Y:S01]  /*5d20*/  BSSY.RECONVERGENT B0, `(.L_x_1422) ;  /* 0x0000012000007945 */ /* 0x000fe20003800200 */
[----:B------:R-:W-:Y:S02]  /*5d30*/  HFMA2 R0, -RZ, RZ, 0, 7.62939453125e-06 ;  /* 0x00000080ff007431 */ /* 0x000fe400000001ff */
        /* <DEDUP_REMOVED lines=13> */
.L_x_1424:
[----:B------:R-:W-:-:S04]  /*5e10*/  SHF.R.U32.HI R4, RZ, 0x18, R4 ;  /* 0x00000018ff047819 */ /* 0x000fc80000011604 */
[----:B------:R-:W-:-:S04]  /*5e20*/  LOP3.LUT R5, R5, 0x80, R4, 0xf8, !PT ;  /* 0x0000008005057812 */ /* 0x000fc800078ef804 */
[----:B------:R-:W-:-:S07]  /*5e30*/  PRMT R0, R5, 0x7610, R0 ;  /* 0x0000761005007816 */ /* 0x000fce0000000000 */
.L_x_1423:
[----:B------:R-:W-:Y:S05]  /*5e40*/  BSYNC.RECONVERGENT B0 ;  /* 0x0000000000007941 */ /* 0x000fea0003800200 */
.L_x_1422:
[----:B------:R0:W-:Y:S01]  /*5e50*/  STG.E.U8 desc[UR36][R2.64], R0 ;  /* 0x0000000002007986 */ /* 0x0001e2000c101124 */
[----:B------:R-:W-:Y:S05]  /*5e60*/  BRA `(.L_x_1408) ;  /* 0x0000000400987947 */ /* 0x000fea0003800000 */
.L_x_1416:
[----:B------:R-:W-:-:S09]  /*5e70*/  UISETP.NE.AND UP0, UPT, UR4, 0x1c, UPT ;  /* 0x0000001c0400788c */ /* 0x000fd2000bf05270 */
[----:B------:R-:W-:Y:S05]  /*5e80*/  BRA.U !UP0, `(.L_x_1425) ;  /* 0x0000000108587547 */ /* 0x000fea000b800000 */
[----:B------:R-:W-:-:S09]  /*5e90*/  UISETP.NE.AND UP0, UPT, UR4, 0x1d, UPT ;  /* 0x0000001d0400788c */ /* 0x000fd2000bf05270 */
[----:B------:R-:W-:Y:S05]  /*5ea0*/  BRA.U !UP0, `(.L_x_1426) ;  /* 0x0000000108447547 */ /* 0x000fea000b800000 */
[----:B------:R-:W-:-:S09]  /*5eb0*/  UISETP.NE.AND UP0, UPT, UR4, 0x2c, UPT ;  /* 0x0000002c0400788c */ /* 0x000fd2000bf05270 */
[----:B------:R-:W-:Y:S05]  /*5ec0*/  BRA.U UP0, `(.L_x_1407) ;  /* 0x0000000100a87547 */ /* 0x000fea000b800000 */
        /* <DEDUP_REMOVED lines=15> */
.L_x_1426:
[----:B------:R-:W0:Y:S02]  /*5fc0*/  F2I.U64.TRUNC R4, R4 ;  /* 0x0000000400047311 */ /* 0x000e24000020d800 */
[----:B0-----:R0:W-:Y:S01]  /*5fd0*/  STG.E.64 desc[UR36][R2.64], R4 ;  /* 0x0000000402007986 */ /* 0x0011e2000c101b24 */
[----:B------:R-:W-:Y:S05]  /*5fe0*/  BRA `(.L_x_1408) ;  /* 0x0000000400387947 */ /* 0x000fea0003800000 */
.L_x_1425:
[----:B------:R-:W0:Y:S02]  /*5ff0*/  F2I.FTZ.U32.TRUNC.NTZ R5, R4 ;  /* 0x0000000400057305 */ /* 0x000e24000021f000 */
[----:B0-----:R0:W-:Y:S01]  /*6000*/  STG.E desc[UR36][R2.64], R5 ;  /* 0x0000000502007986 */ /* 0x0011e2000c101924 */
[----:B------:R-:W-:Y:S05]  /*6010*/  BRA `(.L_x_1408) ;  /* 0x00000004002c7947 */ /* 0x000fea0003800000 */
.L_x_1415:
        /* <DEDUP_REMOVED lines=10> */
.L_x_1428:
[----:B------:R-:W-:Y:S01]  /*60c0*/  FMUL.FTZ R4, R4, 1 ;  /* 0x3f80000004047820 */ /* 0x000fe20000410000 */
[----:B------:R-:W-:-:S05]  /*60d0*/  CS2R R6, SRZ ;  /* 0x0000000000067805 */ /* 0x000fca000001ff00 */
[----:B------:R-:W0:Y:S02]  /*60e0*/  F2F.F64.F32 R4, R4 ;  /* 0x0000000400047310 */ /* 0x000e240000201800 */
[----:B0-----:R0:W-:Y:S01]  /*60f0*/  STG.E.128 desc[UR36][R2.64], R4 ;  /* 0x0000000402007986 */ /* 0x0011e2000c101d24 */
[----:B------:R-:W-:Y:S05]  /*6100*/  BRA `(.L_x_1408) ;  /* 0x0000000000f07947 */ /* 0x000fea0003800000 */
.L_x_1427:
[----:B------:R-:W-:-:S09]  /*6110*/  UISETP.NE.AND UP0, UPT, UR4, 0xf, UPT ;  /* 0x0000000f0400788c */ /* 0x000fd2000bf05270 */
[----:B------:R-:W-:Y:S05]  /*6120*/  BRA.U !UP0, `(.L_x_1429) ;  /* 0x0000000108e07547 */ /* 0x000fea000b800000 */
[----:B------:R-:W-:-:S09]  /*6130*/  UISETP.NE.AND UP0, UPT, UR4, 0x17, UPT ;  /* 0x000000170400788c */ /* 0x000fd2000bf05270 */
[----:B------:R-:W-:Y:S05]  /*6140*/  BRA.U !UP0, `(.L_x_1430) ;  /* 0x00000001088c7547 */ /* 0x000fea000b800000 */
[----:B------:R-:W-:-:S09]  /*6150*/  UISETP.NE.AND UP0, UPT, UR4, 0x18, UPT ;  /* 0x000000180400788c */ /* 0x000fd2000bf05270 */
[----:B------:R-:W-:Y:S05]  /*6160*/  BRA.U !UP0, `(.L_x_1431) ;  /* 0x0000000108447547 */ /* 0x000fea000b800000 */
.L_x_1407:
        /* <DEDUP_REMOVED lines=16> */
.L_x_1432:
[----:B------:R-:W-:Y:S05]  /*6270*/  BRA `(.L_x_1408) ;  /* 0x0000000000947947 */ /* 0x000fea0003800000 */
.L_x_1431:
[----:B------:R-:W-:Y:S01]  /*6280*/  LOP3.LUT R6, R4, 0x7fffffff, RZ, 0xc0, !PT ;  /* 0x7fffffff04067812 */ /* 0x000fe200078ec0ff */
[----:B------:R-:W-:Y:S01]  /*6290*/  BSSY.RECONVERGENT B0, `(.L_x_1433) ;  /* 0x000000b000007945 */ /* 0x000fe20003800200 */
[----:B------:R-:W-:Y:S01]  /*62a0*/  SHF.R.U32.HI R7, RZ, 0x18, R4 ;  /* 0x00000018ff077819 */ /* 0x000fe20000011604 */
[----:B------:R-:W-:Y:S01]  /*62b0*/  IMAD.MOV.U32 R0, RZ, RZ, 0x7f ;  /* 0x0000007fff007424 */ /* 0x000fe200078e00ff */
        /* <DEDUP_REMOVED lines=8> */
.L_x_1434:
[----:B------:R-:W-:Y:S05]  /*6340*/  BSYNC.RECONVERGENT B0 ;  /* 0x0000000000007941 */ /* 0x000fea0003800200 */
.L_x_1433:
[----:B------:R-:W-:-:S05]  /*6350*/  LOP3.LUT R5, R0, 0x80, R7, 0xf8, !PT ;  /* 0x0000008000057812 */ /* 0x000fca00078ef807 */
[----:B------:R0:W-:Y:S01]  /*6360*/  STG.E.U8 desc[UR36][R2.64], R5 ;  /* 0x0000000502007986 */ /* 0x0001e2000c101124 */
[----:B------:R-:W-:Y:S05]  /*6370*/  BRA `(.L_x_1408) ;  /* 0x0000000000547947 */ /* 0x000fea0003800000 */
.L_x_1430:
[----:B------:R-:W-:Y:S01]  /*6380*/  LOP3.LUT R6, R4, 0x7fffffff, RZ, 0xc0, !PT ;  /* 0x7fffffff04067812 */ /* 0x000fe200078ec0ff */
[----:B------:R-:W-:Y:S03]  /*6390*/  BSSY.RECONVERGENT B0, `(.L_x_1435) ;  /* 0x000000d000007945 */ /* 0x000fe60003800200 */
        /* <DEDUP_REMOVED lines=9> */
.L_x_1436:
[----:B------:R-:W-:Y:S01]  /*6430*/  HFMA2 R0, -RZ, RZ, 0, 7.569789886474609375e-06 ;  /* 0x0000007fff007431 */ /* 0x000fe200000001ff */
[----:B------:R-:W-:-:S04]  /*6440*/  ISETP.GT.U32.AND P0, PT, R6, 0x7f800000, PT ;  /* 0x7f8000000600780c */ /* 0x000fc80003f04070 */
[----:B------:R-:W-:-:S09]  /*6450*/  SEL R0, R0, 0x7c, P0 ;  /* 0x0000007c00007807 */ /* 0x000fd20000000000 */
.L_x_1437:
[----:B------:R-:W-:Y:S05]  /*6460*/  BSYNC.RECONVERGENT B0 ;  /* 0x0000000000007941 */ /* 0x000fea0003800200 */
.L_x_1435:
[----:B------:R-:W-:-:S04]  /*6470*/  SHF.R.U32.HI R5, RZ, 0x18, R4 ;  /* 0x00000018ff057819 */ /* 0x000fc80000011604 */
[----:B------:R-:W-:-:S05]  /*6480*/  LOP3.LUT R5, R0, 0x80, R5, 0xf8, !PT ;  /* 0x0000008000057812 */ /* 0x000fca00078ef805 */
[----:B------:R0:W-:Y:S01]  /*6490*/  STG.E.U8 desc[UR36][R2.64], R5 ;  /* 0x0000000502007986 */ /* 0x0001e2000c101124 */
[----:B------:R-:W-:Y:S05]  /*64a0*/  BRA `(.L_x_1408) ;  /* 0x0000000000087947 */ /* 0x000fea0003800000 */
.L_x_1429:
[----:B------:R-:W-:-:S05]  /*64b0*/  F2FP.BF16.F32.PACK_AB R4, RZ, R4 ;  /* 0x00000004ff04723e */ /* 0x000fca00000010ff */
[----:B------:R0:W-:Y:S02]  /*64c0*/  STG.E.U16 desc[UR36][R2.64], R4 ;  /* 0x0000000402007986 */ /* 0x0001e4000c101524 */
.L_x_1408:
[----:B------:R-:W-:-:S07]  /*64d0*/  VIADD R17, R17, 0x80 ;  /* 0x0000008011117836 */ /* 0x000fce0000000000 */
.L_x_1373:
[----:B------:R-:W-:Y:S05]  /*64e0*/  BSYNC.RECONVERGENT B7 ;  /* 0x0000000000077941 */ /* 0x000fea0003800200 */
.L_x_1372:
[----:B------:R-:W5:Y:S01]  /*64f0*/  LDCU UR4, c[0x0][0x380] ;  /* 0x00007000ff0477ac */ /* 0x000f620008000800 */
[----:B------:R-:W-:Y:S01]  /*6500*/  BSSY.RECONVERGENT B7, `(.L_x_1438) ;  /* 0x000031f000077945 */ /* 0x000fe20003800200 */
[----:B-----5:R-:W-:-:S13]  /*6510*/  ISETP.GE.AND P0, PT, R17, UR4, PT ;  /* 0x0000000411007c0c */ /* 0x020fda000bf06270 */
[----:B------:R-:W-:Y:S05]  /*6520*/  @P0 BRA `(.L_x_1439) ;  /* 0x0000003000700947 */ /* 0x000fea0003800000 */
[----:B------:R-:W5:Y:S01]  /*6530*/  LDCU UR4, c[0x0][0x388] ;  /* 0x00007100ff0477ac */ /* 0x000f620008000800 */
[----:B0--34-:R-:W-:Y:S01]  /*6540*/  MOV R0, RZ ;  /* 0x000000ff00007202 */ /* 0x019fe20000000f00 */
[----:B------:R-:W-:Y:S01]  /*6550*/  IMAD.MOV.U32 R16, RZ, RZ, RZ ;  /* 0x000000ffff107224 */ /* 0x000fe200078e00ff */
[----:B-----5:R-:W-:-:S09]  /*6560*/  UISETP.NE.AND UP0, UPT, UR4, URZ, UPT ;  /* 0x000000ff0400728c */ /* 0x020fd2000bf05270 */
[----:B------:R-:W-:Y:S05]  /*6570*/  BRA.U !UP0, `(.L_x_1440) ;  /* 0x0000001108a87547 */ /* 0x000fea000b800000 */
[----:B------:R-:W1:Y:S01]  /*6580*/  LDCU.64 UR4, c[0x0][0x390] ;  /* 0x00007200ff0477ac */ /* 0x000e620008000a00 */
[----:B------:R-:W-:Y:S01]  /*6590*/  HFMA2 R16, -RZ, RZ, 0, 0 ;  /* 0x00000000ff107431 */ /* 0x000fe200000001ff */
[----:B------:R-:W0:Y:S01]  /*65a0*/  LDCU UR6, c[0x0][0x38c] ;  /* 0x00007180ff0677ac */ /* 0x000e220008000800 */
[----:B------:R-:W3:Y:S01]  /*65b0*/  LDCU.64 UR8, c[0x0][0x4b8] ;  /* 0x00009700ff0877ac */ /* 0x000ee20008000a00 */
[----:B------:R-:W-:Y:S02]  /*65c0*/  UISETP.NE.AND UP0, UPT, UR40, URZ, UPT ;  /* 0x000000ff2800728c */ /* 0x000fe4000bf05270 */
[----:B-12---:R-:W-:-:S05]  /*65d0*/  IMAD.HI.U32 R2, R17, UR4, R16 ;  /* 0x0000000411027c27 */ /* 0x006fca000f8e0010 */
[----:B------:R-:W-:-:S05]  /*65e0*/  SHF.R.U32.HI R3, RZ, UR5, R2 ;  /* 0x00000005ff037c19 */ /* 0x000fca0008011602 */
[----:B------:R-:W-:-:S04]  /*65f0*/  IMAD.MOV R0, RZ, RZ, -R3 ;  /* 0x000000ffff007224 */ /* 0x000fc800078e0a03 */
[----:B0-----:R-:W-:-:S04]  /*6600*/  IMAD R0, R0, UR6, R17 ;  /* 0x0000000600007c24 */ /* 0x001fc8000f8e0211 */
[C---:B---3--:R-:W-:Y:S02]  /*6610*/  IMAD R16, R0.reuse, UR8, RZ ;  /* 0x0000000800107c24 */ /* 0x048fe4000f8e02ff */
        /* <DEDUP_REMOVED lines=288> */
.L_x_1440:
[----:B------:R-:W1:Y:S01]  /*7820*/  LDCU.64 UR6, c[0x0][0x588] ;  /* 0x0000b100ff0677ac */ /* 0x000e620008000a00 */
[----:B------:R-:W-:Y:S01]  /*7830*/  BSSY.RECONVERGENT B6, `(.L_x_1441) ;  /* 0x00000e5000067945 */ /* 0x000fe20003800200 */
[----:B------:R-:W-:-:S04]  /*7840*/  UPRMT UR4, UR41, 0x9910, URZ ;  /* 0x0000991029047896 */ /* 0x000fc800080000ff */
[----:B------:R-:W-:Y:S01]  /*7850*/  UISETP.GT.AND UP0, UPT, UR4, 0x9, UPT ;  /* 0x000000090400788c */ /* 0x000fe2000bf04270 */
[----:B-12---:R-:W-:-:S04]  /*7860*/  IADD3 R2, P0, PT, R0, UR6, RZ ;  /* 0x0000000600027c10 */ /* 0x006fc8000ff1e0ff */
        /* <DEDUP_REMOVED lines=11> */
[----:B--2---:R-:W0:Y:S01]  /*7920*/  I2F.S16 R0, R0 ;  /* 0x0000000000007306 */ /* 0x004e220000101400 */
[----:B------:R-:W-:Y:S05]  /*7930*/  BRA `(.L_x_1447) ;  /* 0x0000000c00507947 */ /* 0x000fea0003800000 */
.L_x_1445:
[----:B------:R-:W2:Y:S02]  /*7940*/  LDG.E.U8 R0, desc[UR36][R2.64] ;  /* 0x0000002402007981 */ /* 0x000ea4000c1e1100 */
[----:B--2---:R-:W-:Y:S01]  /*7950*/  I2FP.F32.U32 R0, R0 ;  /* 0x0000000000007245 */ /* 0x004fe20000201000 */
[----:B------:R-:W-:Y:S06]  /*7960*/  BRA `(.L_x_1447) ;  /* 0x0000000c00447947 */ /* 0x000fec0003800000 */
.L_x_1444:
        /* <DEDUP_REMOVED lines=9> */
.L_x_1449:
[----:B------:R-:W2:Y:S02]  /*7a00*/  LDG.E R0, desc[UR36][R2.64] ;  /* 0x0000002402007981 */ /* 0x000ea4000c1e1900 */
[----:B--2---:R-:W-:Y:S01]  /*7a10*/  I2FP.F32.S32 R0, R0 ;  /* 0x0000000000007245 */ /* 0x004fe20000201400 */
[----:B------:R-:W-:Y:S06]  /*7a20*/  BRA `(.L_x_1447) ;  /* 0x0000000c00147947 */ /* 0x000fec0003800000 */
.L_x_1448:
[----:B------:R-:W2:Y:S02]  /*7a30*/  LDG.E.U16 R0, desc[UR36][R2.64] ;  /* 0x0000002402007981 */ /* 0x000ea4000c1e1500 */
[----:B--2---:R-:W1:Y:S01]  /*7a40*/  I2F.S16 R0, R0 ;  /* 0x0000000000007306 */ /* 0x004e620000101400 */
[----:B------:R-:W-:Y:S05]  /*7a50*/  BRA `(.L_x_1447) ;  /* 0x0000000c00087947 */ /* 0x000fea0003800000 */
.L_x_1443:
        /* <DEDUP_REMOVED lines=8> */
.L_x_1451:
[----:B------:R-:W2:Y:S02]  /*7ae0*/  LDG.E.U16 R0, desc[UR36][R2.64] ;  /* 0x0000002402007981 */ /* 0x000ea4000c1e1500 */
[----:B--2---:R-:W-:Y:S01]  /*7af0*/  HADD2.F32 R0, -RZ, R0.H0_H0 ;  /* 0x20000000ff007230 */ /* 0x004fe20000004100 */
[----:B------:R-:W-:Y:S06]  /*7b00*/  BRA `(.L_x_1447) ;  /* 0x0000000800dc7947 */ /* 0x000fec0003800000 */
.L_x_1450:
        /* <DEDUP_REMOVED lines=8> */
.L_x_1453:
[----:B------:R-:W2:Y:S02]  /*7b90*/  LDG.E.U16 R0, desc[UR36][R2.64] ;  /* 0x0000002402007981 */ /* 0x000ea4000c1e1500 */
[----:B--2---:R-:W-:Y:S01]  /*7ba0*/  HADD2.F32 R0, -RZ, R0.H0_H0 ;  /* 0x20000000ff007230 */ /* 0x004fe20000004100 */
[----:B------:R-:W-:Y:S06]  /*7bb0*/  BRA `(.L_x_1447) ;  /* 0x0000000800b07947 */ /* 0x000fec0003800000 */
.L_x_1452:
        /* <DEDUP_REMOVED lines=11> */
.L_x_1442:
        /* <DEDUP_REMOVED lines=12> */
.L_x_1456:
        /* <DEDUP_REMOVED lines=11> */
.L_x_1455:
        /* <DEDUP_REMOVED lines=23> */
[----:B------:R-:W-:Y:S01]  /*7f50*/  LOP3.LUT R0, R5, 0x80000000, R0, 0xf8, !PT ;  /* 0x8000000005007812 */ /* 0x000fe200078ef800 */
[----:B------:R-:W-:Y:S06]  /*7f60*/  BRA `(.L_x_1447) ;  /* 0x0000000400c47947 */ /* 0x000fec0003800000 */
.L_x_1458:
        /* <DEDUP_REMOVED lines=12> */
.L_x_1457:
[----:B------:R-:W2:Y:S02]  /*8030*/  LDG.E.U16 R0, desc[UR36][R2.64] ;  /* 0x0000002402007981 */ /* 0x000ea4000c1e1500 */
[----:B--2---:R-:W-:Y:S01]  /*8040*/  SHF.L.U32 R0, R0, 0x10, RZ ;  /* 0x0000001000007819 */ /* 0x004fe200000006ff */
[----:B------:R-:W-:Y:S06]  /*8050*/  BRA `(.L_x_1447) ;  /* 0x0000000400887947 */ /* 0x000fec0003800000 */
.L_x_1454:
        /* <DEDUP_REMOVED lines=11> */
.L_x_1461:
        /* <DEDUP_REMOVED lines=20> */
.L_x_1463:
[----:B------:R-:W-:Y:S05]  /*8250*/  BSYNC.RECONVERGENT B0 ;  /* 0x0000000000007941 */ /* 0x000fea0003800200 */
.L_x_1462:
[----:B------:R-:W-:Y:S01]  /*8260*/  IMAD.SHL.U32 R0, R0, 0x100000, RZ ;  /* 0x0010000000007824 */ /* 0x000fe200078e00ff */
[----:B------:R-:W-:-:S04]  /*8270*/  LEA R2, R2, 0x3b800000, 0x17 ;  /* 0x3b80000002027811 */ /* 0x000fc800078eb8ff */
[----:B------:R-:W-:Y:S01]  /*8280*/  LOP3.LUT R0, R2, R0, R7, 0xfe, !PT ;  /* 0x0000000002007212 */ /* 0x000fe200078efe07 */
[----:B------:R-:W-:Y:S06]  /*8290*/  BRA `(.L_x_1447) ;  /* 0x0000000000f87947 */ /* 0x000fec0003800000 */
.L_x_1460:
        /* <DEDUP_REMOVED lines=20> */
.L_x_1465:
[----:B------:R-:W-:Y:S05]  /*83e0*/  BSYNC.RECONVERGENT B0 ;  /* 0x0000000000007941 */ /* 0x000fea0003800200 */
.L_x_1464:
[----:B------:R-:W-:Y:S02]  /*83f0*/  SHF.L.U32 R0, R0, 0x15, RZ ;  /* 0x0000001500007819 */ /* 0x000fe400000006ff */
[----:B------:R-:W-:-:S04]  /*8400*/  LEA R2, R2, 0x37800000, 0x17 ;  /* 0x3780000002027811 */ /* 0x000fc800078eb8ff */
[----:B------:R-:W-:Y:S01]  /*8410*/  LOP3.LUT R0, R2, R0, R7, 0xfe, !PT ;  /* 0x0000000002007212 */ /* 0x000fe200078efe07 */
[----:B------:R-:W-:Y:S06]  /*8420*/  BRA `(.L_x_1447) ;  /* 0x0000000000947947 */ /* 0x000fec0003800000 */
.L_x_1459:
        /* <DEDUP_REMOVED lines=11> */
[----:B------:R-:W-:Y:S01]  /*84e0*/  @!P0 MOV R0, 0x7f800001 ;  /* 0x7f80000100008802 */ /* 0x000fe20000000f00 */
[----:B------:R-:W-:Y:S01]  /*84f0*/  @P0 IMAD.SHL.U32 R0, R2, 0x800000, RZ ;  /* 0x0080000002000824 */ /* 0x000fe200078e00ff */
[----:B------:R-:W-:Y:S06]  /*8500*/  BRA `(.L_x_1447) ;  /* 0x00000000005c7947 */ /* 0x000fec0003800000 */
.L_x_1446:
        /* <DEDUP_REMOVED lines=16> */
.L_x_1468:
[----:B------:R-:W-:Y:S01]  /*8610*/  IMAD.MOV.U32 R0, RZ, RZ, RZ ;  /* 0x000000ffff007224 */ /* 0x000fe200078e00ff */
[----:B------:R-:W-:Y:S06]  /*8620*/  BRA `(.L_x_1447) ;  /* 0x0000000000147947 */ /* 0x000fec0003800000 */
.L_x_1467:
[----:B------:R-:W2:Y:S02]  /*8630*/  LDG.E.64 R2, desc[UR36][R2.64] ;  /* 0x0000002402027981 */ /* 0x000ea4000c1e1b00 */
[----:B--2---:R4:W0:Y:S02]  /*8640*/  I2F.U64 R0, R2 ;  /* 0x0000000200007312 */ /* 0x0048240000301000 */
[----:B0---4-:R-:W-:Y:S05]  /*8650*/  BRA `(.L_x_1447) ;  /* 0x0000000000087947 */ /* 0x011fea0003800000 */
.L_x_1466:
[----:B------:R-:W2:Y:S02]  /*8660*/  LDG.E R0, desc[UR36][R2.64] ;  /* 0x0000002402007981 */ /* 0x000ea4000c1e1900 */
[----:B--2---:R-:W-:-:S07]  /*8670*/  I2FP.F32.U32 R0, R0 ;  /* 0x0000000000007245 */ /* 0x004fce0000201000 */
.L_x_1447:
[----:B------:R-:W-:Y:S05]  /*8680*/  BSYNC.RECONVERGENT B6 ;  /* 0x0000000000067941 */ /* 0x000fea0003800200 */
.L_x_1441:
[C---:B0123-5:R-:W-:Y:S01]  /*8690*/  FADD.FTZ R2, |R0|.reuse, -RZ ;  /* 0x800000ff00027221 */ /* 0x06ffe20000010200 */
[----:B------:R-:W-:Y:S01]  /*86a0*/  FSETP.GT.FTZ.AND P0, PT, |R0|, 8.50705917302346158658e+37, PT ;  /* 0x7e8000000000780b */ /* 0x000fe20003f14200 */
[----:B------:R-:W-:Y:S01]  /*86b0*/  IMAD.MOV.U32 R8, RZ, RZ, 0x3e800000 ;  /* 0x3e800000ff087424 */ /* 0x000fe200078e00ff */
[----:B------:R-:W0:Y:S01]  /*86c0*/  LDCU.64 UR6, c[0x0][0x580] ;  /* 0x0000b000ff0677ac */ /* 0x000e220008000a00 */
[----:B------:R-:W-:Y:S01]  /*86d0*/  FADD.FTZ R2, -R2, 1 ;  /* 0x3f80000002027421 */ /* 0x000fe20000010100 */
[----:B------:R-:W-:Y:S01]  /*86e0*/  IMAD.MOV.U32 R7, RZ, RZ, 0x3d39bf78 ;  /* 0x3d39bf78ff077424 */ /* 0x000fe200078e00ff */
        /* <DEDUP_REMOVED lines=33> */
[----:B------:R-:W-:Y:S02]  /*8900*/  LOP3.LUT R5, R3, 0x80000000, R0, 0xb8, !PT ;  /* 0x8000000003057812 */ /* 0x000fe400078eb800 */
[----:B------:R-:W-:Y:S02]  /*8910*/  @P0 FSEL R4, R4, -RZ, P1 ;  /* 0x800000ff04040208 */ /* 0x000fe40000800000 */
[----:B------:R-:W-:-:S03]  /*8920*/  IADD3.X R3, PT, PT, RZ, UR7, RZ, P2, !PT ;  /* 0x00000007ff037c10 */ /* 0x000fc600097fe4ff */
        /* <DEDUP_REMOVED lines=13> */
.L_x_1472:
[----:B------:R-:W0:Y:S02]  /*8a00*/  F2I.S64.TRUNC R4, R4 ;  /* 0x0000000400047311 */ /* 0x000e24000020d900 */
[----:B0-----:R-:W-:-:S05]  /*8a10*/  IMAD.MOV.U32 R7, RZ, RZ, R4 ;  /* 0x000000ffff077224 */ /* 0x001fca00078e0004 */
[----:B------:R0:W-:Y:S01]  /*8a20*/  STG.E.U8 desc[UR36][R2.64], R7 ;  /* 0x0000000702007986 */ /* 0x0001e2000c101124 */
[----:B------:R-:W-:Y:S05]  /*8a30*/  BRA `(.L_x_1474) ;  /* 0x0000000c00287947 */ /* 0x000fea0003800000 */
.L_x_1471:
        /* <DEDUP_REMOVED lines=9> */
.L_x_1476:
[----:B------:R-:W0:Y:S02]  /*8ad0*/  F2I.FTZ.TRUNC.NTZ R5, R4 ;  /* 0x0000000400057305 */ /* 0x000e24000021f100 */
[----:B0-----:R0:W-:Y:S01]  /*8ae0*/  STG.E desc[UR36][R2.64], R5 ;  /* 0x0000000502007986 */ /* 0x0011e2000c101924 */
[----:B------:R-:W-:Y:S05]  /*8af0*/  BRA `(.L_x_1474) ;  /* 0x0000000800f87947 */ /* 0x000fea0003800000 */
.L_x_1475:
[----:B------:R-:W0:Y:S02]  /*8b00*/  F2I.FTZ.TRUNC.NTZ R5, R4 ;  /* 0x0000000400057305 */ /* 0x000e24000021f100 */
[----:B0-----:R0:W-:Y:S01]  /*8b10*/  STG.E.U16 desc[UR36][R2.64], R5 ;  /* 0x0000000502007986 */ /* 0x0011e2000c101524 */
[----:B------:R-:W-:Y:S05]  /*8b20*/  BRA `(.L_x_1474) ;  /* 0x0000000800ec7947 */ /* 0x000fea0003800000 */
.L_x_1470:
        /* <DEDUP_REMOVED lines=8> */
.L_x_1478:
[----:B------:R-:W-:-:S05]  /*8bb0*/  F2FP.F16.F32.PACK_AB R4, RZ, R4 ;  /* 0x00000004ff04723e */ /* 0x000fca00000000ff */
[----:B------:R0:W-:Y:S01]  /*8bc0*/  STG.E.U16 desc[UR36][R2.64], R4 ;  /* 0x0000000402007986 */ /* 0x0001e2000c101524 */
[----:B------:R-:W-:Y:S05]  /*8bd0*/  BRA `(.L_x_1474) ;  /* 0x0000000800c07947 */ /* 0x000fea0003800000 */
.L_x_1477:
[----:B------:R-:W-:-:S09]  /*8be0*/  UISETP.NE.AND UP0, UPT, UR4, 0x7, UPT ;  /* 0x000000070400788c */ /* 0x000fd2000bf05270 */
[----:B------:R-:W-:Y:S05]  /*8bf0*/  BRA.U !UP0, `(.L_x_1479) ;  /* 0x00000001082c7547 */ /* 0x000fea000b800000 */
[----:B------:R-:W-:-:S09]  /*8c00*/  UISETP.NE.AND UP0, UPT, UR4, 0x8, UPT ;  /* 0x000000080400788c */ /* 0x000fd2000bf05270 */
[----:B------:R-:W-:Y:S05]  /*8c10*/  BRA.U !UP0, `(.L_x_1480) ;  /* 0x0000000108147547 */ /* 0x000fea000b800000 */
[----:B------:R-:W-:-:S09]  /*8c20*/  UISETP.NE.AND UP0, UPT, UR4, 0x9, UPT ;  /* 0x000000090400788c */ /* 0x000fd2000bf05270 */
[----:B------:R-:W-:Y:S05]  /*8c30*/  BRA.U UP0, `(.L_x_1473) ;  /* 0x0000000500d07547 */ /* 0x000fea000b800000 */
[----:B------:R-:W-:-:S05]  /*8c40*/  HFMA2 R5, -RZ, RZ, 0, 0 ;  /* 0x00000000ff057431 */ /* 0x000fca00000001ff */
[----:B------:R0:W-:Y:S01]  /*8c50*/  STG.E.64 desc[UR36][R2.64], R4 ;  /* 0x0000000402007986 */ /* 0x0001e2000c101b24 */
[----:B------:R-:W-:Y:S05]  /*8c60*/  BRA `(.L_x_1474) ;  /* 0x00000008009c7947 */ /* 0x000fea0003800000 */
.L_x_1480:
[----:B------:R-:W-:-:S04]  /*8c70*/  F2FP.F16.F32.PACK_AB R5, RZ, R4 ;  /* 0x00000004ff05723e */ /* 0x000fc800000000ff */
[----:B------:R-:W-:-:S05]  /*8c80*/  PRMT R5, R5, 0x5410, RZ ;  /* 0x0000541005057816 */ /* 0x000fca00000000ff */
[----:B------:R0:W-:Y:S01]  /*8c90*/  STG.E desc[UR36][R2.64], R5 ;  /* 0x0000000502007986 */ /* 0x0001e2000c101924 */
[----:B------:R-:W-:Y:S05]  /*8ca0*/  BRA `(.L_x_1474) ;  /* 0x00000008008c7947 */ /* 0x000fea0003800000 */
.L_x_1479:
[----:B------:R-:W-:-:S06]  /*8cb0*/  FMUL.FTZ R4, R4, 1 ;  /* 0x3f80000004047820 */ /* 0x000fcc0000410000 */
[----:B------:R-:W0:Y:S02]  /*8cc0*/  F2F.F64.F32 R4, R4 ;  /* 0x0000000400047310 */ /* 0x000e240000201800 */
[----:B0-----:R0:W-:Y:S01]  /*8cd0*/  STG.E.64 desc[UR36][R2.64], R4 ;  /* 0x0000000402007986 */ /* 0x0011e2000c101b24 */
[----:B------:R-:W-:Y:S05]  /*8ce0*/  BRA `(.L_x_1474) ;  /* 0x00000008007c7947 */ /* 0x000fea0003800000 */
.L_x_1469:
        /* <DEDUP_REMOVED lines=13> */
.L_x_1484:
        /* <DEDUP_REMOVED lines=16> */
.L_x_1487:
[----:B------:R-:W-:-:S04]  /*8ec0*/  SHF.R.U32.HI R4, RZ, 0x18, R4 ;  /* 0x00000018ff047819 */ /* 0x000fc80000011604 */
[----:B------:R-:W-:-:S04]  /*8ed0*/  LOP3.LUT R4, R5, 0x80, R4, 0xf8, !PT ;  /* 0x0000008005047812 */ /* 0x000fc800078ef804 */
[----:B------:R-:W-:-:S07]  /*8ee0*/  PRMT R0, R4, 0x7610, R0 ;  /* 0x0000761004007816 */ /* 0x000fce0000000000 */
.L_x_1486:
[----:B------:R-:W-:Y:S05]  /*8ef0*/  BSYNC.RECONVERGENT B0 ;  /* 0x0000000000007941 */ /* 0x000fea0003800200 */
.L_x_1485:
[----:B------:R0:W-:Y:S01]  /*8f00*/  STG.E.U8 desc[UR36][R2.64], R0 ;  /* 0x0000000002007986 */ /* 0x0001e2000c101124 */
[----:B------:R-:W-:Y:S05]  /*8f10*/  BRA `(.L_x_1474) ;  /* 0x0000000400f07947 */ /* 0x000fea0003800000 */
.L_x_1483:
[----:B------:R-:W-:Y:S01]  /*8f20*/  LOP3.LUT R6, R4, 0x7fffffff, RZ, 0xc0, !PT ;  /* 0x7fffffff04067812 */ /* 0x000fe200078ec0ff */
[----:B------:R-:W-:Y:S01]  /*8f30*/  BSSY.RECONVERGENT B0, `(.L_x_1488) ;  /* 0x0000012000007945 */ /* 0x000fe20003800200 */
[----:B------:R-:W-:Y:S02]  /*8f40*/  MOV R0, 0x80 ;  /* 0x0000008000007802 */ /* 0x000fe40000000f00 */
        /* <DEDUP_REMOVED lines=13> */
.L_x_1490:
[----:B------:R-:W-:-:S04]  /*9020*/  SHF.R.U32.HI R4, RZ, 0x18, R4 ;  /* 0x00000018ff047819 */ /* 0x000fc80000011604 */
[----:B------:R-:W-:-:S04]  /*9030*/  LOP3.LUT R5, R5, 0x80, R4, 0xf8, !PT ;  /* 0x0000008005057812 */ /* 0x000fc800078ef804 */
[----:B------:R-:W-:-:S07]  /*9040*/  PRMT R0, R5, 0x7610, R0 ;  /* 0x0000761005007816 */ /* 0x000fce0000000000 */
.L_x_1489:
[----:B------:R-:W-:Y:S05]  /*9050*/  BSYNC.RECONVERGENT B0 ;  /* 0x0000000000007941 */ /* 0x000fea0003800200 */
.L_x_1488:
[----:B------:R0:W-:Y:S01]  /*9060*/  STG.E.U8 desc[UR36][R2.64], R0 ;  /* 0x0000000002007986 */ /* 0x0001e2000c101124 */
[----:B------:R-:W-:Y:S05]  /*9070*/  BRA `(.L_x_1474) ;  /* 0x0000000400987947 */ /* 0x000fea0003800000 */
.L_x_1482:
        /* <DEDUP_REMOVED lines=21> */
.L_x_1492:
[----:B------:R-:W0:Y:S02]  /*91d0*/  F2I.U64.TRUNC R4, R4 ;  /* 0x0000000400047311 */ /* 0x000e24000020d800 */
[----:B0-----:R0:W-:Y:S01]  /*91e0*/  STG.E.64 desc[UR36][R2.64], R4 ;  /* 0x0000000402007986 */ /* 0x0011e2000c101b24 */
[----:B------:R-:W-:Y:S05]  /*91f0*/  BRA `(.L_x_1474) ;  /* 0x0000000400387947 */ /* 0x000fea0003800000 */
.L_x_1491:
[----:B------:R-:W0:Y:S02]  /*9200*/  F2I.FTZ.U32.TRUNC.NTZ R5, R4 ;  /* 0x0000000400057305 */ /* 0x000e24000021f000 */
[----:B0-----:R0:W-:Y:S01]  /*9210*/  STG.E desc[UR36][R2.64], R5 ;  /* 0x0000000502007986 */ /* 0x0011e2000c101924 */
[----:B------:R-:W-:Y:S05]  /*9220*/  BRA `(.L_x_1474) ;  /* 0x00000004002c7947 */ /* 0x000fea0003800000 */
.L_x_1481:
        /* <DEDUP_REMOVED lines=10> */
.L_x_1494:
[----:B------:R-:W-:Y:S01]  /*92d0*/  FMUL.FTZ R4, R4, 1 ;  /* 0x3f80000004047820 */ /* 0x000fe20000410000 */
[----:B------:R-:W-:-:S05]  /*92e0*/  CS2R R6, SRZ ;  /* 0x0000000000067805 */ /* 0x000fca000001ff00 */
[----:B------:R-:W0:Y:S02]  /*92f0*/  F2F.F64.F32 R4, R4 ;  /* 0x0000000400047310 */ /* 0x000e240000201800 */
[----:B0-----:R4:W-:Y:S01]  /*9300*/  STG.E.128 desc[UR36][R2.64], R4 ;  /* 0x0000000402007986 */ /* 0x0019e2000c101d24 */
[----:B------:R-:W-:Y:S05]  /*9310*/  BRA `(.L_x_1474) ;  /* 0x0000000000f07947 */ /* 0x000fea0003800000 */
.L_x_1493:
[----:B------:R-:W-:-:S09]  /*9320*/  UISETP.NE.AND UP0, UPT, UR4, 0xf, UPT ;  /* 0x0000000f0400788c */ /* 0x000fd2000bf05270 */
[----:B------:R-:W-:Y:S05]  /*9330*/  BRA.U !UP0, `(.L_x_1495) ;  /* 0x0000000108e07547 */ /* 0x000fea000b800000 */
[----:B------:R-:W-:-:S09]  /*9340*/  UISETP.NE.AND UP0, UPT, UR4, 0x17, UPT ;  /* 0x000000170400788c */ /* 0x000fd2000bf05270 */
[----:B------:R-:W-:Y:S05]  /*9350*/  BRA.U !UP0, `(.L_x_1496) ;  /* 0x00000001088c7547 */ /* 0x000fea000b800000 */
[----:B------:R-:W-:-:S09]  /*9360*/  UISETP.NE.AND UP0, UPT, UR4, 0x18, UPT ;  /* 0x000000180400788c */ /* 0x000fd2000bf05270 */
[----:B------:R-:W-:Y:S05]  /*9370*/  BRA.U !UP0, `(.L_x_1497) ;  /* 0x0000000108447547 */ /* 0x000fea000b800000 */
.L_x_1473:
        /* <DEDUP_REMOVED lines=16> */
.L_x_1498:
[----:B------:R-:W-:Y:S05]  /*9480*/  BRA `(.L_x_1474) ;  /* 0x0000000000947947 */ /* 0x000fea0003800000 */
.L_x_1497:
[----:B------:R-:W-:Y:S01]  /*9490*/  LOP3.LUT R6, R4, 0x7fffffff, RZ, 0xc0, !PT ;  /* 0x7fffffff04067812 */ /* 0x000fe200078ec0ff */
[----:B------:R-:W-:Y:S01]  /*94a0*/  BSSY.RECONVERGENT B0, `(.L_x_1499) ;  /* 0x000000b000007945 */ /* 0x000fe20003800200 */
[----:B------:R-:W-:Y:S02]  /*94b0*/  SHF.R.U32.HI R7, RZ, 0x18, R4 ;  /* 0x00000018ff077819 */ /* 0x000fe40000011604 */
[----:B------:R-:W-:Y:S02]  /*94c0*/  ISETP.GT.U32.AND P0, PT, R6, 0x43efffff, PT ;  /* 0x43efffff0600780c */ /* 0x000fe40003f04070 */
[----:B------:R-:W-:-:S11]  /*94d0*/  MOV R0, 0x7f ;  /* 0x0000007f00007802 */ /* 0x000fd60000000f00 */
[----:B------:R-:W-:Y:S05]  /*94e0*/  @P0 BRA `(.L_x_1500) ;  /* 0x0000000000180947 */ /* 0x000fea0003800000 */
[----:B------:R-:W-:-:S13]  /*94f0*/  ISETP.GE.U32.AND P0, PT, R6, 0x3c800000, PT ;  /* 0x3c8000000600780c */ /* 0x000fda0003f06070 */
[----:B------:R-:W-:-:S04]  /*9500*/  @P0 SHF.R.U32.HI R0, RZ, 0x14, R4 ;  /* 0x00000014ff000819 */ /* 0x000fc80000011604 */
[----:B------:R-:W-:-:S04]  /*9510*/  @P0 LOP3.LUT R5, R0, 0x1, RZ, 0xc0, !PT ;  /* 0x0000000100050812 */ /* 0x000fc800078ec0ff */
[----:B------:R-:W-:-:S04]  /*9520*/  @P0 IADD3 R0, PT, PT, R4, 0x407ffff, R5 ;  /* 0x0407ffff04000810 */ /* 0x000fc80007ffe005 */
[----:B------:R-:W-:Y:S01]  /*9530*/  @P0 SHF.R.U32.HI R0, RZ, 0x14, R0 ;  /* 0x00000014ff000819 */ /* 0x000fe20000011600 */
[----:B------:R-:W-:-:S07]  /*9540*/  @!P0 FADD.FTZ R0, R6, 16384 ;  /* 0x4680000006008421 */ /* 0x000fce0000010000 */
.L_x_1500:
[----:B------:R-:W-:Y:S05]  /*9550*/  BSYNC.RECONVERGENT B0 ;  /* 0x0000000000007941 */ /* 0x000fea0003800200 */
.L_x_1499:
[----:B------:R-:W-:-:S05]  /*9560*/  LOP3.LUT R5, R0, 0x80, R7, 0xf8, !PT ;  /* 0x0000008000057812 */ /* 0x000fca00078ef807 */
[----:B------:R2:W-:Y:S01]  /*9570*/  STG.E.U8 desc[UR36][R2.64], R5 ;  /* 0x0000000502007986 */ /* 0x0005e2000c101124 */
[----:B------:R-:W-:Y:S05]  /*9580*/  BRA `(.L_x_1474) ;  /* 0x0000000000547947 */ /* 0x000fea0003800000 */
.L_x_1496:
        /* <DEDUP_REMOVED lines=11> */
.L_x_1502:
[----:B------:R-:W-:Y:S01]  /*9640*/  IMAD.MOV.U32 R0, RZ, RZ, 0x7f ;  /* 0x0000007fff007424 */ /* 0x000fe200078e00ff */
[----:B------:R-:W-:-:S04]  /*9650*/  ISETP.GT.U32.AND P0, PT, R6, 0x7f800000, PT ;  /* 0x7f8000000600780c */ /* 0x000fc80003f04070 */
[----:B------:R-:W-:-:S09]  /*9660*/  SEL R0, R0, 0x7c, P0 ;  /* 0x0000007c00007807 */ /* 0x000fd20000000000 */
.L_x_1503:
[----:B------:R-:W-:Y:S05]  /*9670*/  BSYNC.RECONVERGENT B0 ;  /* 0x0000000000007941 */ /* 0x000fea0003800200 */
.L_x_1501:
[----:B------:R-:W-:-:S04]  /*9680*/  SHF.R.U32.HI R5, RZ, 0x18, R4 ;  /* 0x00000018ff057819 */ /* 0x000fc80000011604 */
[----:B------:R-:W-:-:S05]  /*9690*/  LOP3.LUT R5, R0, 0x80, R5, 0xf8, !PT ;  /* 0x0000008000057812 */ /* 0x000fca00078ef805 */
[----:B------:R1:W-:Y:S01]  /*96a0*/  STG.E.U8 desc[UR36][R2.64], R5 ;  /* 0x0000000502007986 */ /* 0x0003e2000c101124 */
[----:B------:R-:W-:Y:S05]  /*96b0*/  BRA `(.L_x_1474) ;  /* 0x0000000000087947 */ /* 0x000fea0003800000 */
.L_x_1495:
[----:B------:R-:W-:-:S05]  /*96c0*/  F2FP.BF16.F32.PACK_AB R4, RZ, R4 ;  /* 0x00000004ff04723e */ /* 0x000fca00000010ff */
[----:B------:R0:W-:Y:S02]  /*96d0*/  STG.E.U16 desc[UR36][R2.64], R4 ;  /* 0x0000000402007986 */ /* 0x0001e4000c101524 */
.L_x_1474:
[----:B------:R-:W-:-:S07]  /*96e0*/  IADD3 R17, PT, PT, R17, 0x80, RZ ;  /* 0x0000008011117810 */ /* 0x000fce0007ffe0ff */
.L_x_1439:
[----:B------:R-:W-:Y:S05]  /*96f0*/  BSYNC.RECONVERGENT B7 ;  /* 0x0000000000077941 */ /* 0x000fea0003800200 */
.L_x_1438:
[----:B------:R-:W5:Y:S02]  /*9700*/  LDCU UR4, c[0x0][0x380] ;  /* 0x00007000ff0477ac */ /* 0x000f640008000800 */
[----:B-----5:R-:W-:-:S13]  /*9710*/  ISETP.GE.AND P0, PT, R17, UR4, PT ;  /* 0x0000000411007c0c */ /* 0x020fda000bf06270 */
[----:B------:R-:W-:Y:S05]  /*9720*/  @P0 EXIT ;  /* 0x000000000000094d */ /* 0x000fea0003800000 */
[----:B------:R-:W5:Y:S01]  /*9730*/  LDCU UR4, c[0x0][0x388] ;  /* 0x00007100ff0477ac */ /* 0x000f620008000800 */
[----:B------:R-:W-:Y:S02]  /*9740*/  HFMA2 R16, -RZ, RZ, 0, 0 ;  /* 0x00000000ff107431 */ /* 0x000fe400000001ff */
[----:B0--34-:R-:W-:Y:S01]  /*9750*/  IMAD.MOV.U32 R0, RZ, RZ, RZ ;  /* 0x000000ffff007224 */ /* 0x019fe200078e00ff */
[----:B-----5:R-:W-:-:S09]  /*9760*/  UISETP.NE.AND UP0, UPT, UR4, URZ, UPT ;  /* 0x000000ff0400728c */ /* 0x020fd2000bf05270 */
[----:B------:R-:W-:Y:S05]  /*9770*/  BRA.U !UP0, `(.L_x_1504) ;  /* 0x0000001108a87547 */ /* 0x000fea000b800000 */
[----:B------:R-:W1:Y:S01]  /*9780*/  LDCU.64 UR4, c[0x0][0x390] ;  /* 0x00007200ff0477ac */ /* 0x000e620008000a00 */
[----:B------:R-:W-:Y:S01]  /*9790*/  IMAD.MOV.U32 R16, RZ, RZ, RZ ;  /* 0x000000ffff107224 */ /* 0x000fe200078e00ff */
[----:B------:R-:W0:Y:S01]  /*97a0*/  LDCU UR6, c[0x0][0x38c] ;  /* 0x00007180ff0677ac */ /* 0x000e220008000800 */
[----:B------:R-:W3:Y:S01]  /*97b0*/  LDCU.64 UR8, c[0x0][0x4b8] ;  /* 0x00009700ff0877ac */ /* 0x000ee20008000a00 */
[----:B------:R-:W-:Y:S01]  /*97c0*/  UISETP.NE.AND UP0, UPT, UR40, URZ, UPT ;  /* 0x000000ff2800728c */ /* 0x000fe2000bf05270 */
[----:B-12---:R-:W-:-:S05]  /*97d0*/  IMAD.HI.U32 R2, R17, UR4, R16 ;  /* 0x0000000411027c27 */ /* 0x006fca000f8e0010 */
[----:B------:R-:W-:-:S04]  /*97e0*/  SHF.R.U32.HI R3, RZ, UR5, R2 ;  /* 0x00000005ff037c19 */ /* 0x000fc80008011602 */
[----:B------:R-:W-:-:S05]  /*97f0*/  IADD3 R0, PT, PT, -R3, RZ, RZ ;  /* 0x000000ff03007210 */ /* 0x000fca0007ffe1ff */
[----:B0-----:R-:W-:-:S04]  /*9800*/  IMAD R0, R0, UR6, R17 ;  /* 0x0000000600007c24 */ /* 0x001fc8000f8e0211 */
[C---:B---3--:R-:W-:Y:S02]  /*9810*/  IMAD R16, R0.reuse, UR8, RZ ;  /* 0x0000000800107c24 */ /* 0x048fe4000f8e02ff */
        /* <DEDUP_REMOVED lines=288> */
.L_x_1504:
[----:B------:R-:W0:Y:S01]  /*aa20*/  LDCU.128 UR8, c[0x0][0x580] ;  /* 0x0000b000ff0877ac */ /* 0x000e220008000c00 */
[----:B------:R-:W-:Y:S01]  /*aa30*/  BSSY.RECONVERGENT B6, `(.L_x_1505) ;  /* 0x00000e7000067945 */ /* 0x000fe20003800200 */
[----:B------:R-:W-:-:S04]  /*aa40*/  UPRMT UR4, UR41, 0x9910, URZ ;  /* 0x0000991029047896 */ /* 0x000fc800080000ff */
[----:B------:R-:W-:Y:S01]  /*aa50*/  UISETP.GT.AND UP0, UPT, UR4, 0x9, UPT ;  /* 0x000000090400788c */ /* 0x000fe2000bf04270 */
[----:B0-----:R-:W-:Y:S02]  /*aa60*/  IADD3 R16, P0, PT, R16, UR8, RZ ;  /* 0x0000000810107c10 */ /* 0x001fe4000ff1e0ff */
[----:B-12---:R-:W-:-:S03]  /*aa70*/  IADD3 R2, P1, PT, R0, UR10, RZ ;  /* 0x0000000a00027c10 */ /* 0x006fc6000ff3e0ff */
        /* <DEDUP_REMOVED lines=12> */
[----:B--2---:R-:W2:Y:S01]  /*ab40*/  I2F.S16 R0, R0 ;  /* 0x0000000000007306 */ /* 0x004ea20000101400 */
[----:B------:R-:W-:Y:S05]  /*ab50*/  BRA `(.L_x_1511) ;  /* 0x0000000c00507947 */ /* 0x000fea0003800000 */
.L_x_1509:
[----:B------:R-:W2:Y:S02]  /*ab60*/  LDG.E.U8 R0, desc[UR36][R2.64] ;  /* 0x0000002402007981 */ /* 0x000ea4000c1e1100 */
[----:B--2---:R-:W-:Y:S01]  /*ab70*/  I2FP.F32.U32 R0, R0 ;  /* 0x0000000000007245 */ /* 0x004fe20000201000 */
[----:B------:R-:W-:Y:S06]  /*ab80*/  BRA `(.L_x_1511) ;  /* 0x0000000c00447947 */ /* 0x000fec0003800000 */
.L_x_1508:
[----:B------:R-:W-:-:S09]  /*ab90*/  UISETP.NE.AND UP0, UPT, UR4, 0x2, UPT ;  /* 0x000000020400788c */ /* 0x000fd2000bf05270 */
[----:B------:R-:W-:Y:S05]  /*aba0*/  BRA.U !UP0, `(.L_x_1512) ;  /* 0x0000000108287547 */ /* 0x000fea000b800000 */
[----:B------:R-:W-:-:S09]  /*abb0*/  UISETP.NE.AND UP0, UPT, UR4, 0x3, UPT ;  /* 0x000000030400788c */ /* 0x000fd2000bf05270 */
[----:B------:R-:W-:Y:S05]  /*abc0*/  BRA.U !UP0, `(.L_x_1513) ;  /* 0x0000000108147547 */ /* 0x000fea000b800000 */
[----:B------:R-:W-:-:S09]  /*abd0*/  UISETP.NE.AND UP0, UPT, UR4, 0x4, UPT ;  /* 0x000000040400788c */ /* 0x000fd2000bf05270 */
[----:B------:R-:W-:Y:S05]  /*abe0*/  BRA.U UP0, `(.L_x_1510) ;  /* 0x0000000900d07547 */ /* 0x000fea000b800000 */
[----:B------:R-:W2:Y:S02]  /*abf0*/  LDG.E.64 R2, desc[UR36][R2.64] ;  /* 0x0000002402027981 */ /* 0x000ea4000c1e1b00 */
[----:B--2---:R3:W4:Y:S02]  /*ac00*/  I2F.S64 R0, R2 ;  /* 0x0000000200007312 */ /* 0x0047240000301400 */
[----:B---34-:R-:W-:Y:S05]  /*ac10*/  BRA `(.L_x_1511) ;  /* 0x0000000c00207947 */ /* 0x018fea0003800000 */
.L_x_1513:
[----:B------:R-:W2:Y:S02]  /*ac20*/  LDG.E R0, desc[UR36][R2.64] ;  /* 0x0000002402007981 */ /* 0x000ea4000c1e1900 */
[----:B--2---:R-:W-:Y:S01]  /*ac30*/  I2FP.F32.S32 R0, R0 ;  /* 0x0000000000007245 */ /* 0x004fe20000201400 */
[----:B------:R-:W-:Y:S06]  /*ac40*/  BRA `(.L_x_1511) ;  /* 0x0000000c00147947 */ /* 0x000fec0003800000 */
.L_x_1512:
[----:B------:R-:W2:Y:S02]  /*ac50*/  LDG.E.U16 R0, desc[UR36][R2.64] ;  /* 0x0000002402007981 */ /* 0x000ea4000c1e1500 */
[----:B--2---:R-:W3:Y:S01]  /*ac60*/  I2F.S16 R0, R0 ;  /* 0x0000000000007306 */ /* 0x004ee20000101400 */
[----:B------:R-:W-:Y:S05]  /*ac70*/  BRA `(.L_x_1511) ;  /* 0x0000000c00087947 */ /* 0x000fea0003800000 */
.L_x_1507:
        /* <DEDUP_REMOVED lines=8> */
.L_x_1515:
[----:B------:R-:W2:Y:S02]  /*ad00*/  LDG.E.U16 R0, desc[UR36][R2.64] ;  /* 0x0000002402007981 */ /* 0x000ea4000c1e1500 */
[----:B--2---:R-:W-:Y:S01]  /*ad10*/  HADD2.F32 R0, -RZ, R0.H0_H0 ;  /* 0x20000000ff007230 */ /* 0x004fe20000004100 */
[----:B------:R-:W-:Y:S06]  /*ad20*/  BRA `(.L_x_1511) ;  /* 0x0000000800dc7947 */ /* 0x000fec0003800000 */
.L_x_1514:
        /* <DEDUP_REMOVED lines=8> */
.L_x_1517:
[----:B------:R-:W2:Y:S02]  /*adb0*/  LDG.E.U16 R0, desc[UR36][R2.64] ;  /* 0x0000002402007981 */ /* 0x000ea4000c1e1500 */
[----:B--2---:R-:W-:Y:S01]  /*adc0*/  HADD2.F32 R0, -RZ, R0.H0_H0 ;  /* 0x20000000ff007230 */ /* 0x004fe20000004100 */
[----:B------:R-:W-:Y:S06]  /*add0*/  BRA `(.L_x_1511) ;  /* 0x0000000800b07947 */ /* 0x000fec0003800000 */
.L_x_1516:
        /* <DEDUP_REMOVED lines=11> */
.L_x_1506:
        /* <DEDUP_REMOVED lines=12> */
.L_x_1520:
        /* <DEDUP_REMOVED lines=11> */
.L_x_1519:
        /* <DEDUP_REMOVED lines=25> */
.L_x_1522:
        /* <DEDUP_REMOVED lines=12> */
.L_x_1521:
[----:B------:R-:W2:Y:S02]  /*b250*/  LDG.E.U16 R0, desc[UR36][R2.64] ;  /* 0x0000002402007981 */ /* 0x000ea4000c1e1500 */
[----:B--2---:R-:W-:Y:S01]  /*b260*/  SHF.L.U32 R0, R0, 0x10, RZ ;  /* 0x0000001000007819 */ /* 0x004fe200000006ff */
[----:B------:R-:W-:Y:S06]  /*b270*/  BRA `(.L_x_1511) ;  /* 0x0000000400887947 */ /* 0x000fec0003800000 */
.L_x_1518:
        /* <DEDUP_REMOVED lines=11> */
.L_x_1525:
        /* <DEDUP_REMOVED lines=20> */
.L_x_1527:
[----:B------:R-:W-:Y:S05]  /*b470*/  BSYNC.RECONVERGENT B0 ;  /* 0x0000000000007941 */ /* 0x000fea0003800200 */
.L_x_1526:
[----:B------:R-:W-:Y:S01]  /*b480*/  IMAD.SHL.U32 R0, R0, 0x100000, RZ ;  /* 0x0010000000007824 */ /* 0x000fe200078e00ff */
[----:B------:R-:W-:-:S04]  /*b490*/  LEA R2, R2, 0x3b800000, 0x17 ;  /* 0x3b80000002027811 */ /* 0x000fc800078eb8ff */
[----:B------:R-:W-:Y:S01]  /*b4a0*/  LOP3.LUT R0, R2, R0, R7, 0xfe, !PT ;  /* 0x0000000002007212 */ /* 0x000fe200078efe07 */
[----:B------:R-:W-:Y:S06]  /*b4b0*/  BRA `(.L_x_1511) ;  /* 0x0000000000f87947 */ /* 0x000fec0003800000 */
.L_x_1524:
        /* <DEDUP_REMOVED lines=20> */
.L_x_1529:
[----:B------:R-:W-:Y:S05]  /*b600*/  BSYNC.RECONVERGENT B0 ;  /* 0x0000000000007941 */ /* 0x000fea0003800200 */
.L_x_1528:
[----:B------:R-:W-:Y:S02]  /*b610*/  SHF.L.U32 R0, R0, 0x15, RZ ;  /* 0x0000001500007819 */ /* 0x000fe400000006ff */
[----:B------:R-:W-:-:S04]  /*b620*/  LEA R2, R2, 0x37800000, 0x17 ;  /* 0x3780000002027811 */ /* 0x000fc800078eb8ff */
[----:B------:R-:W-:Y:S01]  /*b630*/  LOP3.LUT R0, R2, R0, R7, 0xfe, !PT ;  /* 0x0000000002007212 */ /* 0x000fe200078efe07 */
[----:B------:R-:W-:Y:S06]  /*b640*/  BRA `(.L_x_1511) ;  /* 0x0000000000947947 */ /* 0x000fec0003800000 */
.L_x_1523:
        /* <DEDUP_REMOVED lines=14> */
.L_x_1510:
        /* <DEDUP_REMOVED lines=16> */
.L_x_1532:
[----:B------:R-:W-:Y:S01]  /*b830*/  IMAD.MOV.U32 R0, RZ, RZ, RZ ;  /* 0x000000ffff007224 */ /* 0x000fe200078e00ff */
[----:B------:R-:W-:Y:S06]  /*b840*/  BRA `(.L_x_1511) ;  /* 0x0000000000147947 */ /* 0x000fec0003800000 */
.L_x_1531:
[----:B------:R-:W2:Y:S02]  /*b850*/  LDG.E.64 R2, desc[UR36][R2.64] ;  /* 0x0000002402027981 */ /* 0x000ea4000c1e1b00 */
[----:B--2---:R0:W1:Y:S02]  /*b860*/  I2F.U64 R0, R2 ;  /* 0x0000000200007312 */ /* 0x0040640000301000 */
[----:B01----:R-:W-:Y:S05]  /*b870*/  BRA `(.L_x_1511) ;  /* 0x0000000000087947 */ /* 0x003fea0003800000 */
.L_x_1530:
[----:B------:R-:W2:Y:S02]  /*b880*/  LDG.E R0, desc[UR36][R2.64] ;  /* 0x0000002402007981 */ /* 0x000ea4000c1e1900 */
[----:B--2---:R-:W-:-:S07]  /*b890*/  I2FP.F32.U32 R0, R0 ;  /* 0x0000000000007245 */ /* 0x004fce0000201000 */
.L_x_1511:
[----:B------:R-:W-:Y:S05]  /*b8a0*/  BSYNC.RECONVERGENT B6 ;  /* 0x0000000000067941 */ /* 0x000fea0003800200 */
.L_x_1505:
[C---:B0123-5:R-:W-:Y:S01]  /*b8b0*/  FADD.FTZ R2, |R0|.reuse, -RZ ;  /* 0x800000ff00027221 */ /* 0x06ffe20000010200 */
[----:B------:R-:W-:Y:S01]  /*b8c0*/  FSETP.GT.FTZ.AND P0, PT, |R0|, 8.50705917302346158658e+37, PT ;  /* 0x7e8000000000780b */ /* 0x000fe20003f14200 */
[----:B------:R-:W-:Y:S01]  /*b8d0*/  IMAD.MOV.U32 R8, RZ, RZ, 0x3e800000 ;  /* 0x3e800000ff087424 */ /* 0x000fe200078e00ff */
[----:B------:R-:W-:Y:S01]  /*b8e0*/  UPRMT UR4, UR42, 0x9910, URZ ;  /* 0x000099102a047896 */ /* 0x000fe200080000ff */
[----:B------:R-:W-:Y:S01]  /*b8f0*/  FADD.FTZ R2, -R2, 1 ;  /* 0x3f80000002027421 */ /* 0x000fe20000010100 */
[----:B------:R-:W-:Y:S02]  /*b900*/  IMAD.MOV.U32 R7, RZ, RZ, 0x3d39bf78 ;  /* 0x3d39bf78ff077424 */ /* 0x000fe400078e00ff */
[----:B------:R-:W-:-:S03]  /*b910*/  UISETP.GT.AND UP0, UPT, UR4, 0x9, UPT ;  /* 0x000000090400788c */ /* 0x000fc6000bf04270 */
[----:B------:R-:W0:Y:S02]  /*b920*/  MUFU.RCP R2, R2 ;  /* 0x0000000200027308 */ /* 0x000e240000001000 */
[----:B0-----:R-:W-:-:S04]  /*b930*/  FADD.FTZ R3, R2, R2 ;  /* 0x0000000202037221 */ /* 0x001fc80000010000 */
        /* <DEDUP_REMOVED lines=41> */
[----:B0-----:R-:W-:Y:S01]  /*bbd0*/  STG.E.U8 desc[UR36][R16.64], R3 ;  /* 0x0000000310007986 */ /* 0x001fe2000c101124 */
[----:B------:R-:W-:Y:S05]  /*bbe0*/  EXIT ;  /* 0x000000000000794d */ /* 0x000fea0003800000 */
.L_x_1536:
[----:B------:R-:W0:Y:S02]  /*bbf0*/  F2I.S64.TRUNC R2, R2 ;  /* 0x0000000200027311 */ /* 0x000e24000020d900 */
[----:B0-----:R-:W-:-:S05]  /*bc00*/  MOV R5, R2 ;  /* 0x0000000200057202 */ /* 0x001fca0000000f00 */
[----:B------:R-:W-:Y:S01]  /*bc10*/  STG.E.U8 desc[UR36][R16.64], R5 ;  /* 0x0000000510007986 */ /* 0x000fe2000c101124 */
[----:B------:R-:W-:Y:S05]  /*bc20*/  EXIT ;  /* 0x000000000000794d */ /* 0x000fea0003800000 */
.L_x_1535:
[----:B------:R-:W-:-:S09]  /*bc30*/  UISETP.NE.AND UP0, UPT, UR4, 0x2, UPT ;  /* 0x000000020400788c */ /* 0x000fd2000bf05270 */
[----:B------:R-:W-:Y:S05]  /*bc40*/  BRA.U !UP0, `(.L_x_1538) ;  /* 0x0000000108287547 */ /* 0x000fea000b800000 */
[----:B------:R-:W-:-:S09]  /*bc50*/  UISETP.NE.AND UP0, UPT, UR4, 0x3, UPT ;  /* 0x000000030400788c */ /* 0x000fd2000bf05270 */
[----:B------:R-:W-:Y:S05]  /*bc60*/  BRA.U !UP0, `(.L_x_1539) ;  /* 0x0000000108147547 */ /* 0x000fea000b800000 */
[----:B------:R-:W-:-:S09]  /*bc70*/  UISETP.NE.AND UP0, UPT, UR4, 0x4, UPT ;  /* 0x000000040400788c */ /* 0x000fd2000bf05270 */
[----:B------:R-:W-:Y:S05]  /*bc80*/  BRA.U UP0, `(.L_x_1537) ;  /* 0x0000000900387547 */ /* 0x000fea000b800000 */
[----:B------:R-:W0:Y:S02]  /*bc90*/  F2I.S64.TRUNC R2, R2 ;  /* 0x0000000200027311 */ /* 0x000e24000020d900 */
[----:B0-----:R-:W-:Y:S01]  /*bca0*/  STG.E.64 desc[UR36][R16.64], R2 ;  /* 0x0000000210007986 */ /* 0x001fe2000c101b24 */
[----:B------:R-:W-:Y:S05]  /*bcb0*/  EXIT ;  /* 0x000000000000794d */ /* 0x000fea0003800000 */
.L_x_1539:
[----:B------:R-:W0:Y:S02]  /*bcc0*/  F2I.FTZ.TRUNC.NTZ R3, R2 ;  /* 0x0000000200037305 */ /* 0x000e24000021f100 */
[----:B0-----:R-:W-:Y:S01]  /*bcd0*/  STG.E desc[UR36][R16.64], R3 ;  /* 0x0000000310007986 */ /* 0x001fe2000c101924 */
[----:B------:R-:W-:Y:S05]  /*bce0*/  EXIT ;  /* 0x000000000000794d */ /* 0x000fea0003800000 */
.L_x_1538:
[----:B------:R-:W0:Y:S02]  /*bcf0*/  F2I.FTZ.TRUNC.NTZ R3, R2 ;  /* 0x0000000200037305 */ /* 0x000e24000021f100 */
[----:B0-----:R-:W-:Y:S01]  /*bd00*/  STG.E.U16 desc[UR36][R16.64], R3 ;  /* 0x0000000310007986 */ /* 0x001fe2000c101524 */
[----:B------:R-:W-:Y:S05]  /*bd10*/  EXIT ;  /* 0x000000000000794d */ /* 0x000fea0003800000 */
.L_x_1534:
[----:B------:R-:W-:-:S09]  /*bd20*/  UISETP.GT.AND UP0, UPT, UR4, 0x6, UPT ;  /* 0x000000060400788c */ /* 0x000fd2000bf04270 */
[----:B------:R-:W-:Y:S05]  /*bd30*/  BRA.U UP0, `(.L_x_1540) ;  /* 0x0000000100247547 */ /* 0x000fea000b800000 */
[----:B------:R-:W-:-:S09]  /*bd40*/  UISETP.NE.AND UP0, UPT, UR4, 0x5, UPT ;  /* 0x000000050400788c */ /* 0x000fd2000bf05270 */
[----:B------:R-:W-:Y:S05]  /*bd50*/  BRA.U !UP0, `(.L_x_1541) ;  /* 0x0000000108107547 */ /* 0x000fea000b800000 */
[----:B------:R-:W-:-:S09]  /*bd60*/  UISETP.NE.AND UP0, UPT, UR4, 0x6, UPT ;  /* 0x000000060400788c */ /* 0x000fd2000bf05270 */
[----:B------:R-:W-:Y:S05]  /*bd70*/  BRA.U UP0, `(.L_x_1537) ;  /* 0x0000000500fc7547 */ /* 0x000fea000b800000 */
[----:B------:R-:W-:Y:S01]  /*bd80*/  STG.E desc[UR36][R16.64], R2 ;  /* 0x0000000210007986 */ /* 0x000fe2000c101924 */
[----:B------:R-:W-:Y:S05]  /*bd90*/  EXIT ;  /* 0x000000000000794d */ /* 0x000fea0003800000 */
.L_x_1541:
[----:B------:R-:W-:-:S05]  /*bda0*/  F2FP.F16.F32.PACK_AB R2, RZ, R2 ;  /* 0x00000002ff02723e */ /* 0x000fca00000000ff */
[----:B------:R-:W-:Y:S01]  /*bdb0*/  STG.E.U16 desc[UR36][R16.64], R2 ;  /* 0x0000000210007986 */ /* 0x000fe2000c101524 */
[----:B------:R-:W-:Y:S05]  /*bdc0*/  EXIT ;  /* 0x000000000000794d */ /* 0x000fea0003800000 */
.L_x_1540:
[----:B------:R-:W-:-:S09]  /*bdd0*/  UISETP.NE.AND UP0, UPT, UR4, 0x7, UPT ;  /* 0x000000070400788c */ /* 0x000fd2000bf05270 */
[----:B------:R-:W-:Y:S05]  /*bde0*/  BRA.U !UP0, `(.L_x_1542) ;  /* 0x00000001082c7547 */ /* 0x000fea000b800000 */
[----:B------:R-:W-:-:S09]  /*bdf0*/  UISETP.NE.AND UP0, UPT, UR4, 0x8, UPT ;  /* 0x000000080400788c */ /* 0x000fd2000bf05270 */
[----:B------:R-:W-:Y:S05]  /*be00*/  BRA.U !UP0, `(.L_x_1543) ;  /* 0x0000000108147547 */ /* 0x000fea000b800000 */
[----:B------:R-:W-:-:S09]  /*be10*/  UISETP.NE.AND UP0, UPT, UR4, 0x9, UPT ;  /* 0x000000090400788c */ /* 0x000fd2000bf05270 */
[----:B------:R-:W-:Y:S05]  /*be20*/  BRA.U UP0, `(.L_x_1537) ;  /* 0x0000000500d07547 */ /* 0x000fea000b800000 */
[----:B------:R-:W-:-:S05]  /*be30*/  IMAD.MOV.U32 R3, RZ, RZ, RZ ;  /* 0x000000ffff037224 */ /* 0x000fca00078e00ff */
[----:B------:R-:W-:Y:S01]  /*be40*/  STG.E.64 desc[UR36][R16.64], R2 ;  /* 0x0000000210007986 */ /* 0x000fe2000c101b24 */
[----:B------:R-:W-:Y:S05]  /*be50*/  EXIT ;  /* 0x000000000000794d */ /* 0x000fea0003800000 */
.L_x_1543:
[----:B------:R-:W-:-:S04]  /*be60*/  F2FP.F16.F32.PACK_AB R3, RZ, R2 ;  /* 0x00000002ff03723e */ /* 0x000fc800000000ff */
[----:B------:R-:W-:-:S05]  /*be70*/  PRMT R3, R3, 0x5410, RZ ;  /* 0x0000541003037816 */ /* 0x000fca00000000ff */
[----:B------:R-:W-:Y:S01]  /*be80*/  STG.E desc[UR36][R16.64], R3 ;  /* 0x0000000310007986 */ /* 0x000fe2000c101924 */
[----:B------:R-:W-:Y:S05]  /*be90*/  EXIT ;  /* 0x000000000000794d */ /* 0x000fea0003800000 */
.L_x_1542:
[----:B------:R-:W-:-:S06]  /*bea0*/  FMUL.FTZ R2, R2, 1 ;  /* 0x3f80000002027820 */ /* 0x000fcc0000410000 */
[----:B------:R-:W0:Y:S02]  /*beb0*/  F2F.F64.F32 R2, R2 ;  /* 0x0000000200027310 */ /* 0x000e240000201800 */
[----:B0-----:R-:W-:Y:S01]  /*bec0*/  STG.E.64 desc[UR36][R16.64], R2 ;  /* 0x0000000210007986 */ /* 0x001fe2000c101b24 */
[----:B------:R-:W-:Y:S05]  /*bed0*/  EXIT ;  /* 0x000000000000794d */ /* 0x000fea0003800000 */
.L_x_1533:
        /* <DEDUP_REMOVED lines=11> */
[----:B0-----:R-:W-:Y:S01]  /*bf90*/  STG.E.U16 desc[UR36][R16.64], R3 ;  /* 0x0000000310007986 */ /* 0x001fe2000c101524 */
[----:B------:R-:W-:Y:S05]  /*bfa0*/  EXIT ;  /* 0x000000000000794d */ /* 0x000fea0003800000 */
.L_x_1547:
        /* <DEDUP_REMOVED lines=16> */
.L_x_1550:
[----:B------:R-:W-:-:S04]  /*c0b0*/  SHF.R.U32.HI R2, RZ, 0x18, R2 ;  /* 0x00000018ff027819 */ /* 0x000fc80000011602 */
[----:B------:R-:W-:-:S04]  /*c0c0*/  LOP3.LUT R2, R3, 0x80, R2, 0xf8, !PT ;  /* 0x0000008003027812 */ /* 0x000fc800078ef802 */
[----:B------:R-:W-:-:S07]  /*c0d0*/  PRMT R8, R2, 0x7610, R8 ;  /* 0x0000761002087816 */ /* 0x000fce0000000008 */
.L_x_1549:
[----:B------:R-:W-:Y:S05]  /*c0e0*/  BSYNC.RECONVERGENT B0 ;  /* 0x0000000000007941 */ /* 0x000fea0003800200 */
.L_x_1548:
[----:B------:R-:W-:Y:S01]  /*c0f0*/  STG.E.U8 desc[UR36][R16.64], R8 ;  /* 0x0000000810007986 */ /* 0x000fe2000c101124 */
[----:B------:R-:W-:Y:S05]  /*c100*/  EXIT ;  /* 0x000000000000794d */ /* 0x000fea0003800000 */
.L_x_1546:
        /* <DEDUP_REMOVED lines=16> */
.L_x_1553:
[----:B------:R-:W-:-:S04]  /*c210*/  SHF.R.U32.HI R2, RZ, 0x18, R2 ;  /* 0x00000018ff027819 */ /* 0x000fc80000011602 */
[----:B------:R-:W-:-:S04]  /*c220*/  LOP3.LUT R3, R3, 0x80, R2, 0xf8, !PT ;  /* 0x0000008003037812 */ /* 0x000fc800078ef802 */
[----:B------:R-:W-:-:S07]  /*c230*/  PRMT R8, R3, 0x7610, R8 ;  /* 0x0000761003087816 */ /* 0x000fce0000000008 */
.L_x_1552:
[----:B------:R-:W-:Y:S05]  /*c240*/  BSYNC.RECONVERGENT B0 ;  /* 0x0000000000007941 */ /* 0x000fea0003800200 */
.L_x_1551:
[----:B------:R-:W-:Y:S01]  /*c250*/  STG.E.U8 desc[UR36][R16.64], R8 ;  /* 0x0000000810007986 */ /* 0x000fe2000c101124 */
[----:B------:R-:W-:Y:S05]  /*c260*/  EXIT ;  /* 0x000000000000794d */ /* 0x000fea0003800000 */
.L_x_1545:
        /* <DEDUP_REMOVED lines=21> */
.L_x_1555:
[----:B------:R-:W0:Y:S02]  /*c3c0*/  F2I.U64.TRUNC R2, R2 ;  /* 0x0000000200027311 */ /* 0x000e24000020d800 */
[----:B0-----:R-:W-:Y:S01]  /*c3d0*/  STG.E.64 desc[UR36][R16.64], R2 ;  /* 0x0000000210007986 */ /* 0x001fe2000c101b24 */
[----:B------:R-:W-:Y:S05]  /*c3e0*/  EXIT ;  /* 0x000000000000794d */ /* 0x000fea0003800000 */
.L_x_1554:
[----:B------:R-:W0:Y:S02]  /*c3f0*/  F2I.FTZ.U32.TRUNC.NTZ R3, R2 ;  /* 0x0000000200037305 */ /* 0x000e24000021f000 */
[----:B0-----:R-:W-:Y:S01]  /*c400*/  STG.E desc[UR36][R16.64], R3 ;  /* 0x0000000310007986 */ /* 0x001fe2000c101924 */
[----:B------:R-:W-:Y:S05]  /*c410*/  EXIT ;  /* 0x000000000000794d */ /* 0x000fea0003800000 */
.L_x_1544:
        /* <DEDUP_REMOVED lines=8> */
[----:B------:R-:W-:Y:S01]  /*c4a0*/  STG.E.U8 desc[UR36][R16.64], R3 ;  /* 0x0000000310007986 */ /* 0x000fe2000c101124 */
[----:B------:R-:W-:Y:S05]  /*c4b0*/  EXIT ;  /* 0x000000000000794d */ /* 0x000fea0003800000 */
.L_x_1557:
[----:B------:R-:W-:Y:S01]  /*c4c0*/  FMUL.FTZ R4, R2, 1 ;  /* 0x3f80000002047820 */ /* 0x000fe20000410000 */
[----:B------:R-:W-:-:S05]  /*c4d0*/  CS2R R6, SRZ ;  /* 0x0000000000067805 */ /* 0x000fca000001ff00 */
[----:B------:R-:W0:Y:S02]  /*c4e0*/  F2F.F64.F32 R4, R4 ;  /* 0x0000000400047310 */ /* 0x000e240000201800 */
[----:B0-----:R-:W-:Y:S01]  /*c4f0*/  STG.E.128 desc[UR36][R16.64], R4 ;  /* 0x0000000410007986 */ /* 0x001fe2000c101d24 */
[----:B------:R-:W-:Y:S05]  /*c500*/  EXIT ;  /* 0x000000000000794d */ /* 0x000fea0003800000 */
.L_x_1556:
[----:B------:R-:W-:-:S09]  /*c510*/  UISETP.NE.AND UP0, UPT, UR4, 0xf, UPT ;  /* 0x0000000f0400788c */ /* 0x000fd2000bf05270 */
[----:B------:R-:W-:Y:S05]  /*c520*/  BRA.U !UP0, `(.L_x_1558) ;  /* 0x0000000108e07547 */ /* 0x000fea000b800000 */
[----:B------:R-:W-:-:S09]  /*c530*/  UISETP.NE.AND UP0, UPT, UR4, 0x17, UPT ;  /* 0x000000170400788c */ /* 0x000fd2000bf05270 */
[----:B------:R-:W-:Y:S05]  /*c540*/  BRA.U !UP0, `(.L_x_1559) ;  /* 0x00000001088c7547 */ /* 0x000fea000b800000 */
[----:B------:R-:W-:-:S09]  /*c550*/  UISETP.NE.AND UP0, UPT, UR4, 0x18, UPT ;  /* 0x000000180400788c */ /* 0x000fd2000bf05270 */
[----:B------:R-:W-:Y:S05]  /*c560*/  BRA.U !UP0, `(.L_x_1560) ;  /* 0x0000000108447547 */ /* 0x000fea000b800000 */
.L_x_1537:
        /* <DEDUP_REMOVED lines=16> */
.L_x_1561:
[----:B------:R-:W-:Y:S05]  /*c670*/  EXIT ;  /* 0x000000000000794d */ /* 0x000fea0003800000 */
.L_x_1560:
        /* <DEDUP_REMOVED lines=12> */
.L_x_1563:
[----:B------:R-:W-:Y:S05]  /*c740*/  BSYNC.RECONVERGENT B0 ;  /* 0x0000000000007941 */ /* 0x000fea0003800200 */
.L_x_1562:
[----:B------:R-:W-:-:S05]  /*c750*/  LOP3.LUT R3, R0, 0x80, R5, 0xf8, !PT ;  /* 0x0000008000037812 */ /* 0x000fca00078ef805 */
[----:B------:R-:W-:Y:S01]  /*c760*/  STG.E.U8 desc[UR36][R16.64], R3 ;  /* 0x0000000310007986 */ /* 0x000fe2000c101124 */
[----:B------:R-:W-:Y:S05]  /*c770*/  EXIT ;  /* 0x000000000000794d */ /* 0x000fea0003800000 */
.L_x_1559:
        /* <DEDUP_REMOVED lines=11> */
.L_x_1565:
[----:B------:R-:W-:Y:S01]  /*c830*/  HFMA2 R0, -RZ, RZ, 0, 7.569789886474609375e-06 ;  /* 0x0000007fff007431 */ /* 0x000fe200000001ff */
[----:B------:R-:W-:-:S04]  /*c840*/  ISETP.GT.U32.AND P0, PT, R4, 0x7f800000, PT ;  /* 0x7f8000000400780c */ /* 0x000fc80003f04070 */
[----:B------:R-:W-:-:S09]  /*c850*/  SEL R0, R0, 0x7c, P0 ;  /* 0x0000007c00007807 */ /* 0x000fd20000000000 */
.L_x_1566:
[----:B------:R-:W-:Y:S05]  /*c860*/  BSYNC.RECONVERGENT B0 ;  /* 0x0000000000007941 */ /* 0x000fea0003800200 */
.L_x_1564:
[----:B------:R-:W-:-:S04]  /*c870*/  SHF.R.U32.HI R3, RZ, 0x18, R2 ;  /* 0x00000018ff037819 */ /* 0x000fc80000011602 */
[----:B------:R-:W-:-:S05]  /*c880*/  LOP3.LUT R3, R0, 0x80, R3, 0xf8, !PT ;  /* 0x0000008000037812 */ /* 0x000fca00078ef803 */
[----:B------:R-:W-:Y:S01]  /*c890*/  STG.E.U8 desc[UR36][R16.64], R3 ;  /* 0x0000000310007986 */ /* 0x000fe2000c101124 */
[----:B------:R-:W-:Y:S05]  /*c8a0*/  EXIT ;  /* 0x000000000000794d */ /* 0x000fea0003800000 */
.L_x_1558:
[----:B------:R-:W-:-:S05]  /*c8b0*/  F2FP.BF16.F32.PACK_AB R2, RZ, R2 ;  /* 0x00000002ff02723e */ /* 0x000fca00000010ff */
[----:B------:R-:W-:Y:S01]  /*c8c0*/  STG.E.U16 desc[UR36][R16.64], R2 ;  /* 0x0000000210007986 */ /* 0x000fe2000c101524 */
[----:B------:R-:W-:Y:S05]  /*c8d0*/  EXIT ;  /* 0x000000000000794d */ /* 0x000fea0003800000 */
.L_x_1567:
        /* <DEDUP_REMOVED lines=10> */
.L_x_2911:


//--------------------- .text._ZN2at6native27unrolled_elementwise_kernelIZZZNS0_17atanh_kernel_cudaERNS_18TensorIteratorBaseEENKUlvE0_clEvENKUlvE0_clEvEUlfE_St5arrayIPcLm2EELi4E23TrivialOffsetCalculatorILi1EjESB_NS0_6memory12LoadWithCastILi1EEENSC_13StoreWithCastILi1EEEEEviT_T0_T2_T3_T4_T5_ --------------------------
	.section	.text._ZN2at6native27unrolled_elementwise_kernelIZZZNS0_17atanh_kernel_cudaERNS_18TensorIteratorBaseEENKUlvE0_clEvENKUlvE0_clEvEUlfE_St5arrayIPcLm2EELi4E23TrivialOffsetCalculatorILi1EjESB_NS0_6memory12LoadWithCastILi1EEENSC_13StoreWithCastILi1EEEEEviT_T0_T2_T3_T4_T5_,"ax",@progbits
	.align	128
        .global         _ZN2at6native27unrolled_elementwise_kernelIZZZNS0_17atanh_kernel_cudaERNS_18TensorIteratorBaseEENKUlvE0_clEvENKUlvE0_clEvEUlfE_St5arrayIPcLm2EELi4E23TrivialOffsetCalculatorILi1EjESB_NS0_6memory12LoadWithCastILi1EEENSC_13StoreWithCastILi1EEEEEviT_T0_T2_T3_T4_T5_
        .type           _ZN2at6native27unrolled_elementwise_kernelIZZZNS0_17atanh_kernel_cudaERNS_18TensorIteratorBaseEENKUlvE0_clEvENKUlvE0_clEvEUlfE_St5arrayIPcLm2EELi4E23TrivialOffsetCalculatorILi1EjESB_NS0_6memory12LoadWithCastILi1EEENSC_13StoreWithCastILi1EEEEEviT_T0_T2_T3_T4_T5_,@function
        .size           _ZN2at6native27unrolled_elementwise_kernelIZZZNS0_17atanh_kernel_cudaERNS_18TensorIteratorBaseEENKUlvE0_clEvENKUlvE0_clEvEUlfE_St5arrayIPcLm2EELi4E23TrivialOffsetCalculatorILi1EjESB_NS0_6memory12LoadWithCastILi1EEENSC_13StoreWithCastILi1EEEEEviT_T0_T2_T3_T4_T5_,(.L_x_2912 - _ZN2at6native27unrolled_elementwise_kernelIZZZNS0_17atanh_kernel_cudaERNS_18TensorIteratorBaseEENKUlvE0_clEvENKUlvE0_clEvEUlfE_St5arrayIPcLm2EELi4E23TrivialOffsetCalculatorILi1EjESB_NS0_6memory12LoadWithCastILi1EEENSC_13StoreWithCastILi1EEEEEviT_T0_T2_T3_T4_T5_)
        .other          _ZN2at6native27unrolled_elementwise_kernelIZZZNS0_17atanh_kernel_cudaERNS_18TensorIteratorBaseEENKUlvE0_clEvENKUlvE0_clEvEUlfE_St5arrayIPcLm2EELi4E23TrivialOffsetCalculatorILi1EjESB_NS0_6memory12LoadWithCastILi1EEENSC_13StoreWithCastILi1EEEEEviT_T0_T2_T3_T4_T5_,@"STO_CUDA_ENTRY STV_DEFAULT"
_ZN2at6native27unrolled_elementwise_kernelIZZZNS0_17atanh_kernel_cudaERNS_18TensorIteratorBaseEENKUlvE0_clEvENKUlvE0_clEvEUlfE_St5arrayIPcLm2EELi4E23TrivialOffsetCalculatorILi1EjESB_NS0_6memory12LoadWithCastILi1EEENSC_13StoreWithCastILi1EEEEEviT_T0_T2_T3_T4_T5_:
.text._ZN2at6native27unrolled_elementwise_kernelIZZZNS0_17atanh_kernel_cudaERNS_18TensorIteratorBaseEENKUlvE0_clEvENKUlvE0_clEvEUlfE_St5arrayIPcLm2EELi4E23TrivialOffsetCalculatorILi1EjESB_NS0_6memory12LoadWithCastILi1EEENSC_13StoreWithCastILi1EEEEEviT_T0_T2_T3_T4_T5_:
[----:B------:R-:W0:Y:S01]  /*0000*/  LDC R1, c[0x0][0x37c] ;  /* 0x0000df00ff017b82 */ /* 0x000e220000000800 */
[----:B------:R-:W1:Y:S07]  /*0010*/  S2R R2, SR_CTAID.X ;  /* 0x0000000000027919 */ /* 0x000e6e0000002500 */
[----:B------:R-:W1:Y:S01]  /*0020*/  LDC R17, c[0x0][0x380] ;  /* 0x0000e000ff117b82 */ /* 0x000e620000000800 */
[----:B------:R-:W2:Y:S01]  /*0030*/  LDCU.64 UR36, c[0x0][0x358] ;  /* 0x00006b00ff2477ac */ /* 0x000ea20008000a00 */
[----:B------:R-:W-:Y:S01]  /*0040*/  BSSY.RECONVERGENT B7, `(.L_x_1568) ;  /* 0x00000f4000077945 */ /* 0x000fe20003800200 */
[----:B------:R-:W3:Y:S01]  /*0050*/  S2R R16, SR_TID.X ;  /* 0x0000000000107919 */ /* 0x000ee20000002100 */
[----:B------:R-:W-:Y:S01]  /*0060*/  IMAD.MOV.U32 R22, RZ, RZ, RZ ;  /* 0x000000ffff167224 */ /* 0x000fe200078e00ff */
        /* <DEDUP_REMOVED lines=8> */
[----:B------:R-:W-:Y:S01]  /*00f0*/  BSSY.RECONVERGENT B6, `(.L_x_1570) ;  /* 0x00000e7000067945 */ /* 0x000fe20003800200 */
        /* <DEDUP_REMOVED lines=15> */
[----:B--2---:R2:W3:Y:S01]  /*01f0*/  I2F.S16 R22, R4 ;  /* 0x0000000400167306 */ /* 0x0044e20000101400 */
[----:B------:R-:W-:Y:S05]  /*0200*/  BRA `(.L_x_1576) ;  /* 0x0000000c00547947 */ /* 0x000fea0003800000 */
.L_x_1574:
[----:B------:R-:W2:Y:S02]  /*0210*/  LDG.E.U8 R4, desc[UR36][R4.64] ;  /* 0x0000002404047981 */ /* 0x000ea4000c1e1100 */
[----:B--2---:R-:W-:Y:S01]  /*0220*/  I2FP.F32.U32 R22, R4 ;  /* 0x0000000400167245 */ /* 0x004fe20000201000 */
[----:B------:R-:W-:Y:S06]  /*0230*/  BRA `(.L_x_1576) ;  /* 0x0000000c00487947 */ /* 0x000fec0003800000 */
.L_x_1573:
[----:B------:R-:W-:-:S09]  /*0240*/  UISETP.NE.AND UP0, UPT, UR4, 0x2, UPT ;  /* 0x000000020400788c */ /* 0x000fd2000bf05270 */
[----:B------:R-:W-:Y:S05]  /*0250*/  BRA.U !UP0, `(.L_x_1577) ;  /* 0x0000000108287547 */ /* 0x000fea000b800000 */
[----:B------:R-:W-:-:S09]  /*0260*/  UISETP.NE.AND UP0, UPT, UR4, 0x3, UPT ;  /* 0x000000030400788c */ /* 0x000fd2000bf05270 */
[----:B------:R-:W-:Y:S05]  /*0270*/  BRA.U !UP0, `(.L_x_1578) ;  /* 0x0000000108147547 */ /* 0x000fea000b800000 */
[----:B------:R-:W-:-:S09]  /*0280*/  UISETP.NE.AND UP0, UPT, UR4, 0x4, UPT ;  /* 0x000000040400788c */ /* 0x000fd2000bf05270 */
[----:B------:R-:W-:Y:S05]  /*0290*/  BRA.U UP0, `(.L_x_1575) ;  /* 0x0000000900b47547 */ /* 0x000fea000b800000 */
[----:B------:R-:W2:Y:S02]  /*02a0*/  LDG.E.64 R22, desc[UR36][R4.64] ;  /* 0x0000002404167981 */ /* 0x000ea4000c1e1b00 */
[----:B--2---:R0:W1:Y:S02]  /*02b0*/  I2F.S64 R22, R22 ;  /* 0x0000001600167312 */ /* 0x0040640000301400 */
[----:B01----:R-:W-:Y:S05]  /*02c0*/  BRA `(.L_x_1576) ;  /* 0x0000000c00247947 */ /* 0x003fea0003800000 */
.L_x_1578:
[----:B------:R-:W2:Y:S02]  /*02d0*/  LDG.E R4, desc[UR36][R4.64] ;  /* 0x0000002404047981 */ /* 0x000ea4000c1e1900 */
[----:B--2---:R-:W-:Y:S01]  /*02e0*/  I2FP.F32.S32 R22, R4 ;  /* 0x0000000400167245 */ /* 0x004fe20000201400 */
[----:B------:R-:W-:Y:S06]  /*02f0*/  BRA `(.L_x_1576) ;  /* 0x0000000c00187947 */ /* 0x000fec0003800000 */
.L_x_1577:
[----:B------:R-:W2:Y:S02]  /*0300*/  LDG.E.U16 R4, desc[UR36][R4.64] ;  /* 0x0000002404047981 */ /* 0x000ea4000c1e1500 */
[----:B--2---:R0:W1:Y:S01]  /*0310*/  I2F.S16 R22, R4 ;  /* 0x0000000400167306 */ /* 0x0040620000101400 */
[----:B------:R-:W-:Y:S05]  /*0320*/  BRA `(.L_x_1576) ;  /* 0x0000000c000c7947 */ /* 0x000fea0003800000 */
.L_x_1572:
        /* <DEDUP_REMOVED lines=8> */
.L_x_1580:
[----:B------:R-:W2:Y:S02]  /*03b0*/  LDG.E.U16 R4, desc[UR36][R4.64] ;  /* 0x0000002404047981 */ /* 0x000ea4000c1e1500 */
[----:B--2---:R-:W-:Y:S01]  /*03c0*/  HADD2.F32 R22, -RZ, R4.H0_H0 ;  /* 0x20000004ff167230 */ /* 0x004fe20000004100 */
[----:B------:R-:W-:Y:S06]  /*03d0*/  BRA `(.L_x_1576) ;  /* 0x0000000800e07947 */ /* 0x000fec0003800000 */
.L_x_1579:
        /* <DEDUP_REMOVED lines=8> */
.L_x_1582:
[----:B------:R-:W2:Y:S02]  /*0460*/  LDG.E.U16 R4, desc[UR36][R4.64] ;  /* 0x0000002404047981 */ /* 0x000ea4000c1e1500 */
[----:B--2---:R-:W-:Y:S01]  /*0470*/  HADD2.F32 R22, -RZ, R4.H0_H0 ;  /* 0x20000004ff167230 */ /* 0x004fe20000004100 */
[----:B------:R-:W-:Y:S06]  /*0480*/  BRA `(.L_x_1576) ;  /* 0x0000000800b47947 */ /* 0x000fec0003800000 */
.L_x_1581:
        /* <DEDUP_REMOVED lines=11> */
.L_x_1571:
        /* <DEDUP_REMOVED lines=12> */
.L_x_1585:
        /* <DEDUP_REMOVED lines=11> */
.L_x_1584:
        /* <DEDUP_REMOVED lines=25> */
.L_x_1587:
        /* <DEDUP_REMOVED lines=11> */
[----:B------:R-:W-:Y:S01]  /*08f0*/  LOP3.LUT R22, R0, 0x80000000, R3, 0xf8, !PT ;  /* 0x8000000000167812 */ /* 0x000fe200078ef803 */
[----:B------:R-:W-:Y:S06]  /*0900*/  BRA `(.L_x_1576) ;  /* 0x0000000400947947 */ /* 0x000fec0003800000 */
.L_x_1586:
[----:B------:R-:W2:Y:S02]  /*0910*/  LDG.E.U16 R4, desc[UR36][R4.64] ;  /* 0x0000002404047981 */ /* 0x000ea4000c1e1500 */
[----:B--2---:R-:W-:Y:S01]  /*0920*/  IMAD.U32 R22, R4, 0x10000, RZ ;  /* 0x0001000004167824 */ /* 0x004fe200078e00ff */
[----:B------:R-:W-:Y:S06]  /*0930*/  BRA `(.L_x_1576) ;  /* 0x0000000400887947 */ /* 0x000fec0003800000 */
.L_x_1583:
        /* <DEDUP_REMOVED lines=11> */
.L_x_1590:
        /* <DEDUP_REMOVED lines=20> */
.L_x_1592:
[----:B------:R-:W-:Y:S05]  /*0b30*/  BSYNC.RECONVERGENT B0 ;  /* 0x0000000000007941 */ /* 0x000fea0003800200 */
.L_x_1591:
[----:B------:R-:W-:Y:S01]  /*0b40*/  IMAD.SHL.U32 R0, R0, 0x100000, RZ ;  /* 0x0010000000007824 */ /* 0x000fe200078e00ff */
[----:B------:R-:W-:-:S04]  /*0b50*/  LEA R3, R3, 0x3b800000, 0x17 ;  /* 0x3b80000003037811 */ /* 0x000fc800078eb8ff */
[----:B------:R-:W-:Y:S01]  /*0b60*/  LOP3.LUT R22, R3, R0, R7, 0xfe, !PT ;  /* 0x0000000003167212 */ /* 0x000fe200078efe07 */
[----:B------:R-:W-:Y:S06]  /*0b70*/  BRA `(.L_x_1576) ;  /* 0x0000000000f87947 */ /* 0x000fec0003800000 */
.L_x_1589:
        /* <DEDUP_REMOVED lines=20> */
.L_x_1594:
[----:B------:R-:W-:Y:S05]  /*0cc0*/  BSYNC.RECONVERGENT B0 ;  /* 0x0000000000007941 */ /* 0x000fea0003800200 */
.L_x_1593:
[----:B------:R-:W-:Y:S01]  /*0cd0*/  IMAD.SHL.U32 R0, R0, 0x200000, RZ ;  /* 0x0020000000007824 */ /* 0x000fe200078e00ff */
[----:B------:R-:W-:-:S04]  /*0ce0*/  LEA R3, R3, 0x37800000, 0x17 ;  /* 0x3780000003037811 */ /* 0x000fc800078eb8ff */
[----:B------:R-:W-:Y:S01]  /*0cf0*/  LOP3.LUT R22, R3, R0, R7, 0xfe, !PT ;  /* 0x0000000003167212 */ /* 0x000fe200078efe07 */
[----:B------:R-:W-:Y:S06]  /*0d00*/  BRA `(.L_x_1576) ;  /* 0x0000000000947947 */ /* 0x000fec0003800000 */
.L_x_1588:
[----:B------:R-:W-:-:S09]  /*0d10*/  UISETP.NE.AND UP0, UPT, UR4, 0x1c, UPT ;  /* 0x0000001c0400788c */ /* 0x000fd2000bf05270 */
[----:B------:R-:W-:Y:S05]  /*0d20*/  BRA.U !UP0, `(.L_x_1595) ;  /* 0x0000000108847547 */ /* 0x000fea000b800000 */
[----:B------:R-:W-:-:S09]  /*0d30*/  UISETP.NE.AND UP0, UPT, UR4, 0x1d, UPT ;  /* 0x0000001d0400788c */ /* 0x000fd2000bf05270 */
[----:B------:R-:W-:Y:S05]  /*0d40*/  BRA.U !UP0, `(.L_x_1596) ;  /* 0x0000000108707547 */ /* 0x000fea000b800000 */
[----:B------:R-:W-:-:S09]  /*0d50*/  UISETP.NE.AND UP0, UPT, UR4, 0x2c, UPT ;  /* 0x0000002c0400788c */ /* 0x000fd2000bf05270 */
[----:B------:R-:W-:Y:S05]  /*0d60*/  BRA.U !UP0, `(.L_x_1597) ;  /* 0x0000000108487547 */ /* 0x000fea000b800000 */
.L_x_1575:
        /* <DEDUP_REMOVED lines=16> */
.L_x_1598:
[----:B------:R-:W-:Y:S01]  /*0e70*/  IMAD.MOV.U32 R22, RZ, RZ, RZ ;  /* 0x000000ffff167224 */ /* 0x000fe200078e00ff */
[----:B------:R-:W-:Y:S06]  /*0e80*/  BRA `(.L_x_1576) ;  /* 0x0000000000347947 */ /* 0x000fec0003800000 */
.L_x_1597:
[----:B------:R-:W2:Y:S01]  /*0e90*/  LDG.E.U8 R4, desc[UR36][R4.64] ;  /* 0x0000002404047981 */ /* 0x000ea2000c1e1100 */
[----:B------:R-:W-:Y:S01]  /*0ea0*/  IMAD.MOV.U32 R22, RZ, RZ, 0x400000 ;  /* 0x00400000ff167424 */ /* 0x000fe200078e00ff */
[----:B--2---:R-:W-:-:S13]  /*0eb0*/  ISETP.NE.AND P0, PT, R4, RZ, PT ;  /* 0x000000ff0400720c */ /* 0x004fda0003f05270 */
[----:B------:R-:W-:Y:S05]  /*0ec0*/  @!P0 BRA `(.L_x_1576) ;  /* 0x0000000000248947 */ /* 0x000fea0003800000 */
[----:B------:R-:W-:-:S13]  /*0ed0*/  ISETP.NE.AND P0, PT, R4, 0xff, PT ;  /* 0x000000ff0400780c */ /* 0x000fda0003f05270 */
[----:B------:R-:W-:Y:S02]  /*0ee0*/  @!P0 IMAD.MOV.U32 R22, RZ, RZ, 0x7f800001 ;  /* 0x7f800001ff168424 */ /* 0x000fe400078e00ff */
[----:B------:R-:W-:Y:S01]  /*0ef0*/  @P0 IMAD.SHL.U32 R22, R4, 0x800000, RZ ;  /* 0x0080000004160824 */ /* 0x000fe200078e00ff */
[----:B------:R-:W-:Y:S06]  /*0f00*/  BRA `(.L_x_1576) ;  /* 0x0000000000147947 */ /* 0x000fec0003800000 */
.L_x_1596:
[----:B------:R-:W2:Y:S02]  /*0f10*/  LDG.E.64 R22, desc[UR36][R4.64] ;  /* 0x0000002404167981 */ /* 0x000ea4000c1e1b00 */
[----:B--2---:R0:W1:Y:S02]  /*0f20*/  I2F.U64 R22, R22 ;  /* 0x0000001600167312 */ /* 0x0040640000301000 */
[----:B01----:R-:W-:Y:S05]  /*0f30*/  BRA `(.L_x_1576) ;  /* 0x0000000000087947 */ /* 0x003fea0003800000 */
.L_x_1595:
[----:B------:R-:W2:Y:S02]  /*0f40*/  LDG.E R4, desc[UR36][R4.64] ;  /* 0x0000002404047981 */ /* 0x000ea4000c1e1900 */
[----:B--2---:R-:W-:-:S07]  /*0f50*/  I2FP.F32.U32 R22, R4 ;  /* 0x0000000400167245 */ /* 0x004fce0000201000 */
.L_x_1576:
[----:B------:R-:W-:Y:S05]  /*0f60*/  BSYNC.RECONVERGENT B6 ;  /* 0x0000000000067941 */ /* 0x000fea0003800200 */
.L_x_1570:
[----:B------:R-:W-:-:S07]  /*0f70*/  VIADD R16, R19, 0x80 ;  /* 0x0000008013107836 */ /* 0x000fce0000000000 */
.L_x_1569:
[----:B------:R-:W-:Y:S05]  /*0f80*/  BSYNC.RECONVERGENT B7 ;  /* 0x0000000000077941 */ /* 0x000fea0003800200 */
.L_x_1568:
[----:B------:R-:W-:Y:S01]  /*0f90*/  ISETP.GE.AND P0, PT, R16, R17, PT ;  /* 0x000000111000720c */ /* 0x000fe20003f06270 */
[----:B------:R-:W-:Y:S01]  /*0fa0*/  BSSY.RECONVERGENT B7, `(.L_x_1599) ;  /* 0x00000ef000077945 */ /* 0x000fe20003800200 */
[----:B------:R-:W-:-:S11]  /*0fb0*/  IMAD.MOV.U32 R24, RZ, RZ, RZ ;  /* 0x000000ffff187224 */ /* 0x000fd600078e00ff */
[----:B------:R-:W-:Y:S05]  /*0fc0*/  @P0 BRA `(.L_x_1600) ;  /* 0x0000000c00b00947 */ /* 0x000fea0003800000 */
[----:B0-2-4-:R-:W0:Y:S01]  /*0fd0*/  LDC.64 R4, c[0x0][0x390] ;  /* 0x0000e400ff047b82 */ /* 0x015e220000000a00 */
[----:B------:R-:W2:Y:S01]  /*0fe0*/  LDCU UR5, c[0x0][0x3a0] ;  /* 0x00007400ff0577ac */ /* 0x000ea20008000800 */
[----:B------:R-:W-:Y:S01]  /*0ff0*/  IMAD R0, R2, 0x200, R16 ;  /* 0x0000020002007824 */ /* 0x000fe200078e0210 */
[----:B------:R-:W-:Y:S01]  /*1000*/  BSSY.RECONVERGENT B6, `(.L_x_1601) ;  /* 0x00000e7000067945 */ /* 0x000fe20003800200 */
[----:B------:R-:W-:-:S04]  /*1010*/  UPRMT UR4, UR38, 0x9910, URZ ;  /* 0x0000991026047896 */ /* 0x000fc800080000ff */
[----:B------:R-:W-:Y:S01]  /*1020*/  UISETP.GT.AND UP0, UPT, UR4, 0x9, UPT ;  /* 0x000000090400788c */ /* 0x000fe2000bf04270 */
[----:B--2---:R-:W-:-:S05]  /*1030*/  IMAD R3, R0, UR5, RZ ;  /* 0x0000000500037c24 */ /* 0x004fca000f8e02ff */
        /* <DEDUP_REMOVED lines=12> */
[----:B--2---:R4:W0:Y:S01]  /*1100*/  I2F.S16 R24, R4 ;  /* 0x0000000400187306 */ /* 0x0048220000101400 */
[----:B------:R-:W-:Y:S05]  /*1110*/  BRA `(.L_x_1607) ;  /* 0x0000000c00547947 */ /* 0x000fea0003800000 */
.L_x_1605:
[----:B------:R-:W2:Y:S02]  /*1120*/  LDG.E.U8 R4, desc[UR36][R4.64] ;  /* 0x0000002404047981 */ /* 0x000ea4000c1e1100 */
[----:B--2---:R-:W-:Y:S01]  /*1130*/  I2FP.F32.U32 R24, R4 ;  /* 0x0000000400187245 */ /* 0x004fe20000201000 */
[----:B------:R-:W-:Y:S06]  /*1140*/  BRA `(.L_x_1607) ;  /* 0x0000000c00487947 */ /* 0x000fec0003800000 */
.L_x_1604:
[----:B------:R-:W-:-:S09]  /*1150*/  UISETP.NE.AND UP0, UPT, UR4, 0x2, UPT ;  /* 0x000000020400788c */ /* 0x000fd2000bf05270 */
[----:B------:R-:W-:Y:S05]  /*1160*/  BRA.U !UP0, `(.L_x_1608) ;  /* 0x0000000108287547 */ /* 0x000fea000b800000 */
[----:B------:R-:W-:-:S09]  /*1170*/  UISETP.NE.AND UP0, UPT, UR4, 0x3, UPT ;  /* 0x000000030400788c */ /* 0x000fd2000bf05270 */
[----:B------:R-:W-:Y:S05]  /*1180*/  BRA.U !UP0, `(.L_x_1609) ;  /* 0x0000000108147547 */ /* 0x000fea000b800000 */
[----:B------:R-:W-:-:S09]  /*1190*/  UISETP.NE.AND UP0, UPT, UR4, 0x4, UPT ;  /* 0x000000040400788c */ /* 0x000fd2000bf05270 */
[----:B------:R-:W-:Y:S05]  /*11a0*/  BRA.U UP0, `(.L_x_1606) ;  /* 0x0000000900d47547 */ /* 0x000fea000b800000 */
[----:B------:R-:W2:Y:S02]  /*11b0*/  LDG.E.64 R24, desc[UR36][R4.64] ;  /* 0x0000002404187981 */ /* 0x000ea4000c1e1b00 */
[----:B--2---:R0:W2:Y:S02]  /*11c0*/  I2F.S64 R24, R24 ;  /* 0x0000001800187312 */ /* 0x0040a40000301400 */
[----:B0-2---:R-:W-:Y:S05]  /*11d0*/  BRA `(.L_x_1607) ;  /* 0x0000000c00247947 */ /* 0x005fea0003800000 */
.L_x_1609:
[----:B------:R-:W2:Y:S02]  /*11e0*/  LDG.E R4, desc[UR36][R4.64] ;  /* 0x0000002404047981 */ /* 0x000ea4000c1e1900 */
[----:B--2---:R-:W-:Y:S01]  /*11f0*/  I2FP.F32.S32 R24, R4 ;  /* 0x0000000400187245 */ /* 0x004fe20000201400 */
[----:B------:R-:W-:Y:S06]  /*1200*/  BRA `(.L_x_1607) ;  /* 0x0000000c00187947 */ /* 0x000fec0003800000 */
.L_x_1608:
[----:B------:R-:W2:Y:S02]  /*1210*/  LDG.E.U16 R4, desc[UR36][R4.64] ;  /* 0x0000002404047981 */ /* 0x000ea4000c1e1500 */
[----:B--2---:R0:W2:Y:S01]  /*1220*/  I2F.S16 R24, R4 ;  /* 0x0000000400187306 */ /* 0x0040a20000101400 */
[----:B------:R-:W-:Y:S05]  /*1230*/  BRA `(.L_x_1607) ;  /* 0x0000000c000c7947 */ /* 0x000fea0003800000 */
.L_x_1603:
        /* <DEDUP_REMOVED lines=8> */
.L_x_1611:
[----:B------:R-:W2:Y:S02]  /*12c0*/  LDG.E.U16 R4, desc[UR36][R4.64] ;  /* 0x0000002404047981 */ /* 0x000ea4000c1e1500 */
[----:B--2---:R-:W-:Y:S01]  /*12d0*/  HADD2.F32 R24, -RZ, R4.H0_H0 ;  /* 0x20000004ff187230 */ /* 0x004fe20000004100 */
[----:B------:R-:W-:Y:S06]  /*12e0*/  BRA `(.L_x_1607) ;  /* 0x0000000800e07947 */ /* 0x000fec0003800000 */
.L_x_1610:
        /* <DEDUP_REMOVED lines=8> */
.L_x_1613:
[----:B------:R-:W2:Y:S02]  /*1370*/  LDG.E.U16 R4, desc[UR36][R4.64] ;  /* 0x0000002404047981 */ /* 0x000ea4000c1e1500 */
[----:B--2---:R-:W-:Y:S01]  /*1380*/  HADD2.F32 R24, -RZ, R4.H0_H0 ;  /* 0x20000004ff187230 */ /* 0x004fe20000004100 */
[----:B------:R-:W-:Y:S06]  /*1390*/  BRA `(.L_x_1607) ;  /* 0x0000000800b47947 */ /* 0x000fec0003800000 */
.L_x_1612:
        /* <DEDUP_REMOVED lines=11> */
.L_x_1602:
        /* <DEDUP_REMOVED lines=12> */
.L_x_1616:
        /* <DEDUP_REMOVED lines=11> */
.L_x_1615:
        /* <DEDUP_REMOVED lines=25> */
.L_x_1618:
        /* <DEDUP_REMOVED lines=11> */
[----:B------:R-:W-:Y:S01]  /*1800*/  LOP3.LUT R24, R0, 0x80000000, R3, 0xf8, !PT ;  /* 0x8000000000187812 */ /* 0x000fe200078ef803 */
[----:B------:R-:W-:Y:S06]  /*1810*/  BRA `(.L_x_1607) ;  /* 0x0000000400947947 */ /* 0x000fec0003800000 */
.L_x_1617:
[----:B------:R-:W2:Y:S02]  /*1820*/  LDG.E.U16 R4, desc[UR36][R4.64] ;  /* 0x0000002404047981 */ /* 0x000ea4000c1e1500 */
[----:B--2---:R-:W-:Y:S01]  /*1830*/  IMAD.U32 R24, R4, 0x10000, RZ ;  /* 0x0001000004187824 */ /* 0x004fe200078e00ff */
[----:B------:R-:W-:Y:S06]  /*1840*/  BRA `(.L_x_1607) ;  /* 0x0000000400887947 */ /* 0x000fec0003800000 */
.L_x_1614:
        /* <DEDUP_REMOVED lines=11> */
.L_x_1621:
        /* <DEDUP_REMOVED lines=20> */
.L_x_1623:
[----:B------:R-:W-:Y:S05]  /*1a40*/  BSYNC.RECONVERGENT B0 ;  /* 0x0000000000007941 */ /* 0x000fea0003800200 */
.L_x_1622:
[----:B------:R-:W-:Y:S01]  /*1a50*/  IMAD.SHL.U32 R0, R0, 0x100000, RZ ;  /* 0x0010000000007824 */ /* 0x000fe200078e00ff */
[----:B------:R-:W-:-:S04]  /*1a60*/  LEA R3, R3, 0x3b800000, 0x17 ;  /* 0x3b80000003037811 */ /* 0x000fc800078eb8ff */
[----:B------:R-:W-:Y:S01]  /*1a70*/  LOP3.LUT R24, R3, R0, R7, 0xfe, !PT ;  /* 0x0000000003187212 */ /* 0x000fe200078efe07 */
[----:B------:R-:W-:Y:S06]  /*1a80*/  BRA `(.L_x_1607) ;  /* 0x0000000000f87947 */ /* 0x000fec0003800000 */
.L_x_1620:
        /* <DEDUP_REMOVED lines=20> */
.L_x_1625:
[----:B------:R-:W-:Y:S05]  /*1bd0*/  BSYNC.RECONVERGENT B0 ;  /* 0x0000000000007941 */ /* 0x000fea0003800200 */
.L_x_1624:
[----:B------:R-:W-:Y:S01]  /*1be0*/  IMAD.SHL.U32 R0, R0, 0x200000, RZ ;  /* 0x0020000000007824 */ /* 0x000fe200078e00ff */
[----:B------:R-:W-:-:S04]  /*1bf0*/  LEA R3, R3, 0x37800000, 0x17 ;  /* 0x3780000003037811 */ /* 0x000fc800078eb8ff */
[----:B------:R-:W-:Y:S01]  /*1c00*/  LOP3.LUT R24, R3, R0, R7, 0xfe, !PT ;  /* 0x0000000003187212 */ /* 0x000fe200078efe07 */
[----:B------:R-:W-:Y:S06]  /*1c10*/  BRA `(.L_x_1607) ;  /* 0x0000000000947947 */ /* 0x000fec0003800000 */
.L_x_1619:
        /* <DEDUP_REMOVED lines=14> */
.L_x_1606:
[----:B------:R-:W-:Y:S01]  /*1d00*/  MOV R14, 0x0 ;  /* 0x00000000000e7802 */ /* 0x000fe20000000f00 */
[----:B------:R-:W0:Y:S01]  /*1d10*/  LDCU.64 UR4, c[0x4][0x128] ;  /* 0x01002500ff0477ac */ /* 0x000e220008000a00 */
[----:B------:R-:W-:Y:S02]  /*1d20*/  IMAD.MOV.U32 R8, RZ, RZ, 0x4e ;  /* 0x0000004eff087424 */ /* 0x000fe400078e00ff */
[----:B------:R-:W-:Y:S01]  /*1d30*/  IMAD.MOV.U32 R12, RZ, RZ, 0x1 ;  /* 0x00000001ff0c7424 */ /* 0x000fe200078e00ff */
[----:B------:R-:W2:Y:S01]  /*1d40*/  LDCU.64 UR6, c[0x4][0x130] ;  /* 0x01002600ff0677ac */ /* 0x000ea20008000a00 */
[----:B------:R-:W4:Y:S01]  /*1d50*/  LDC.64 R14, c[0x4][R14] ;  /* 0x010000000e0e7b82 */ /* 0x000f220000000a00 */
[----:B------:R-:W-:Y:S01]  /*1d60*/  IMAD.MOV.U32 R13, RZ, RZ, RZ ;  /* 0x000000ffff0d7224 */ /* 0x000fe200078e00ff */
[----:B------:R-:W1:Y:S01]  /*1d70*/  LDCU.64 UR8, c[0x4][0x18] ;  /* 0x01000300ff0877ac */ /* 0x000e620008000a00 */
[----:B0-----:R-:W-:Y:S02]  /*1d80*/  IMAD.U32 R4, RZ, RZ, UR4 ;  /* 0x00000004ff047e24 */ /* 0x001fe4000f8e00ff */
[----:B------:R-:W-:-:S02]  /*1d90*/  IMAD.U32 R5, RZ, RZ, UR5 ;  /* 0x00000005ff057e24 */ /* 0x000fc4000f8e00ff */
[----:B--2---:R-:W-:Y:S02]  /*1da0*/  IMAD.U32 R6, RZ, RZ, UR6 ;  /* 0x00000006ff067e24 */ /* 0x004fe4000f8e00ff */
[----:B------:R-:W-:Y:S02]  /*1db0*/  IMAD.U32 R7, RZ, RZ, UR7 ;  /* 0x00000007ff077e24 */ /* 0x000fe4000f8e00ff */
[----:B-1----:R-:W-:Y:S02]  /*1dc0*/  IMAD.U32 R10, RZ, RZ, UR8 ;  /* 0x00000008ff0a7e24 */ /* 0x002fe4000f8e00ff */
[----:B------:R-:W-:-:S07]  /*1dd0*/  IMAD.U32 R11, RZ, RZ, UR9 ;  /* 0x00000009ff0b7e24 */ /* 0x000fce000f8e00ff */
[----:B------:R-:W-:-:S07]  /*1de0*/  LEPC R20, `(.L_x_1628) ;  /* 0x000000001014794e */ /* 0x000fce0000000000 */
[----:B---345:R-:W-:Y:S05]  /*1df0*/  CALL.ABS.NOINC R14 ;  /* 0x000000000e007343 */ /* 0x038fea0003c00000 */
.L_x_1628:
[----:B------:R-:W-:Y:S01]  /*1e00*/  IMAD.MOV.U32 R24, RZ, RZ, RZ ;  /* 0x000000ffff187224 */ /* 0x000fe200078e00ff */
[----:B------:R-:W-:Y:S06]  /*1e10*/  BRA `(.L_x_1607) ;  /* 0x0000000000147947 */ /* 0x000fec0003800000 */
.L_x_1627:
[----:B------:R-:W2:Y:S02]  /*1e20*/  LDG.E.64 R24, desc[UR36][R4.64] ;  /* 0x0000002404187981 */ /* 0x000ea4000c1e1b00 */
[----:B--2---:R0:W2:Y:S02]  /*1e30*/  I2F.U64 R24, R24 ;  /* 0x0000001800187312 */ /* 0x0040a40000301000 */
[----:B0-2---:R-:W-:Y:S05]  /*1e40*/  BRA `(.L_x_1607) ;  /* 0x0000000000087947 */ /* 0x005fea0003800000 */
.L_x_1626:
[----:B------:R-:W2:Y:S02]  /*1e50*/  LDG.E R4, desc[UR36][R4.64] ;  /* 0x0000002404047981 */ /* 0x000ea4000c1e1900 */
[----:B--2---:R-:W-:-:S07]  /*1e60*/  I2FP.F32.U32 R24, R4 ;  /* 0x0000000400187245 */ /* 0x004fce0000201000 */
.L_x_1607:
[----:B------:R-:W-:Y:S05]  /*1e70*/  BSYNC.RECONVERGENT B6 ;  /* 0x0000000000067941 */ /* 0x000fea0003800200 */
.L_x_1601:
[----:B------:R-:W-:-:S07]  /*1e80*/  VIADD R16, R16, 0x80 ;  /* 0x0000008010107836 */ /* 0x000fce0000000000 */
.L_x_1600:
[----:B------:R-:W-:Y:S05]  /*1e90*/  BSYNC.RECONVERGENT B7 ;  /* 0x0000000000077941 */ /* 0x000fea0003800200 */
.L_x_1599:
        /* <DEDUP_REMOVED lines=25> */
.L_x_1635:
[----:B------:R-:W2:Y:S02]  /*2030*/  LDG.E.U8 R4, desc[UR36][R4.64] ;  /* 0x0000002404047981 */ /* 0x000ea4000c1e1100 */
[----:B--2---:R-:W-:Y:S01]  /*2040*/  I2FP.F32.U32 R23, R4 ;  /* 0x0000000400177245 */ /* 0x004fe20000201000 */
[----:B------:R-:W-:Y:S06]  /*2050*/  BRA `(.L_x_1637) ;  /* 0x0000000c00447947 */ /* 0x000fec0003800000 */
.L_x_1634:
        /* <DEDUP_REMOVED lines=9> */
.L_x_1639:
[----:B------:R-:W2:Y:S02]  /*20f0*/  LDG.E R4, desc[UR36][R4.64] ;  /* 0x0000002404047981 */ /* 0x000ea4000c1e1900 */
[----:B--2---:R-:W-:Y:S01]  /*2100*/  I2FP.F32.S32 R23, R4 ;  /* 0x0000000400177245 */ /* 0x004fe20000201400 */
[----:B------:R-:W-:Y:S06]  /*2110*/  BRA `(.L_x_1637) ;  /* 0x0000000c00147947 */ /* 0x000fec0003800000 */
.L_x_1638:
[----:B------:R-:W2:Y:S02]  /*2120*/  LDG.E.U16 R4, desc[UR36][R4.64] ;  /* 0x0000002404047981 */ /* 0x000ea4000c1e1500 */
[----:B--2---:R0:W2:Y:S01]  /*2130*/  I2F.S16 R23, R4 ;  /* 0x0000000400177306 */ /* 0x0040a20000101400 */
[----:B------:R-:W-:Y:S05]  /*2140*/  BRA `(.L_x_1637) ;  /* 0x0000000c00087947 */ /* 0x000fea0003800000 */
.L_x_1633:
        /* <DEDUP_REMOVED lines=8> */
.L_x_1641:
[----:B------:R-:W2:Y:S02]  /*21d0*/  LDG.E.U16 R4, desc[UR36][R4.64] ;  /* 0x0000002404047981 */ /* 0x000ea4000c1e1500 */
[----:B--2---:R-:W-:Y:S01]  /*21e0*/  HADD2.F32 R23, -RZ, R4.H0_H0 ;  /* 0x20000004ff177230 */ /* 0x004fe20000004100 */
[----:B------:R-:W-:Y:S06]  /*21f0*/  BRA `(.L_x_1637) ;  /* 0x0000000800dc7947 */ /* 0x000fec0003800000 */
.L_x_1640:
        /* <DEDUP_REMOVED lines=8> */
.L_x_1643:
[----:B------:R-:W2:Y:S02]  /*2280*/  LDG.E.U16 R4, desc[UR36][R4.64] ;  /* 0x0000002404047981 */ /* 0x000ea4000c1e1500 */
[----:B--2---:R-:W-:Y:S01]  /*2290*/  HADD2.F32 R23, -RZ, R4.H0_H0 ;  /* 0x20000004ff177230 */ /* 0x004fe20000004100 */
[----:B------:R-:W-:Y:S06]  /*22a0*/  BRA `(.L_x_1637) ;  /* 0x0000000800b07947 */ /* 0x000fec0003800000 */
.L_x_1642:
        /* <DEDUP_REMOVED lines=11> */
.L_x_1632:
        /* <DEDUP_REMOVED lines=12> */
.L_x_1646:
        /* <DEDUP_REMOVED lines=11> */
.L_x_1645:
        /* <DEDUP_REMOVED lines=25> */
.L_x_1648:
[----:B------:R-:W2:Y:S02]  /*2660*/  LDG.E.U8 R4, desc[UR36][R4.64] ;  /* 0x0000002404047981 */ /* 0x000ea4000c1e1100 */
[C---:B--2---:R-:W-:Y:S02]  /*2670*/  IMAD.SHL.U32 R0, R4.reuse, 0x2000000, RZ ;  /* 0x0200000004007824 */ /* 0x044fe400078e00ff */
[----:B------:R-:W-:-:S03]  /*2680*/  IMAD.SHL.U32 R6, R4, 0x100, RZ ;  /* 0x0000010004067824 */ /* 0x000fc600078e00ff */
[----:B------:R-:W-:Y:S02]  /*2690*/  ISETP.GE.U32.AND P0, PT, R0, 0x8000000, PT ;  /* 0x080000000000780c */ /* 0x000fe40003f06070 */
[----:B------:R-:W-:-:S11]  /*26a0*/  PRMT R23, R6, 0x9910, RZ ;  /* 0x0000991006177816 */ /* 0x000fd600000000ff */
[----:B------:R-:W-:Y:S02]  /*26b0*/  @!P0 LOP3.LUT R3, R6, 0x7f00, RZ, 0xc0, !PT ;  /* 0x00007f0006038812 */ /* 0x000fe400078ec0ff */
[----:B------:R-:W-:Y:S02]  /*26c0*/  @P0 LEA.HI R0, R0, 0x70000000, RZ, 0x1c ;  /* 0x7000000000000811 */ /* 0x000fe400078fe0ff */
[----:B------:R-:W-:-:S03]  /*26d0*/  @!P0 LOP3.LUT R3, R3, 0x3f000000, RZ, 0xfc, !PT ;  /* 0x3f00000003038812 */ /* 0x000fc600078efcff */
[----:B------:R-:W-:Y:S02]  /*26e0*/  @P0 FMUL.FTZ R0, R0, 1.9259299443872358531e-34 ;  /* 0x0780000000000820 */ /* 0x000fe40000410000 */
[----:B------:R-:W-:-:S05]  /*26f0*/  @!P0 FADD.FTZ R0, R3, -0.5 ;  /* 0xbf00000003008421 */ /* 0x000fca0000010000 */
[----:B------:R-:W-:Y:S01]  /*2700*/  LOP3.LUT R23, R0, 0x80000000, R23, 0xf8, !PT ;  /* 0x8000000000177812 */ /* 0x000fe200078ef817 */
[----:B------:R-:W-:Y:S06]  /*2710*/  BRA `(.L_x_1637) ;  /* 0x0000000400947947 */ /* 0x000fec0003800000 */
.L_x_1647:
[----:B------:R-:W2:Y:S02]  /*2720*/  LDG.E.U16 R4, desc[UR36][R4.64] ;  /* 0x0000002404047981 */ /* 0x000ea4000c1e1500 */
[----:B--2---:R-:W-:Y:S01]  /*2730*/  IMAD.U32 R23, R4, 0x10000, RZ ;  /* 0x0001000004177824 */ /* 0x004fe200078e00ff */
[----:B------:R-:W-:Y:S06]  /*2740*/  BRA `(.L_x_1637) ;  /* 0x0000000400887947 */ /* 0x000fec0003800000 */
.L_x_1644:
        /* <DEDUP_REMOVED lines=11> */
.L_x_1651:
        /* <DEDUP_REMOVED lines=20> */
.L_x_1653:
[----:B------:R-:W-:Y:S05]  /*2940*/  BSYNC.RECONVERGENT B0 ;  /* 0x0000000000007941 */ /* 0x000fea0003800200 */
.L_x_1652:
[----:B------:R-:W-:Y:S01]  /*2950*/  IMAD.SHL.U32 R0, R0, 0x100000, RZ ;  /* 0x0010000000007824 */ /* 0x000fe200078e00ff */
[----:B------:R-:W-:-:S04]  /*2960*/  LEA R3, R3, 0x3b800000, 0x17 ;  /* 0x3b80000003037811 */ /* 0x000fc800078eb8ff */
[----:B------:R-:W-:Y:S01]  /*2970*/  LOP3.LUT R23, R3, R0, R23, 0xfe, !PT ;  /* 0x0000000003177212 */ /* 0x000fe200078efe17 */
[----:B------:R-:W-:Y:S06]  /*2980*/  BRA `(.L_x_1637) ;  /* 0x0000000000f87947 */ /* 0x000fec0003800000 */
.L_x_1650:
        /* <DEDUP_REMOVED lines=20> */
.L_x_1655:
[----:B------:R-:W-:Y:S05]  /*2ad0*/  BSYNC.RECONVERGENT B0 ;  /* 0x0000000000007941 */ /* 0x000fea0003800200 */
.L_x_1654:
[----:B------:R-:W-:Y:S01]  /*2ae0*/  IMAD.SHL.U32 R0, R0, 0x200000, RZ ;  /* 0x0020000000007824 */ /* 0x000fe200078e00ff */
[----:B------:R-:W-:-:S04]  /*2af0*/  LEA R3, R3, 0x37800000, 0x17 ;  /* 0x3780000003037811 */ /* 0x000fc800078eb8ff */
[----:B------:R-:W-:Y:S01]  /*2b00*/  LOP3.LUT R23, R3, R0, R23, 0xfe, !PT ;  /* 0x0000000003177212 */ /* 0x000fe200078efe17 */
[----:B------:R-:W-:Y:S06]  /*2b10*/  BRA `(.L_x_1637) ;  /* 0x0000000000947947 */ /* 0x000fec0003800000 */
.L_x_1649:
        /* <DEDUP_REMOVED lines=14> */
.L_x_1636:
        /* <DEDUP_REMOVED lines=16> */
.L_x_1658:
[----:B------:R-:W-:Y:S01]  /*2d00*/  IMAD.MOV.U32 R23, RZ, RZ, RZ ;  /* 0x000000ffff177224 */ /* 0x000fe200078e00ff */
[----:B------:R-:W-:Y:S06]  /*2d10*/  BRA `(.L_x_1637) ;  /* 0x0000000000147947 */ /* 0x000fec0003800000 */
.L_x_1657:
[----:B------:R-:W2:Y:S02]  /*2d20*/  LDG.E.64 R4, desc[UR36][R4.64] ;  /* 0x0000002404047981 */ /* 0x000ea4000c1e1b00 */
[----:B--2---:R0:W2:Y:S02]  /*2d30*/  I2F.U64 R23, R4 ;  /* 0x0000000400177312 */ /* 0x0040a40000301000 */
[----:B0-2---:R-:W-:Y:S05]  /*2d40*/  BRA `(.L_x_1637) ;  /* 0x0000000000087947 */ /* 0x005fea0003800000 */
.L_x_1656:
[----:B------:R-:W2:Y:S02]  /*2d50*/  LDG.E R4, desc[UR36][R4.64] ;  /* 0x0000002404047981 */ /* 0x000ea4000c1e1900 */
[----:B--2---:R-:W-:-:S07]  /*2d60*/  I2FP.F32.U32 R23, R4 ;  /* 0x0000000400177245 */ /* 0x004fce0000201000 */
.L_x_1637:
[----:B------:R-:W-:Y:S05]  /*2d70*/  BSYNC.RECONVERGENT B6 ;  /* 0x0000000000067941 */ /* 0x000fea0003800200 */
.L_x_1631:
[----:B------:R-:W-:-:S07]  /*2d80*/  VIADD R16, R16, 0x80 ;  /* 0x0000008010107836 */ /* 0x000fce0000000000 */
.L_x_1630:
[----:B------:R-:W-:Y:S05]  /*2d90*/  BSYNC.RECONVERGENT B7 ;  /* 0x0000000000077941 */ /* 0x000fea0003800200 */
.L_x_1629:
[----:B------:R-:W-:Y:S01]  /*2da0*/  ISETP.GE.AND P0, PT, R16, R17, PT ;  /* 0x000000111000720c */ /* 0x000fe20003f06270 */
[----:B------:R-:W-:Y:S01]  /*2db0*/  BSSY.RECONVERGENT B6, `(.L_x_1659) ;  /* 0x00000e9000067945 */ /* 0x000fe20003800200 */
[----:B------:R-:W-:-:S11]  /*2dc0*/  IMAD.MOV.U32 R18, RZ, RZ, RZ ;  /* 0x000000ffff127224 */ /* 0x000fd600078e00ff */
[----:B------:R-:W-:Y:S05]  /*2dd0*/  @P0 BRA `(.L_x_1660) ;  /* 0x0000000c00980947 */ /* 0x000fea0003800000 */
[----:B0-2-4-:R-:W0:Y:S01]  /*2de0*/  LDC.64 R4, c[0x0][0x390] ;  /* 0x0000e400ff047b82 */ /* 0x015e220000000a00 */
[----:B------:R-:W2:Y:S01]  /*2df0*/  LDCU UR5, c[0x0][0x3a0] ;  /* 0x00007400ff0577ac */ /* 0x000ea20008000800 */
[----:B------:R-:W-:Y:S01]  /*2e00*/  IMAD R0, R2, 0x200, R16 ;  /* 0x0000020002007824 */ /* 0x000fe200078e0210 */
        /* <DEDUP_REMOVED lines=15> */
[----:B--2---:R0:W2:Y:S01]  /*2f00*/  I2F.S16 R18, R4 ;  /* 0x0000000400127306 */ /* 0x0040a20000101400 */
[----:B------:R-:W-:Y:S05]  /*2f10*/  BRA `(.L_x_1660) ;  /* 0x0000000c00487947 */ /* 0x000fea0003800000 */
.L_x_1664:
[----:B------:R-:W2:Y:S02]  /*2f20*/  LDG.E.U8 R4, desc[UR36][R4.64] ;  /* 0x0000002404047981 */ /* 0x000ea4000c1e1100 */
[----:B--2---:R-:W-:Y:S01]  /*2f30*/  I2FP.F32.U32 R18, R4 ;  /* 0x0000000400127245 */ /* 0x004fe20000201000 */
[----:B------:R-:W-:Y:S06]  /*2f40*/  BRA `(.L_x_1660) ;  /* 0x0000000c003c7947 */ /* 0x000fec0003800000 */
.L_x_1663:
        /* <DEDUP_REMOVED lines=9> */
.L_x_1667:
[----:B------:R-:W2:Y:S02]  /*2fe0*/  LDG.E R4, desc[UR36][R4.64] ;  /* 0x0000002404047981 */ /* 0x000ea4000c1e1900 */
[----:B--2---:R-:W-:Y:S01]  /*2ff0*/  I2FP.F32.S32 R18, R4 ;  /* 0x0000000400127245 */ /* 0x004fe20000201400 */
[----:B------:R-:W-:Y:S06]  /*3000*/  BRA `(.L_x_1660) ;  /* 0x0000000c000c7947 */ /* 0x000fec0003800000 */
.L_x_1666:
[----:B------:R-:W2:Y:S02]  /*3010*/  LDG.E.U16 R4, desc[UR36][R4.64] ;  /* 0x0000002404047981 */ /* 0x000ea4000c1e1500 */
[----:B--2---:R0:W2:Y:S01]  /*3020*/  I2F.S16 R18, R4 ;  /* 0x0000000400127306 */ /* 0x0040a20000101400 */
[----:B------:R-:W-:Y:S05]  /*3030*/  BRA `(.L_x_1660) ;  /* 0x0000000c00007947 */ /* 0x000fea0003800000 */
.L_x_1662:
        /* <DEDUP_REMOVED lines=8> */
.L_x_1669:
[----:B------:R-:W2:Y:S02]  /*30c0*/  LDG.E.U16 R4, desc[UR36][R4.64] ;  /* 0x0000002404047981 */ /* 0x000ea4000c1e1500 */
[----:B--2---:R-:W-:Y:S01]  /*30d0*/  HADD2.F32 R18, -RZ, R4.H0_H0 ;  /* 0x20000004ff127230 */ /* 0x004fe20000004100 */
[----:B------:R-:W-:Y:S06]  /*30e0*/  BRA `(.L_x_1660) ;  /* 0x0000000800d47947 */ /* 0x000fec0003800000 */
.L_x_1668:
        /* <DEDUP_REMOVED lines=8> */
.L_x_1671:
[----:B------:R-:W2:Y:S02]  /*3170*/  LDG.E.U16 R4, desc[UR36][R4.64] ;  /* 0x0000002404047981 */ /* 0x000ea4000c1e1500 */
[----:B--2---:R-:W-:Y:S01]  /*3180*/  HADD2.F32 R18, -RZ, R4.H0_H0 ;  /* 0x20000004ff127230 */ /* 0x004fe20000004100 */
[----:B------:R-:W-:Y:S06]  /*3190*/  BRA `(.L_x_1660) ;  /* 0x0000000800a87947 */ /* 0x000fec0003800000 */
.L_x_1670:
        /* <DEDUP_REMOVED lines=11> */
.L_x_1661:
        /* <DEDUP_REMOVED lines=12> */
.L_x_1674:
        /* <DEDUP_REMOVED lines=11> */
.L_x_1673:
        /* <DEDUP_REMOVED lines=25> */
.L_x_1676:
        /* <DEDUP_REMOVED lines=13> */
.L_x_1675:
[----:B------:R-:W2:Y:S02]  /*3620*/  LDG.E.U16 R4, desc[UR36][R4.64] ;  /* 0x0000002404047981 */ /* 0x000ea4000c1e1500 */
[----:B--2---:R-:W-:Y:S01]  /*3630*/  IMAD.U32 R18, R4, 0x10000, RZ ;  /* 0x0001000004127824 */ /* 0x004fe200078e00ff */
[----:B------:R-:W-:Y:S06]  /*3640*/  BRA `(.L_x_1660) ;  /* 0x00000004007c7947 */ /* 0x000fec0003800000 */
.L_x_1672:
        /* <DEDUP_REMOVED lines=11> */
.L_x_1679:
[----:B------:R-:W2:Y:S02]  /*3700*/  LDG.E.U8 R4, desc[UR36][R4.64] ;  /* 0x0000002404047981 */ /* 0x000ea4000c1e1100 */
        /* <DEDUP_REMOVED lines=18> */
.L_x_1681:
[----:B------:R-:W-:Y:S05]  /*3830*/  BSYNC.RECONVERGENT B0 ;  /* 0x0000000000007941 */ /* 0x000fea0003800200 */
.L_x_1680:
[----:B------:R-:W-:Y:S01]  /*3840*/  IMAD.SHL.U32 R0, R0, 0x100000, RZ ;  /* 0x0010000000007824 */ /* 0x000fe200078e00ff */
[----:B------:R-:W-:-:S04]  /*3850*/  LEA R3, R3, 0x3b800000, 0x17 ;  /* 0x3b80000003037811 */ /* 0x000fc800078eb8ff */
[----:B------:R-:W-:Y:S01]  /*3860*/  LOP3.LUT R18, R3, R0, R7, 0xfe, !PT ;  /* 0x0000000003127212 */ /* 0x000fe200078efe07 */
[----:B------:R-:W-:Y:S06]  /*3870*/  BRA `(.L_x_1660) ;  /* 0x0000000000f07947 */ /* 0x000fec0003800000 */
.L_x_1678:
        /* <DEDUP_REMOVED lines=19> */
.L_x_1683:
[----:B------:R-:W-:Y:S05]  /*39b0*/  BSYNC.RECONVERGENT B0 ;  /* 0x0000000000007941 */ /* 0x000fea0003800200 */
.L_x_1682:
[----:B------:R-:W-:Y:S01]  /*39c0*/  IMAD.SHL.U32 R0, R0, 0x200000, RZ ;  /* 0x0020000000007824 */ /* 0x000fe200078e00ff */
[----:B------:R-:W-:-:S04]  /*39d0*/  LEA R3, R3, 0x37800000, 0x17 ;  /* 0x3780000003037811 */ /* 0x000fc800078eb8ff */
[----:B------:R-:W-:Y:S01]  /*39e0*/  LOP3.LUT R18, R3, R0, R7, 0xfe, !PT ;  /* 0x0000000003127212 */ /* 0x000fe200078efe07 */
[----:B------:R-:W-:Y:S06]  /*39f0*/  BRA `(.L_x_1660) ;  /* 0x0000000000907947 */ /* 0x000fec0003800000 */
.L_x_1677:
        /* <DEDUP_REMOVED lines=14> */
.L_x_1665:
        /* <DEDUP_REMOVED lines=16> */
.L_x_1686:
[----:B------:R-:W-:Y:S05]  /*3be0*/  BRA `(.L_x_1660) ;  /* 0x0000000000147947 */ /* 0x000fea0003800000 */
.L_x_1685:
[----:B------:R-:W2:Y:S02]  /*3bf0*/  LDG.E.64 R4, desc[UR36][R4.64] ;  /* 0x0000002404047981 */ /* 0x000ea4000c1e1b00 */
[----:B--2---:R0:W2:Y:S02]  /*3c00*/  I2F.U64 R18, R4 ;  /* 0x0000000400127312 */ /* 0x0040a40000301000 */
[----:B0-2---:R-:W-:Y:S05]  /*3c10*/  BRA `(.L_x_1660) ;  /* 0x0000000000087947 */ /* 0x005fea0003800000 */
.L_x_1684:
[----:B------:R-:W2:Y:S02]  /*3c20*/  LDG.E R4, desc[UR36][R4.64] ;  /* 0x0000002404047981 */ /* 0x000ea4000c1e1900 */
[----:B--2---:R-:W-:-:S07]  /*3c30*/  I2FP.F32.U32 R18, R4 ;  /* 0x0000000400127245 */ /* 0x004fce0000201000 */
.L_x_1660:
[----:B------:R-:W-:Y:S05]  /*3c40*/  BSYNC.RECONVERGENT B6 ;  /* 0x0000000000067941 */ /* 0x000fea0003800200 */
.L_x_1659:
[----:B------:R-:W1:Y:S01]  /*3c50*/  LDC.U8 R16, c[0x0][0x3a4] ;  /* 0x0000e900ff107b82 */ /* 0x000e620000000000 */
[CC--:B------:R-:W-:Y:S01]  /*3c60*/  ISETP.GE.AND P2, PT, R19.reuse, R17.reuse, PT ;  /* 0x000000111300720c */ /* 0x0c0fe20003f46270 */
[C---:B------:R-:W-:Y:S01]  /*3c70*/  VIADD R0, R19.reuse, 0x100 ;  /* 0x0000010013007836 */ /* 0x040fe20000000000 */
[----:B------:R-:W-:Y:S01]  /*3c80*/  BSSY.RECONVERGENT B0, `(.L_x_1687) ;  /* 0x000002d000007945 */ /* 0x000fe20003800200 */
[C---:B0-2-4-:R-:W-:Y:S02]  /*3c90*/  VIADD R4, R19.reuse, 0x180 ;  /* 0x0000018013047836 */ /* 0x055fe40000000000 */
[----:B------:R-:W-:Y:S01]  /*3ca0*/  VIADD R26, R19, 0x80 ;  /* 0x00000080131a7836 */ /* 0x000fe20000000000 */
[-C--:B------:R-:W-:Y:S02]  /*3cb0*/  ISETP.GE.AND P0, PT, R0, R17.reuse, PT ;  /* 0x000000110000720c */ /* 0x080fe40003f06270 */
[-C--:B------:R-:W-:Y:S02]  /*3cc0*/  ISETP.GE.AND P1, PT, R4, R17.reuse, PT ;  /* 0x000000110400720c */ /* 0x080fe40003f26270 */
[----:B------:R-:W-:-:S03]  /*3cd0*/  ISETP.GE.AND P3, PT, R26, R17, PT ;  /* 0x000000111a00720c */ /* 0x000fc60003f66270 */
[----:B------:R-:W-:Y:S10]  /*3ce0*/  @P2 BRA `(.L_x_1688) ;  /* 0x0000000000982947 */ /* 0x000ff40003800000 */
[C---:B-1-3-5:R-:W-:Y:S01]  /*3cf0*/  FADD.FTZ R0, |R22|.reuse, -RZ ;  /* 0x800000ff16007221 */ /* 0x06afe20000010200 */
[----:B------:R-:W-:Y:S01]  /*3d00*/  FSETP.GT.FTZ.AND P4, PT, |R22|, 8.50705917302346158658e+37, PT ;  /* 0x7e8000001600780b */ /* 0x000fe20003f94200 */
[----:B------:R-:W-:Y:S02]  /*3d10*/  IMAD.MOV.U32 R7, RZ, RZ, 0x3e800000 ;  /* 0x3e800000ff077424 */ /* 0x000fe400078e00ff */
[----:B------:R-:W-:-:S06]  /*3d20*/  FADD.FTZ R3, -R0, 1 ;  /* 0x3f80000000037421 */ /* 0x000fcc0000010100 */
[----:B------:R-:W0:Y:S02]  /*3d30*/  MUFU.RCP R3, R3 ;  /* 0x0000000300037308 */ /* 0x000e240000001000 */
[----:B0-----:R-:W-:-:S04]  /*3d40*/  FADD.FTZ R5, R3, R3 ;  /* 0x0000000303057221 */ /* 0x001fc80000010000 */
        /* <DEDUP_REMOVED lines=31> */
[----:B------:R-:W-:-:S07]  /*3f40*/  FMUL.FTZ R4, R3, R4 ;  /* 0x0000000403047220 */ /* 0x000fce0000410000 */
.L_x_1688:
[----:B------:R-:W-:Y:S05]  /*3f50*/  BSYNC.RECONVERGENT B0 ;  /* 0x0000000000007941 */ /* 0x000fea0003800200 */
.L_x_1687:
[----:B------:R-:W-:Y:S04]  /*3f60*/  BSSY.RECONVERGENT B0, `(.L_x_1689) ;  /* 0x0000028000007945 */ /* 0x000fe80003800200 */
[----:B------:R-:W-:Y:S05]  /*3f70*/  @P3 BRA `(.L_x_1690) ;  /* 0x0000000000983947 */ /* 0x000fea0003800000 */
[C---:B-----5:R-:W-:Y:S01]  /*3f80*/  FADD.FTZ R0, |R24|.reuse, -RZ ;  /* 0x800000ff18007221 */ /* 0x060fe20000010200 */
[----:B------:R-:W-:Y:S01]  /*3f90*/  FSETP.GT.FTZ.AND P3, PT, |R24|, 8.50705917302346158658e+37, PT ;  /* 0x7e8000001800780b */ /* 0x000fe20003f74200 */
[----:B------:R-:W-:Y:S02]  /*3fa0*/  IMAD.MOV.U32 R8, RZ, RZ, 0x3e800000 ;  /* 0x3e800000ff087424 */ /* 0x000fe400078e00ff */
[----:B------:R-:W-:-:S06]  /*3fb0*/  FADD.FTZ R3, -R0, 1 ;  /* 0x3f80000000037421 */ /* 0x000fcc0000010100 */
[----:B------:R-:W0:Y:S02]  /*3fc0*/  MUFU.RCP R3, R3 ;  /* 0x0000000300037308 */ /* 0x000e240000001000 */
[----:B0-----:R-:W-:Y:S01]  /*3fd0*/  FADD.FTZ R5, R3, R3 ;  /* 0x0000000303057221 */ /* 0x001fe20000010000 */
[----:B------:R-:W-:-:S03]  /*3fe0*/  IMAD.MOV.U32 R3, RZ, RZ, 0x3d39bf78 ;  /* 0x3d39bf78ff037424 */ /* 0x000fc600078e00ff */
        /* <DEDUP_REMOVED lines=15> */
[----:B-1-3--:R-:W-:Y:S02]  /*40e0*/  LOP3.LUT R22, R7, 0x80000000, R24, 0xb8, !PT ;  /* 0x8000000007167812 */ /* 0x00afe400078eb818 */
        /* <DEDUP_REMOVED lines=14> */
[----:B------:R-:W-:-:S07]  /*41d0*/  FMUL.FTZ R22, R22, R5 ;  /* 0x0000000516167220 */ /* 0x000fce0000410000 */
.L_x_1690:
[----:B------:R-:W-:Y:S05]  /*41e0*/  BSYNC.RECONVERGENT B0 ;  /* 0x0000000000007941 */ /* 0x000fea0003800200 */
.L_x_1689:
[----:B------:R-:W-:Y:S04]  /*41f0*/  BSSY.RECONVERGENT B0, `(.L_x_1691) ;  /* 0x0000028000007945 */ /* 0x000fe80003800200 */
[----:B------:R-:W-:Y:S05]  /*4200*/  @P0 BRA `(.L_x_1692) ;  /* 0x0000000000980947 */ /* 0x000fea0003800000 */
[C---:B-----5:R-:W-:Y:S01]  /*4210*/  FADD.FTZ R0, |R23|.reuse, -RZ ;  /* 0x800000ff17007221 */ /* 0x060fe20000010200 */
[----:B------:R-:W-:Y:S01]  /*4220*/  FSETP.GT.FTZ.AND P0, PT, |R23|, 8.50705917302346158658e+37, PT ;  /* 0x7e8000001700780b */ /* 0x000fe20003f14200 */
[----:B------:R-:W-:Y:S02]  /*4230*/  IMAD.MOV.U32 R8, RZ, RZ, 0x3e800000 ;  /* 0x3e800000ff087424 */ /* 0x000fe400078e00ff */
[----:B------:R-:W-:Y:S01]  /*4240*/  FADD.FTZ R3, -R0, 1 ;  /* 0x3f80000000037421 */ /* 0x000fe20000010100 */
[----:B------:R-:W-:-:S05]  /*4250*/  IMAD.MOV.U32 R24, RZ, RZ, 0x3f000000 ;  /* 0x3f000000ff187424 */ /* 0x000fca00078e00ff */
[----:B------:R-:W0:Y:S01]  /*4260*/  MUFU.RCP R3, R3 ;  /* 0x0000000300037308 */ /* 0x000e220000001000 */
[----:B------:R-:W-:Y:S01]  /*4270*/  LOP3.LUT R24, R24, 0x80000000, R23, 0xb8, !PT ;  /* 0x8000000018187812 */ /* 0x000fe200078eb817 */
        /* <DEDUP_REMOVED lines=31> */
.L_x_1692:
[----:B------:R-:W-:Y:S05]  /*4470*/  BSYNC.RECONVERGENT B0 ;  /* 0x0000000000007941 */ /* 0x000fea0003800200 */
.L_x_1691:
        /* <DEDUP_REMOVED lines=40> */
.L_x_1694:
[----:B------:R-:W-:Y:S05]  /*4700*/  BSYNC.RECONVERGENT B0 ;  /* 0x0000000000007941 */ /* 0x000fea0003800200 */
.L_x_1693:
[----:B------:R-:W-:Y:S04]  /*4710*/  BSSY.RECONVERGENT B6, `(.L_x_1695) ;  /* 0x00000fc000067945 */ /* 0x000fe80003800200 */
[----:B------:R-:W-:Y:S05]  /*4720*/  @P2 BRA `(.L_x_1696) ;  /* 0x0000000c00e82947 */ /* 0x000fea0003800000 */
[----:B------:R-:W0:Y:S01]  /*4730*/  LDCU UR4, c[0x0][0x3a8] ;  /* 0x00007500ff0477ac */ /* 0x000e220008000800 */
[----:B------:R-:W2:Y:S01]  /*4740*/  LDC.64 R8, c[0x0][0x388] ;  /* 0x0000e200ff087b82 */ /* 0x000ea20000000a00 */
[----:B------:R-:W-:Y:S01]  /*4750*/  IMAD R0, R2, 0x200, R19 ;  /* 0x0000020002007824 */ /* 0x000fe200078e0213 */
[----:B-1----:R-:W-:-:S03]  /*4760*/  PRMT R5, R16, 0x9910, RZ ;  /* 0x0000991010057816 */ /* 0x002fc600000000ff */
[----:B0-----:R-:W-:Y:S02]  /*4770*/  IMAD R3, R0, UR4, RZ ;  /* 0x0000000400037c24 */ /* 0x001fe4000f8e02ff */
[----:B------:R-:W-:-:S05]  /*4780*/  IMAD.MOV.U32 R0, RZ, RZ, R5 ;  /* 0x000000ffff007224 */ /* 0x000fca00078e0005 */
[----:B------:R-:W-:Y:S02]  /*4790*/  ISETP.GT.AND P0, PT, R0, 0x9, PT ;  /* 0x000000090000780c */ /* 0x000fe40003f04270 */
[----:B--2---:R-:W-:-:S05]  /*47a0*/  IADD3 R8, P1, PT, R3, R8, RZ ;  /* 0x0000000803087210 */ /* 0x004fca0007f3e0ff */
        /* <DEDUP_REMOVED lines=10> */
[----:B------:R-:W0:Y:S01]  /*4850*/  F2I.FTZ.TRUNC.NTZ R3, R4 ;  /* 0x0000000400037305 */ /* 0x000e22000021f100 */
[----:B------:R-:W-:Y:S01]  /*4860*/  IMAD.MOV.U32 R19, RZ, RZ, R26 ;  /* 0x000000ffff137224 */ /* 0x000fe200078e001a */
[----:B0-----:R0:W-:Y:S01]  /*4870*/  STG.E.U8 desc[UR36][R8.64], R3 ;  /* 0x0000000308007986 */ /* 0x0011e2000c101124 */
[----:B------:R-:W-:Y:S05]  /*4880*/  BRA `(.L_x_1696) ;  /* 0x0000000c00907947 */ /* 0x000fea0003800000 */
.L_x_1700:
[----:B------:R-:W0:Y:S01]  /*4890*/  F2I.S64.TRUNC R4, R4 ;  /* 0x0000000400047311 */ /* 0x000e22000020d900 */
[----:B------:R-:W-:Y:S02]  /*48a0*/  IMAD.MOV.U32 R19, RZ, RZ, R26 ;  /* 0x000000ffff137224 */ /* 0x000fe400078e001a */
[----:B0-----:R-:W-:-:S05]  /*48b0*/  IMAD.MOV.U32 R3, RZ, RZ, R4 ;  /* 0x000000ffff037224 */ /* 0x001fca00078e0004 */
[----:B------:R0:W-:Y:S01]  /*48c0*/  STG.E.U8 desc[UR36][R8.64], R3 ;  /* 0x0000000308007986 */ /* 0x0001e2000c101124 */
[----:B------:R-:W-:Y:S05]  /*48d0*/  BRA `(.L_x_1696) ;  /* 0x0000000c007c7947 */ /* 0x000fea0003800000 */
.L_x_1699:
[----:B------:R-:W-:-:S13]  /*48e0*/  ISETP.NE.AND P0, PT, R0, 0x2, PT ;  /* 0x000000020000780c */ /* 0x000fda0003f05270 */
[----:B------:R-:W-:Y:S05]  /*48f0*/  @!P0 BRA `(.L_x_1702) ;  /* 0x0000000000308947 */ /* 0x000fea0003800000 */
[----:B------:R-:W-:-:S13]  /*4900*/  ISETP.NE.AND P0, PT, R0, 0x3, PT ;  /* 0x000000030000780c */ /* 0x000fda0003f05270 */
[----:B------:R-:W-:Y:S05]  /*4910*/  @!P0 BRA `(.L_x_1703) ;  /* 0x0000000000188947 */ /* 0x000fea0003800000 */
[----:B------:R-:W-:-:S13]  /*4920*/  ISETP.NE.AND P0, PT, R0, 0x4, PT ;  /* 0x000000040000780c */ /* 0x000fda0003f05270 */
[----:B------:R-:W-:Y:S05]  /*4930*/  @P0 BRA `(.L_x_1701) ;  /* 0x0000000800c00947 */ /* 0x000fea0003800000 */
[----:B------:R-:W0:Y:S01]  /*4940*/  F2I.S64.TRUNC R4, R4 ;  /* 0x0000000400047311 */ /* 0x000e22000020d900 */
[----:B------:R-:W-:Y:S01]  /*4950*/  IMAD.MOV.U32 R19, RZ, RZ, R26 ;  /* 0x000000ffff137224 */ /* 0x000fe200078e001a */
[----:B0-----:R2:W-:Y:S01]  /*4960*/  STG.E.64 desc[UR36][R8.64], R4 ;  /* 0x0000000408007986 */ /* 0x0015e2000c101b24 */
[----:B------:R-:W-:Y:S05]  /*4970*/  BRA `(.L_x_1696) ;  /* 0x0000000c00547947 */ /* 0x000fea0003800000 */
.L_x_1703:
[----:B------:R-:W0:Y:S01]  /*4980*/  F2I.FTZ.TRUNC.NTZ R3, R4 ;  /* 0x0000000400037305 */ /* 0x000e22000021f100 */
[----:B------:R-:W-:Y:S01]  /*4990*/  IMAD.MOV.U32 R19, RZ, RZ, R26 ;  /* 0x000000ffff137224 */ /* 0x000fe200078e001a */
[----:B0-----:R4:W-:Y:S01]  /*49a0*/  STG.E desc[UR36][R8.64], R3 ;  /* 0x0000000308007986 */ /* 0x0019e2000c101924 */
[----:B------:R-:W-:Y:S05]  /*49b0*/  BRA `(.L_x_1696) ;  /* 0x0000000c00447947 */ /* 0x000fea0003800000 */
.L_x_1702:
[----:B------:R-:W0:Y:S01]  /*49c0*/  F2I.FTZ.TRUNC.NTZ R3, R4 ;  /* 0x0000000400037305 */ /* 0x000e22000021f100 */
[----:B------:R-:W-:Y:S01]  /*49d0*/  IMAD.MOV.U32 R19, RZ, RZ, R26 ;  /* 0x000000ffff137224 */ /* 0x000fe200078e001a */
[----:B0-----:R0:W-:Y:S01]  /*49e0*/  STG.E.U16 desc[UR36][R8.64], R3 ;  /* 0x0000000308007986 */ /* 0x0011e2000c101524 */
[----:B------:R-:W-:Y:S05]  /*49f0*/  BRA `(.L_x_1696) ;  /* 0x0000000c00347947 */ /* 0x000fea0003800000 */
.L_x_1698:
[----:B------:R-:W-:-:S13]  /*4a00*/  ISETP.GT.AND P0, PT, R0, 0x6, PT ;  /* 0x000000060000780c */ /* 0x000fda0003f04270 */
[----:B------:R-:W-:Y:S05]  /*4a10*/  @P0 BRA `(.L_x_1704) ;  /* 0x00000000002c0947 */ /* 0x000fea0003800000 */
[----:B------:R-:W-:-:S13]  /*4a20*/  ISETP.NE.AND P0, PT, R0, 0x5, PT ;  /* 0x000000050000780c */ /* 0x000fda0003f05270 */
[----:B------:R-:W-:Y:S05]  /*4a30*/  @!P0 BRA `(.L_x_1705) ;  /* 0x0000000000148947 */ /* 0x000fea0003800000 */
[----:B------:R-:W-:-:S13]  /*4a40*/  ISETP.NE.AND P0, PT, R0, 0x6, PT ;  /* 0x000000060000780c */ /* 0x000fda0003f05270 */
[----:B------:R-:W-:Y:S05]  /*4a50*/  @P0 BRA `(.L_x_1701) ;  /* 0x0000000800780947 */ /* 0x000fea0003800000 */
[----:B------:R0:W-:Y:S01]  /*4a60*/  STG.E desc[UR36][R8.64], R4 ;  /* 0x0000000408007986 */ /* 0x0001e2000c101924 */
[----:B------:R-:W-:Y:S01]  /*4a70*/  IMAD.MOV.U32 R19, RZ, RZ, R26 ;  /* 0x000000ffff137224 */ /* 0x000fe200078e001a */
[----:B------:R-:W-:Y:S06]  /*4a80*/  BRA `(.L_x_1696) ;  /* 0x0000000c00107947 */ /* 0x000fec0003800000 */
.L_x_1705:
[----:B------:R-:W-:Y:S01]  /*4a90*/  F2FP.F16.F32.PACK_AB R4, RZ, R4 ;  /* 0x00000004ff04723e */ /* 0x000fe200000000ff */
[----:B------:R-:W-:-:S04]  /*4aa0*/  IMAD.MOV.U32 R19, RZ, RZ, R26 ;  /* 0x000000ffff137224 */ /* 0x000fc800078e001a */
[----:B------:R0:W-:Y:S01]  /*4ab0*/  STG.E.U16 desc[UR36][R8.64], R4 ;  /* 0x0000000408007986 */ /* 0x0001e2000c101524 */
[----:B------:R-:W-:Y:S05]  /*4ac0*/  BRA `(.L_x_1696) ;  /* 0x0000000c00007947 */ /* 0x000fea0003800000 */
.L_x_1704:
[----:B------:R-:W-:-:S13]  /*4ad0*/  ISETP.NE.AND P0, PT, R0, 0x7, PT ;  /* 0x000000070000780c */ /* 0x000fda0003f05270 */
[----:B------:R-:W-:Y:S05]  /*4ae0*/  @!P0 BRA `(.L_x_1706) ;  /* 0x0000000000348947 */ /* 0x000fea0003800000 */
[----:B------:R-:W-:-:S13]  /*4af0*/  ISETP.NE.AND P0, PT, R0, 0x8, PT ;  /* 0x000000080000780c */ /* 0x000fda0003f05270 */
[----:B------:R-:W-:Y:S05]  /*4b00*/  @!P0 BRA `(.L_x_1707) ;  /* 0x0000000000188947 */ /* 0x000fea0003800000 */
[----:B------:R-:W-:-:S13]  /*4b10*/  ISETP.NE.AND P0, PT, R0, 0x9, PT ;  /* 0x000000090000780c */ /* 0x000fda0003f05270 */
[----:B------:R-:W-:Y:S05]  /*4b20*/  @P0 BRA `(.L_x_1701) ;  /* 0x0000000800440947 */ /* 0x000fea0003800000 */
[----:B------:R-:W-:Y:S02]  /*4b30*/  IMAD.MOV.U32 R5, RZ, RZ, RZ ;  /* 0x000000ffff057224 */ /* 0x000fe400078e00ff */
[----:B------:R-:W-:-:S03]  /*4b40*/  IMAD.MOV.U32 R19, RZ, RZ, R26 ;  /* 0x000000ffff137224 */ /* 0x000fc600078e001a */
[----:B------:R0:W-:Y:S01]  /*4b50*/  STG.E.64 desc[UR36][R8.64], R4 ;  /* 0x0000000408007986 */ /* 0x0001e2000c101b24 */
[----:B------:R-:W-:Y:S05]  /*4b60*/  BRA `(.L_x_1696) ;  /* 0x0000000800d87947 */ /* 0x000fea0003800000 */
.L_x_1707:
[----:B------:R-:W-:Y:S01]  /*4b70*/  F2FP.F16.F32.PACK_AB R3, RZ, R4 ;  /* 0x00000004ff03723e */ /* 0x000fe200000000ff */
[----:B------:R-:W-:-:S03]  /*4b80*/  IMAD.MOV.U32 R19, RZ, RZ, R26 ;  /* 0x000000ffff137224 */ /* 0x000fc600078e001a */
[----:B------:R-:W-:-:S05]  /*4b90*/  PRMT R3, R3, 0x5410, RZ ;  /* 0x0000541003037816 */ /* 0x000fca00000000ff */
[----:B------:R0:W-:Y:S01]  /*4ba0*/  STG.E desc[UR36][R8.64], R3 ;  /* 0x0000000308007986 */ /* 0x0001e2000c101924 */
[----:B------:R-:W-:Y:S05]  /*4bb0*/  BRA `(.L_x_1696) ;  /* 0x0000000800c47947 */ /* 0x000fea0003800000 */
.L_x_1706:
[----:B------:R-:W-:Y:S01]  /*4bc0*/  FMUL.FTZ R4, R4, 1 ;  /* 0x3f80000004047820 */ /* 0x000fe20000410000 */
[----:B------:R-:W-:-:S05]  /*4bd0*/  IMAD.MOV.U32 R19, RZ, RZ, R26 ;  /* 0x000000ffff137224 */ /* 0x000fca00078e001a */
[----:B------:R-:W0:Y:S02]  /*4be0*/  F2F.F64.F32 R4, R4 ;  /* 0x0000000400047310 */ /* 0x000e240000201800 */
[----:B0-----:R0:W-:Y:S01]  /*4bf0*/  STG.E.64 desc[UR36][R8.64], R4 ;  /* 0x0000000408007986 */ /* 0x0011e2000c101b24 */
[----:B------:R-:W-:Y:S05]  /*4c00*/  BRA `(.L_x_1696) ;  /* 0x0000000800b07947 */ /* 0x000fea0003800000 */
.L_x_1697:
        /* <DEDUP_REMOVED lines=8> */
[----:B------:R-:W-:Y:S01]  /*4c90*/  FSETP.NEU.FTZ.AND P0, PT, R4, RZ, PT ;  /* 0x000000ff0400720b */ /* 0x000fe20003f1d000 */
[----:B------:R-:W-:-:S03]  /*4ca0*/  IMAD.MOV.U32 R19, RZ, RZ, R26 ;  /* 0x000000ffff137224 */ /* 0x000fc600078e001a */
[----:B------:R-:W-:-:S05]  /*4cb0*/  SEL R3, RZ, 0x1, !P0 ;  /* 0x00000001ff037807 */ /* 0x000fca0004000000 */
[----:B------:R0:W-:Y:S01]  /*4cc0*/  STG.E.U8 desc[UR36][R8.64], R3 ;  /* 0x0000000308007986 */ /* 0x0001e2000c101124 */
[----:B------:R-:W-:Y:S05]  /*4cd0*/  BRA `(.L_x_1696) ;  /* 0x00000008007c7947 */ /* 0x000fea0003800000 */
.L_x_1710:
[----:B------:R-:W-:Y:S01]  /*4ce0*/  FMUL.FTZ R4, R4, 1 ;  /* 0x3f80000004047820 */ /* 0x000fe20000410000 */
[----:B------:R-:W-:Y:S01]  /*4cf0*/  CS2R R6, SRZ ;  /* 0x0000000000067805 */ /* 0x000fe2000001ff00 */
[----:B------:R-:W-:-:S04]  /*4d00*/  IMAD.MOV.U32 R19, RZ, RZ, R26 ;  /* 0x000000ffff137224 */ /* 0x000fc800078e001a */
[----:B------:R-:W0:Y:S02]  /*4d10*/  F2F.F64.F32 R4, R4 ;  /* 0x0000000400047310 */ /* 0x000e240000201800 */
[----:B0-----:R0:W-:Y:S01]  /*4d20*/  STG.E.128 desc[UR36][R8.64], R4 ;  /* 0x0000000408007986 */ /* 0x0011e2000c101d24 */
[----:B------:R-:W-:Y:S05]  /*4d30*/  BRA `(.L_x_1696) ;  /* 0x0000000800647947 */ /* 0x000fea0003800000 */
.L_x_1709:
[----:B------:R-:W-:-:S13]  /*4d40*/  ISETP.NE.AND P0, PT, R0, 0xf, PT ;  /* 0x0000000f0000780c */ /* 0x000fda0003f05270 */
[----:B------:R-:W-:Y:S05]  /*4d50*/  @!P0 BRA `(.L_x_1711) ;  /* 0x0000000000a08947 */ /* 0x000fea0003800000 */
[----:B------:R-:W-:-:S13]  /*4d60*/  ISETP.NE.AND P0, PT, R0, 0x17, PT ;  /* 0x000000170000780c */ /* 0x000fda0003f05270 */
[----:B------:R-:W-:Y:S05]  /*4d70*/  @!P0 BRA `(.L_x_1712) ;  /* 0x00000000004c8947 */ /* 0x000fea0003800000 */
[----:B------:R-:W-:-:S13]  /*4d80*/  ISETP.NE.AND P0, PT, R0, 0x18, PT ;  /* 0x000000180000780c */ /* 0x000fda0003f05270 */
[----:B------:R-:W-:Y:S05]  /*4d90*/  @P0 BRA `(.L_x_1701) ;  /* 0x0000000400a80947 */ /* 0x000fea0003800000 */
[----:B------:R-:W-:Y:S01]  /*4da0*/  LOP3.LUT R6, R4, 0x7fffffff, RZ, 0xc0, !PT ;  /* 0x7fffffff04067812 */ /* 0x000fe200078ec0ff */
[----:B------:R-:W-:Y:S01]  /*4db0*/  BSSY.RECONVERGENT B0, `(.L_x_1713) ;  /* 0x000000b000007945 */ /* 0x000fe20003800200 */
[----:B------:R-:W-:Y:S01]  /*4dc0*/  SHF.R.U32.HI R5, RZ, 0x18, R4 ;  /* 0x00000018ff057819 */ /* 0x000fe20000011604 */
[----:B------:R-:W-:Y:S01]  /*4dd0*/  IMAD.MOV.U32 R0, RZ, RZ, 0x7f ;  /* 0x0000007fff007424 */ /* 0x000fe200078e00ff */
        /* <DEDUP_REMOVED lines=8> */
.L_x_1714:
[----:B------:R-:W-:Y:S05]  /*4e60*/  BSYNC.RECONVERGENT B0 ;  /* 0x0000000000007941 */ /* 0x000fea0003800200 */
.L_x_1713:
[----:B------:R-:W-:Y:S01]  /*4e70*/  LOP3.LUT R5, R0, 0x80, R5, 0xf8, !PT ;  /* 0x0000008000057812 */ /* 0x000fe200078ef805 */
[----:B------:R-:W-:-:S04]  /*4e80*/  IMAD.MOV.U32 R19, RZ, RZ, R26 ;  /* 0x000000ffff137224 */ /* 0x000fc800078e001a */
[----:B------:R0:W-:Y:S01]  /*4e90*/  STG.E.U8 desc[UR36][R8.64], R5 ;  /* 0x0000000508007986 */ /* 0x0001e2000c101124 */
[----:B------:R-:W-:Y:S05]  /*4ea0*/  BRA `(.L_x_1696) ;  /* 0x0000000800087947 */ /* 0x000fea0003800000 */
.L_x_1712:
        /* <DEDUP_REMOVED lines=14> */
.L_x_1716:
[----:B------:R-:W-:Y:S05]  /*4f90*/  BSYNC.RECONVERGENT B0 ;  /* 0x0000000000007941 */ /* 0x000fea0003800200 */
.L_x_1715:
[----:B------:R-:W-:Y:S01]  /*4fa0*/  LOP3.LUT R3, R0, 0x80, R7, 0xf8, !PT ;  /* 0x0000008000037812 */ /* 0x000fe200078ef807 */
[----:B------:R-:W-:-:S04]  /*4fb0*/  IMAD.MOV.U32 R19, RZ, RZ, R26 ;  /* 0x000000ffff137224 */ /* 0x000fc800078e001a */
[----:B------:R0:W-:Y:S01]  /*4fc0*/  STG.E.U8 desc[UR36][R8.64], R3 ;  /* 0x0000000308007986 */ /* 0x0001e2000c101124 */
[----:B------:R-:W-:Y:S05]  /*4fd0*/  BRA `(.L_x_1696) ;  /* 0x0000000400bc7947 */ /* 0x000fea0003800000 */
.L_x_1711:
[----:B------:R-:W-:Y:S01]  /*4fe0*/  F2FP.BF16.F32.PACK_AB R4, RZ, R4 ;  /* 0x00000004ff04723e */ /* 0x000fe200000010ff */
[----:B------:R-:W-:-:S04]  /*4ff0*/  IMAD.MOV.U32 R19, RZ, RZ, R26 ;  /* 0x000000ffff137224 */ /* 0x000fc800078e001a */
[----:B------:R0:W-:Y:S01]  /*5000*/  STG.E.U16 desc[UR36][R8.64], R4 ;  /* 0x0000000408007986 */ /* 0x0001e2000c101524 */
[----:B------:R-:W-:Y:S05]  /*5010*/  BRA `(.L_x_1696) ;  /* 0x0000000400ac7947 */ /* 0x000fea0003800000 */
.L_x_1708:
        /* <DEDUP_REMOVED lines=8> */
[----:B------:R-:W0:Y:S01]  /*50a0*/  F2I.FTZ.U32.TRUNC.NTZ R3, R4 ;  /* 0x0000000400037305 */ /* 0x000e22000021f000 */
[----:B------:R-:W-:Y:S01]  /*50b0*/  IMAD.MOV.U32 R19, RZ, RZ, R26 ;  /* 0x000000ffff137224 */ /* 0x000fe200078e001a */
[----:B0-----:R0:W-:Y:S01]  /*50c0*/  STG.E.U16 desc[UR36][R8.64], R3 ;  /* 0x0000000308007986 */ /* 0x0011e2000c101524 */
[----:B------:R-:W-:Y:S05]  /*50d0*/  BRA `(.L_x_1696) ;  /* 0x00000004007c7947 */ /* 0x000fea0003800000 */
.L_x_1719:
        /* <DEDUP_REMOVED lines=12> */
.L_x_1722:
[----:B------:R-:W-:-:S04]  /*51a0*/  SHF.R.U32.HI R0, RZ, 0x14, R4 ;  /* 0x00000014ff007819 */ /* 0x000fc80000011604 */
[----:B------:R-:W-:-:S04]  /*51b0*/  LOP3.LUT R3, R0, 0x1, RZ, 0xc0, !PT ;  /* 0x0000000100037812 */ /* 0x000fc800078ec0ff */
[----:B------:R-:W-:-:S04]  /*51c0*/  IADD3 R0, PT, PT, R4, 0x487ffff, R3 ;  /* 0x0487ffff04007810 */ /* 0x000fc80007ffe003 */
[----:B------:R-:W-:-:S04]  /*51d0*/  SHF.R.U32.HI R0, RZ, 0x14, R0 ;  /* 0x00000014ff007819 */ /* 0x000fc80000011600 */
[----:B------:R-:W-:-:S07]  /*51e0*/  LOP3.LUT R3, R0, 0xff, RZ, 0xc0, !PT ;  /* 0x000000ff00037812 */ /* 0x000fce00078ec0ff */
.L_x_1723:
[----:B------:R-:W-:-:S04]  /*51f0*/  SHF.R.U32.HI R4, RZ, 0x18, R4 ;  /* 0x00000018ff047819 */ /* 0x000fc80000011604 */
[----:B------:R-:W-:-:S04]  /*5200*/  LOP3.LUT R3, R3, 0x80, R4, 0xf8, !PT ;  /* 0x0000008003037812 */ /* 0x000fc800078ef804 */
[----:B------:R-:W-:-:S07]  /*5210*/  PRMT R0, R3, 0x7610, R0 ;  /* 0x0000761003007816 */ /* 0x000fce0000000000 */
.L_x_1721:
[----:B------:R-:W-:Y:S05]  /*5220*/  BSYNC.RECONVERGENT B0 ;  /* 0x0000000000007941 */ /* 0x000fea0003800200 */
.L_x_1720:
[----:B------:R0:W-:Y:S01]  /*5230*/  STG.E.U8 desc[UR36][R8.64], R0 ;  /* 0x0000000008007986 */ /* 0x0001e2000c101124 */
[----:B------:R-:W-:Y:S01]  /*5240*/  IMAD.MOV.U32 R19, RZ, RZ, R26 ;  /* 0x000000ffff137224 */ /* 0x000fe200078e001a */
[----:B------:R-:W-:Y:S06]  /*5250*/  BRA `(.L_x_1696) ;  /* 0x00000004001c7947 */ /* 0x000fec0003800000 */
.L_x_1718:
        /* <DEDUP_REMOVED lines=12> */
.L_x_1726:
[----:B------:R-:W-:-:S04]  /*5320*/  SHF.R.U32.HI R0, RZ, 0x15, R4 ;  /* 0x00000015ff007819 */ /* 0x000fc80000011604 */
[----:B------:R-:W-:-:S04]  /*5330*/  LOP3.LUT R3, R0, 0x1, RZ, 0xc0, !PT ;  /* 0x0000000100037812 */ /* 0x000fc800078ec0ff */
[----:B------:R-:W-:-:S04]  /*5340*/  IADD3 R0, PT, PT, R4, 0x88fffff, R3 ;  /* 0x088fffff04007810 */ /* 0x000fc80007ffe003 */
[----:B------:R-:W-:-:S04]  /*5350*/  SHF.R.U32.HI R0, RZ, 0x15, R0 ;  /* 0x00000015ff007819 */ /* 0x000fc80000011600 */
[----:B------:R-:W-:-:S07]  /*5360*/  LOP3.LUT R3, R0, 0xff, RZ, 0xc0, !PT ;  /* 0x000000ff00037812 */ /* 0x000fce00078ec0ff */
.L_x_1727:
[----:B------:R-:W-:-:S04]  /*5370*/  SHF.R.U32.HI R4, RZ, 0x18, R4 ;  /* 0x00000018ff047819 */ /* 0x000fc80000011604 */
[----:B------:R-:W-:-:S04]  /*5380*/  LOP3.LUT R3, R3, 0x80, R4, 0xf8, !PT ;  /* 0x0000008003037812 */ /* 0x000fc800078ef804 */
[----:B------:R-:W-:-:S07]  /*5390*/  PRMT R0, R3, 0x7610, R0 ;  /* 0x0000761003007816 */ /* 0x000fce0000000000 */
.L_x_1725:
[----:B------:R-:W-:Y:S05]  /*53a0*/  BSYNC.RECONVERGENT B0 ;  /* 0x0000000000007941 */ /* 0x000fea0003800200 */
.L_x_1724:
[----:B------:R0:W-:Y:S01]  /*53b0*/  STG.E.U8 desc[UR36][R8.64], R0 ;  /* 0x0000000008007986 */ /* 0x0001e2000c101124 */
[----:B------:R-:W-:Y:S01]  /*53c0*/  IMAD.MOV.U32 R19, RZ, RZ, R26 ;  /* 0x000000ffff137224 */ /* 0x000fe200078e001a */
[----:B------:R-:W-:Y:S06]  /*53d0*/  BRA `(.L_x_1696) ;  /* 0x0000000000bc7947 */ /* 0x000fec0003800000 */
.L_x_1717:
[----:B------:R-:W-:-:S13]  /*53e0*/  ISETP.NE.AND P0, PT, R0, 0x1c, PT ;  /* 0x0000001c0000780c */ /* 0x000fda0003f05270 */
[----:B------:R-:W-:Y:S05]  /*53f0*/  @!P0 BRA `(.L_x_1728) ;  /* 0x0000000000a88947 */ /* 0x000fea0003800000 */
[----:B------:R-:W-:-:S13]  /*5400*/  ISETP.NE.AND P0, PT, R0, 0x1d, PT ;  /* 0x0000001d0000780c */ /* 0x000fda0003f05270 */
[----:B------:R-:W-:Y:S05]  /*5410*/  @!P0 BRA `(.L_x_1729) ;  /* 0x0000000000908947 */ /* 0x000fea0003800000 */
[----:B------:R-:W-:-:S13]  /*5420*/  ISETP.NE.AND P0, PT, R0, 0x2c, PT ;  /* 0x0000002c0000780c */ /* 0x000fda0003f05270 */
[----:B------:R-:W-:Y:S05]  /*5430*/  @!P0 BRA `(.L_x_1730) ;  /* 0x0000000000488947 */ /* 0x000fea0003800000 */
.L_x_1701:
        /* <DEDUP_REMOVED lines=15> */
[----:B--23-5:R-:W-:Y:S05]  /*5530*/  CALL.ABS.NOINC R14 ;  /* 0x000000000e007343 */ /* 0x02cfea0003c00000 */
.L_x_1731:
[----:B------:R-:W-:Y:S01]  /*5540*/  IMAD.MOV.U32 R19, RZ, RZ, R26 ;  /* 0x000000ffff137224 */ /* 0x000fe200078e001a */
[----:B------:R-:W-:Y:S06]  /*5550*/  BRA `(.L_x_1696) ;  /* 0x00000000005c7947 */ /* 0x000fec0003800000 */
.L_x_1730:
[----:B------:R-:W-:Y:S01]  /*5560*/  SHF.R.U32.HI R5, RZ, 0x17, R4 ;  /* 0x00000017ff057819 */ /* 0x000fe20000011604 */
[----:B------:R-:W-:-:S03]  /*5570*/  IMAD.MOV.U32 R19, RZ, RZ, R26 ;  /* 0x000000ffff137224 */ /* 0x000fc600078e001a */
        /* <DEDUP_REMOVED lines=14> */
.L_x_1729:
[----:B------:R-:W0:Y:S01]  /*5660*/  F2I.U64.TRUNC R4, R4 ;  /* 0x0000000400047311 */ /* 0x000e22000020d800 */
[----:B------:R-:W-:Y:S01]  /*5670*/  IMAD.MOV.U32 R19, RZ, RZ, R26 ;  /* 0x000000ffff137224 */ /* 0x000fe200078e001a */
[----:B0-----:R0:W-:Y:S01]  /*5680*/  STG.E.64 desc[UR36][R8.64], R4 ;  /* 0x0000000408007986 */ /* 0x0011e2000c101b24 */
[----:B------:R-:W-:Y:S05]  /*5690*/  BRA `(.L_x_1696) ;  /* 0x00000000000c7947 */ /* 0x000fea0003800000 */
.L_x_1728:
[----:B------:R-:W0:Y:S01]  /*56a0*/  F2I.FTZ.U32.TRUNC.NTZ R3, R4 ;  /* 0x0000000400037305 */ /* 0x000e22000021f000 */
[----:B------:R-:W-:Y:S01]  /*56b0*/  IMAD.MOV.U32 R19, RZ, RZ, R26 ;  /* 0x000000ffff137224 */ /* 0x000fe200078e001a */
[----:B0-----:R0:W-:Y:S06]  /*56c0*/  STG.E desc[UR36][R8.64], R3 ;  /* 0x0000000308007986 */ /* 0x0011ec000c101924 */
.L_x_1696:
[----:B------:R-:W-:Y:S05]  /*56d0*/  BSYNC.RECONVERGENT B6 ;  /* 0x0000000000067941 */ /* 0x000fea0003800200 */
.L_x_1695:
[----:B------:R-:W-:Y:S01]  /*56e0*/  ISETP.GE.AND P0, PT, R19, R17, PT ;  /* 0x000000111300720c */ /* 0x000fe20003f06270 */
[----:B------:R-:W-:-:S12]  /*56f0*/  BSSY.RECONVERGENT B6, `(.L_x_1732) ;  /* 0x00001cc000067945 */ /* 0x000fd80003800200 */
[----:B------:R-:W-:Y:S05]  /*5700*/  @P0 BRA `(.L_x_1733) ;  /* 0x0000001c00280947 */ /* 0x000fea0003800000 */
[----:B------:R-:W3:Y:S01]  /*5710*/  LDCU UR4, c[0x0][0x3a8] ;  /* 0x00007500ff0477ac */ /* 0x000ee20008000800 */
[----:B0-2-4-:R-:W0:Y:S01]  /*5720*/  LDC.64 R8, c[0x0][0x388] ;  /* 0x0000e200ff087b82 */ /* 0x015e220000000a00 */
[----:B------:R-:W-:Y:S01]  /*5730*/  IMAD R0, R2, 0x200, R19 ;  /* 0x0000020002007824 */ /* 0x000fe200078e0213 */
[----:B-1----:R-:W-:-:S03]  /*5740*/  PRMT R4, R16, 0x9910, RZ ;  /* 0x0000991010047816 */ /* 0x002fc600000000ff */
[----:B---3--:R-:W-:Y:S02]  /*5750*/  IMAD R3, R0, UR4, RZ ;  /* 0x0000000400037c24 */ /* 0x008fe4000f8e02ff */
        /* <DEDUP_REMOVED lines=13> */
[----:B-----5:R-:W0:Y:S02]  /*5830*/  F2I.FTZ.TRUNC.NTZ R3, R22 ;  /* 0x0000001600037305 */ /* 0x020e24000021f100 */
[----:B0-----:R1:W-:Y:S01]  /*5840*/  STG.E.U8 desc[UR36][R8.64], R3 ;  /* 0x0000000308007986 */ /* 0x0013e2000c101124 */
[----:B------:R-:W-:Y:S05]  /*5850*/  BRA `(.L_x_1739) ;  /* 0x0000000c00387947 */ /* 0x000fea0003800000 */
.L_x_1737:
[----:B-----5:R-:W0:Y:S02]  /*5860*/  F2I.S64.TRUNC R22, R22 ;  /* 0x0000001600167311 */ /* 0x020e24000020d900 */
[----:B0-----:R-:W-:-:S05]  /*5870*/  IMAD.MOV.U32 R3, RZ, RZ, R22 ;  /* 0x000000ffff037224 */ /* 0x001fca00078e0016 */
[----:B------:R0:W-:Y:S01]  /*5880*/  STG.E.U8 desc[UR36][R8.64], R3 ;  /* 0x0000000308007986 */ /* 0x0001e2000c101124 */
[----:B------:R-:W-:Y:S05]  /*5890*/  BRA `(.L_x_1739) ;  /* 0x0000000c00287947 */ /* 0x000fea0003800000 */
.L_x_1736:
[----:B------:R-:W-:-:S13]  /*58a0*/  ISETP.NE.AND P0, PT, R0, 0x2, PT ;  /* 0x000000020000780c */ /* 0x000fda0003f05270 */
[----:B------:R-:W-:Y:S05]  /*58b0*/  @!P0 BRA `(.L_x_1740) ;  /* 0x0000000000288947 */ /* 0x000fea0003800000 */
[----:B------:R-:W-:-:S13]  /*58c0*/  ISETP.NE.AND P0, PT, R0, 0x3, PT ;  /* 0x000000030000780c */ /* 0x000fda0003f05270 */
[----:B------:R-:W-:Y:S05]  /*58d0*/  @!P0 BRA `(.L_x_1741) ;  /* 0x0000000000148947 */ /* 0x000fea0003800000 */
[----:B------:R-:W-:-:S13]  /*58e0*/  ISETP.NE.AND P0, PT, R0, 0x4, PT ;  /* 0x000000040000780c */ /* 0x000fda0003f05270 */
[----:B------:R-:W-:Y:S05]  /*58f0*/  @P0 BRA `(.L_x_1738) ;  /* 0x0000000800380947 */ /* 0x000fea0003800000 */
[----:B-----5:R-:W0:Y:S02]  /*5900*/  F2I.S64.TRUNC R22, R22 ;  /* 0x0000001600167311 */ /* 0x020e24000020d900 */
[----:B0-----:R4:W-:Y:S01]  /*5910*/  STG.E.64 desc[UR36][R8.64], R22 ;  /* 0x0000001608007986 */ /* 0x0019e2000c101b24 */
[----:B------:R-:W-:Y:S05]  /*5920*/  BRA `(.L_x_1739) ;  /* 0x0000000c00047947 */ /* 0x000fea0003800000 */
.L_x_1741:
[----:B-----5:R-:W0:Y:S02]  /*5930*/  F2I.FTZ.TRUNC.NTZ R3, R22 ;  /* 0x0000001600037305 */ /* 0x020e24000021f100 */
[----:B0-----:R3:W-:Y:S01]  /*5940*/  STG.E desc[UR36][R8.64], R3 ;  /* 0x0000000308007986 */ /* 0x0017e2000c101924 */
[----:B------:R-:W-:Y:S05]  /*5950*/  BRA `(.L_x_1739) ;  /* 0x0000000800f87947 */ /* 0x000fea0003800000 */
.L_x_1740:
[----:B-----5:R-:W0:Y:S02]  /*5960*/  F2I.FTZ.TRUNC.NTZ R3, R22 ;  /* 0x0000001600037305 */ /* 0x020e24000021f100 */
[----:B0-----:R2:W-:Y:S01]  /*5970*/  STG.E.U16 desc[UR36][R8.64], R3 ;  /* 0x0000000308007986 */ /* 0x0015e2000c101524 */
[----:B------:R-:W-:Y:S05]  /*5980*/  BRA `(.L_x_1739) ;  /* 0x0000000800ec7947 */ /* 0x000fea0003800000 */
.L_x_1735:
[----:B------:R-:W-:-:S13]  /*5990*/  ISETP.GT.AND P0, PT, R0, 0x6, PT ;  /* 0x000000060000780c */ /* 0x000fda0003f04270 */
[----:B------:R-:W-:Y:S05]  /*59a0*/  @P0 BRA `(.L_x_1742) ;  /* 0x0000000000240947 */ /* 0x000fea0003800000 */
[----:B------:R-:W-:-:S13]  /*59b0*/  ISETP.NE.AND P0, PT, R0, 0x5, PT ;  /* 0x000000050000780c */ /* 0x000fda0003f05270 */
[----:B------:R-:W-:Y:S05]  /*59c0*/  @!P0 BRA `(.L_x_1743) ;  /* 0x0000000000108947 */ /* 0x000fea0003800000 */
[----:B------:R-:W-:-:S13]  /*59d0*/  ISETP.NE.AND P0, PT, R0, 0x6, PT ;  /* 0x000000060000780c */ /* 0x000fda0003f05270 */
[----:B------:R-:W-:Y:S05]  /*59e0*/  @P0 BRA `(.L_x_1738) ;  /* 0x0000000400fc0947 */ /* 0x000fea0003800000 */
[----:B-----5:R0:W-:Y:S01]  /*59f0*/  STG.E desc[UR36][R8.64], R22 ;  /* 0x0000001608007986 */ /* 0x0201e2000c101924 */
[----:B------:R-:W-:Y:S05]  /*5a00*/  BRA `(.L_x_1739) ;  /* 0x0000000800cc7947 */ /* 0x000fea0003800000 */
.L_x_1743:
[----:B-----5:R-:W-:-:S05]  /*5a10*/  F2FP.F16.F32.PACK_AB R22, RZ, R22 ;  /* 0x00000016ff16723e */ /* 0x020fca00000000ff */
[----:B------:R0:W-:Y:S01]  /*5a20*/  STG.E.U16 desc[UR36][R8.64], R22 ;  /* 0x0000001608007986 */ /* 0x0001e2000c101524 */
[----:B------:R-:W-:Y:S05]  /*5a30*/  BRA `(.L_x_1739) ;  /* 0x0000000800c07947 */ /* 0x000fea0003800000 */
.L_x_1742:
[----:B------:R-:W-:-:S13]  /*5a40*/  ISETP.NE.AND P0, PT, R0, 0x7, PT ;  /* 0x000000070000780c */ /* 0x000fda0003f05270 */
[----:B------:R-:W-:Y:S05]  /*5a50*/  @!P0 BRA `(.L_x_1744) ;  /* 0x00000000002c8947 */ /* 0x000fea0003800000 */
[----:B------:R-:W-:-:S13]  /*5a60*/  ISETP.NE.AND P0, PT, R0, 0x8, PT ;  /* 0x000000080000780c */ /* 0x000fda0003f05270 */
[----:B------:R-:W-:Y:S05]  /*5a70*/  @!P0 BRA `(.L_x_1745) ;  /* 0x0000000000148947 */ /* 0x000fea0003800000 */
[----:B------:R-:W-:-:S13]  /*5a80*/  ISETP.NE.AND P0, PT, R0, 0x9, PT ;  /* 0x000000090000780c */ /* 0x000fda0003f05270 */
[----:B------:R-:W-:Y:S05]  /*5a90*/  @P0 BRA `(.L_x_1738) ;  /* 0x0000000400d00947 */ /* 0x000fea0003800000 */
[----:B-----5:R-:W-:-:S05]  /*5aa0*/  IMAD.MOV.U32 R23, RZ, RZ, RZ ;  /* 0x000000ffff177224 */ /* 0x020fca00078e00ff */
[----:B------:R0:W-:Y:S01]  /*5ab0*/  STG.E.64 desc[UR36][R8.64], R22 ;  /* 0x0000001608007986 */ /* 0x0001e2000c101b24 */
[----:B------:R-:W-:Y:S05]  /*5ac0*/  BRA `(.L_x_1739) ;  /* 0x00000008009c7947 */ /* 0x000fea0003800000 */
.L_x_1745:
[----:B-----5:R-:W-:-:S04]  /*5ad0*/  F2FP.F16.F32.PACK_AB R3, RZ, R22 ;  /* 0x00000016ff03723e */ /* 0x020fc800000000ff */
[----:B------:R-:W-:-:S05]  /*5ae0*/  PRMT R3, R3, 0x5410, RZ ;  /* 0x0000541003037816 */ /* 0x000fca00000000ff */
[----:B------:R0:W-:Y:S01]  /*5af0*/  STG.E desc[UR36][R8.64], R3 ;  /* 0x0000000308007986 */ /* 0x0001e2000c101924 */
[----:B------:R-:W-:Y:S05]  /*5b00*/  BRA `(.L_x_1739) ;  /* 0x00000008008c7947 */ /* 0x000fea0003800000 */
.L_x_1744:
[----:B-----5:R-:W-:-:S06]  /*5b10*/  FMUL.FTZ R4, R22, 1 ;  /* 0x3f80000016047820 */ /* 0x020fcc0000410000 */
[----:B------:R-:W0:Y:S02]  /*5b20*/  F2F.F64.F32 R4, R4 ;  /* 0x0000000400047310 */ /* 0x000e240000201800 */
[----:B0-----:R0:W-:Y:S01]  /*5b30*/  STG.E.64 desc[UR36][R8.64], R4 ;  /* 0x0000000408007986 */ /* 0x0011e2000c101b24 */
[----:B------:R-:W-:Y:S05]  /*5b40*/  BRA `(.L_x_1739) ;  /* 0x00000008007c7947 */ /* 0x000fea0003800000 */
.L_x_1734:
        /* <DEDUP_REMOVED lines=10> */
[----:B-----5:R-:W0:Y:S02]  /*5bf0*/  F2I.FTZ.U32.TRUNC.NTZ R3, R22 ;  /* 0x0000001600037305 */ /* 0x020e24000021f000 */
[----:B0-----:R0:W-:Y:S01]  /*5c00*/  STG.E.U16 desc[UR36][R8.64], R3 ;  /* 0x0000000308007986 */ /* 0x0011e2000c101524 */
[----:B------:R-:W-:Y:S05]  /*5c10*/  BRA `(.L_x_1739) ;  /* 0x0000000800487947 */ /* 0x000fea0003800000 */
.L_x_1749:
[----:B-----5:R-:W-:Y:S01]  /*5c20*/  LOP3.LUT R5, R22, 0x7fffffff, RZ, 0xc0, !PT ;  /* 0x7fffffff16057812 */ /* 0x020fe200078ec0ff */
        /* <DEDUP_REMOVED lines=15> */
.L_x_1752:
[----:B------:R-:W-:-:S04]  /*5d20*/  SHF.R.U32.HI R22, RZ, 0x18, R22 ;  /* 0x00000018ff167819 */ /* 0x000fc80000011616 */
[----:B------:R-:W-:-:S04]  /*5d30*/  LOP3.LUT R3, R3, 0x80, R22, 0xf8, !PT ;  /* 0x0000008003037812 */ /* 0x000fc800078ef816 */
[----:B------:R-:W-:-:S07]  /*5d40*/  PRMT R4, R3, 0x7610, R4 ;  /* 0x0000761003047816 */ /* 0x000fce0000000004 */
.L_x_1751:
[----:B------:R-:W-:Y:S05]  /*5d50*/  BSYNC.RECONVERGENT B0 ;  /* 0x0000000000007941 */ /* 0x000fea0003800200 */
.L_x_1750:
[----:B------:R0:W-:Y:S01]  /*5d60*/  STG.E.U8 desc[UR36][R8.64], R4 ;  /* 0x0000000408007986 */ /* 0x0001e2000c101124 */
[----:B------:R-:W-:Y:S05]  /*5d70*/  BRA `(.L_x_1739) ;  /* 0x0000000400f07947 */ /* 0x000fea0003800000 */
.L_x_1748:
        /* <DEDUP_REMOVED lines=16> */
.L_x_1755:
[----:B------:R-:W-:-:S04]  /*5e80*/  SHF.R.U32.HI R22, RZ, 0x18, R22 ;  /* 0x00000018ff167819 */ /* 0x000fc80000011616 */
[----:B------:R-:W-:-:S04]  /*5e90*/  LOP3.LUT R3, R3, 0x80, R22, 0xf8, !PT ;  /* 0x0000008003037812 */ /* 0x000fc800078ef816 */
[----:B------:R-:W-:-:S07]  /*5ea0*/  PRMT R4, R3, 0x7610, R4 ;  /* 0x0000761003047816 */ /* 0x000fce0000000004 */
.L_x_1754:
[----:B------:R-:W-:Y:S05]  /*5eb0*/  BSYNC.RECONVERGENT B0 ;  /* 0x0000000000007941 */ /* 0x000fea0003800200 */
.L_x_1753:
[----:B------:R0:W-:Y:S01]  /*5ec0*/  STG.E.U8 desc[UR36][R8.64], R4 ;  /* 0x0000000408007986 */ /* 0x0001e2000c101124 */
[----:B------:R-:W-:Y:S05]  /*5ed0*/  BRA `(.L_x_1739) ;  /* 0x0000000400987947 */ /* 0x000fea0003800000 */
.L_x_1747:
[----:B------:R-:W-:-:S13]  /*5ee0*/  ISETP.NE.AND P0, PT, R0, 0x1c, PT ;  /* 0x0000001c0000780c */ /* 0x000fda0003f05270 */
[----:B------:R-:W-:Y:S05]  /*5ef0*/  @!P0 BRA `(.L_x_1756) ;  /* 0x0000000000588947 */ /* 0x000fea0003800000 */
[----:B------:R-:W-:-:S13]  /*5f00*/  ISETP.NE.AND P0, PT, R0, 0x1d, PT ;  /* 0x0000001d0000780c */ /* 0x000fda0003f05270 */
[----:B------:R-:W-:Y:S05]  /*5f10*/  @!P0 BRA `(.L_x_1757) ;  /* 0x0000000000448947 */ /* 0x000fea0003800000 */
[----:B------:R-:W-:-:S13]  /*5f20*/  ISETP.NE.AND P0, PT, R0, 0x2c, PT ;  /* 0x0000002c0000780c */ /* 0x000fda0003f05270 */
[----:B------:R-:W-:Y:S05]  /*5f30*/  @P0 BRA `(.L_x_1738) ;  /* 0x0000000000a80947 */ /* 0x000fea0003800000 */
[----:B-----5:R-:W-:-:S04]  /*5f40*/  SHF.R.U32.HI R4, RZ, 0x17, R22 ;  /* 0x00000017ff047819 */ /* 0x020fc80000011616 */
        /* <DEDUP_REMOVED lines=14> */
.L_x_1757:
[----:B-----5:R-:W0:Y:S02]  /*6030*/  F2I.U64.TRUNC R22, R22 ;  /* 0x0000001600167311 */ /* 0x020e24000020d800 */
[----:B0-----:R0:W-:Y:S01]  /*6040*/  STG.E.64 desc[UR36][R8.64], R22 ;  /* 0x0000001608007986 */ /* 0x0011e2000c101b24 */
[----:B------:R-:W-:Y:S05]  /*6050*/  BRA `(.L_x_1739) ;  /* 0x0000000400387947 */ /* 0x000fea0003800000 */
.L_x_1756:
[----:B-----5:R-:W0:Y:S02]  /*6060*/  F2I.FTZ.U32.TRUNC.NTZ R3, R22 ;  /* 0x0000001600037305 */ /* 0x020e24000021f000 */
[----:B0-----:R0:W-:Y:S01]  /*6070*/  STG.E desc[UR36][R8.64], R3 ;  /* 0x0000000308007986 */ /* 0x0011e2000c101924 */
[----:B------:R-:W-:Y:S05]  /*6080*/  BRA `(.L_x_1739) ;  /* 0x00000004002c7947 */ /* 0x000fea0003800000 */
.L_x_1746:
[----:B------:R-:W-:-:S13]  /*6090*/  ISETP.GT.AND P0, PT, R0, 0xe, PT ;  /* 0x0000000e0000780c */ /* 0x000fda0003f04270 */
[----:B------:R-:W-:Y:S05]  /*60a0*/  @P0 BRA `(.L_x_1758) ;  /* 0x0000000000340947 */ /* 0x000fea0003800000 */
[----:B------:R-:W-:-:S13]  /*60b0*/  ISETP.NE.AND P0, PT, R0, 0xa, PT ;  /* 0x0000000a0000780c */ /* 0x000fda0003f05270 */
[----:B------:R-:W-:Y:S05]  /*60c0*/  @!P0 BRA `(.L_x_1759) ;  /* 0x0000000000188947 */ /* 0x000fea0003800000 */
[----:B------:R-:W-:-:S13]  /*60d0*/  ISETP.NE.AND P0, PT, R0, 0xb, PT ;  /* 0x0000000b0000780c */ /* 0x000fda0003f05270 */
[----:B------:R-:W-:Y:S05]  /*60e0*/  @P0 BRA `(.L_x_1738) ;  /* 0x00000000003c0947 */ /* 0x000fea0003800000 */
[----:B-----5:R-:W-:-:S04]  /*60f0*/  FSETP.NEU.FTZ.AND P0, PT, R22, RZ, PT ;  /* 0x000000ff1600720b */ /* 0x020fc80003f1d000 */
[----:B------:R-:W-:-:S05]  /*6100*/  SEL R3, RZ, 0x1, !P0 ;  /* 0x00000001ff037807 */ /* 0x000fca0004000000 */
[----:B------:R0:W-:Y:S01]  /*6110*/  STG.E.U8 desc[UR36][R8.64], R3 ;  /* 0x0000000308007986 */ /* 0x0001e2000c101124 */
[----:B------:R-:W-:Y:S05]  /*6120*/  BRA `(.L_x_1739) ;  /* 0x0000000400047947 */ /* 0x000fea0003800000 */
.L_x_1759:
[----:B-----5:R-:W-:Y:S01]  /*6130*/  FMUL.FTZ R4, R22, 1 ;  /* 0x3f80000016047820 */ /* 0x020fe20000410000 */
[----:B------:R-:W-:-:S05]  /*6140*/  CS2R R6, SRZ ;  /* 0x0000000000067805 */ /* 0x000fca000001ff00 */
[----:B------:R-:W0:Y:S02]  /*6150*/  F2F.F64.F32 R4, R4 ;  /* 0x0000000400047310 */ /* 0x000e240000201800 */
[----:B0-----:R0:W-:Y:S01]  /*6160*/  STG.E.128 desc[UR36][R8.64], R4 ;  /* 0x0000000408007986 */ /* 0x0011e2000c101d24 */
[----:B------:R-:W-:Y:S05]  /*6170*/  BRA `(.L_x_1739) ;  /* 0x0000000000f07947 */ /* 0x000fea0003800000 */
.L_x_1758:
[----:B------:R-:W-:-:S13]  /*6180*/  ISETP.NE.AND P0, PT, R0, 0xf, PT ;  /* 0x0000000f0000780c */ /* 0x000fda0003f05270 */
[----:B------:R-:W-:Y:S05]  /*6190*/  @!P0 BRA `(.L_x_1760) ;  /* 0x0000000000e08947 */ /* 0x000fea0003800000 */
[----:B------:R-:W-:-:S13]  /*61a0*/  ISETP.NE.AND P0, PT, R0, 0x17, PT ;  /* 0x000000170000780c */ /* 0x000fda0003f05270 */
[----:B------:R-:W-:Y:S05]  /*61b0*/  @!P0 BRA `(.L_x_1761) ;  /* 0x00000000008c8947 */ /* 0x000fea0003800000 */
[----:B------:R-:W-:-:S13]  /*61c0*/  ISETP.NE.AND P0, PT, R0, 0x18, PT ;  /* 0x000000180000780c */ /* 0x000fda0003f05270 */
[----:B------:R-:W-:Y:S05]  /*61d0*/  @!P0 BRA `(.L_x_1762) ;  /* 0x0000000000448947 */ /* 0x000fea0003800000 */
.L_x_1738:
        /* <DEDUP_REMOVED lines=16> */
.L_x_1763:
[----:B------:R-:W-:Y:S05]  /*62e0*/  BRA `(.L_x_1739) ;  /* 0x0000000000947947 */ /* 0x000fea0003800000 */
.L_x_1762:
[----:B-----5:R-:W-:Y:S01]  /*62f0*/  LOP3.LUT R4, R22, 0x7fffffff, RZ, 0xc0, !PT ;  /* 0x7fffffff16047812 */ /* 0x020fe200078ec0ff */
        /* <DEDUP_REMOVED lines=11> */
.L_x_1765:
[----:B------:R-:W-:Y:S05]  /*63b0*/  BSYNC.RECONVERGENT B0 ;  /* 0x0000000000007941 */ /* 0x000fea0003800200 */
.L_x_1764:
[----:B------:R-:W-:-:S05]  /*63c0*/  LOP3.LUT R3, R0, 0x80, R5, 0xf8, !PT ;  /* 0x0000008000037812 */ /* 0x000fca00078ef805 */
[----:B------:R0:W-:Y:S01]  /*63d0*/  STG.E.U8 desc[UR36][R8.64], R3 ;  /* 0x0000000308007986 */ /* 0x0001e2000c101124 */
[----:B------:R-:W-:Y:S05]  /*63e0*/  BRA `(.L_x_1739) ;  /* 0x0000000000547947 */ /* 0x000fea0003800000 */
.L_x_1761:
[----:B-----5:R-:W-:Y:S01]  /*63f0*/  LOP3.LUT R4, R22, 0x7fffffff, RZ, 0xc0, !PT ;  /* 0x7fffffff16047812 */ /* 0x020fe200078ec0ff */
        /* <DEDUP_REMOVED lines=10> */
.L_x_1767:
[----:B------:R-:W-:Y:S01]  /*64a0*/  IMAD.MOV.U32 R0, RZ, RZ, 0x7f ;  /* 0x0000007fff007424 */ /* 0x000fe200078e00ff */
[----:B------:R-:W-:-:S04]  /*64b0*/  ISETP.GT.U32.AND P0, PT, R4, 0x7f800000, PT ;  /* 0x7f8000000400780c */ /* 0x000fc80003f04070 */
[----:B------:R-:W-:-:S09]  /*64c0*/  SEL R0, R0, 0x7c, P0 ;  /* 0x0000007c00007807 */ /* 0x000fd20000000000 */
.L_x_1768:
[----:B------:R-:W-:Y:S05]  /*64d0*/  BSYNC.RECONVERGENT B0 ;  /* 0x0000000000007941 */ /* 0x000fea0003800200 */
.L_x_1766:
[----:B------:R-:W-:-:S04]  /*64e0*/  SHF.R.U32.HI R3, RZ, 0x18, R22 ;  /* 0x00000018ff037819 */ /* 0x000fc80000011616 */
[----:B------:R-:W-:-:S05]  /*64f0*/  LOP3.LUT R3, R0, 0x80, R3, 0xf8, !PT ;  /* 0x0000008000037812 */ /* 0x000fca00078ef803 */
[----:B------:R0:W-:Y:S01]  /*6500*/  STG.E.U8 desc[UR36][R8.64], R3 ;  /* 0x0000000308007986 */ /* 0x0001e2000c101124 */
[----:B------:R-:W-:Y:S05]  /*6510*/  BRA `(.L_x_1739) ;  /* 0x0000000000087947 */ /* 0x000fea0003800000 */
.L_x_1760:
[----:B-----5:R-:W-:-:S05]  /*6520*/  F2FP.BF16.F32.PACK_AB R22, RZ, R22 ;  /* 0x00000016ff16723e */ /* 0x020fca00000010ff */
[----:B------:R0:W-:Y:S02]  /*6530*/  STG.E.U16 desc[UR36][R8.64], R22 ;  /* 0x0000001608007986 */ /* 0x0001e4000c101524 */
.L_x_1739:
        /* <DEDUP_REMOVED lines=21> */
[----:B------:R-:W0:Y:S02]  /*6690*/  F2I.FTZ.TRUNC.NTZ R3, R24 ;  /* 0x0000001800037305 */ /* 0x000e24000021f100 */
[----:B0-----:R0:W-:Y:S01]  /*66a0*/  STG.E.U8 desc[UR36][R8.64], R3 ;  /* 0x0000000308007986 */ /* 0x0011e2000c101124 */
[----:B------:R-:W-:Y:S05]  /*66b0*/  BRA `(.L_x_1774) ;  /* 0x0000000c00387947 */ /* 0x000fea0003800000 */
.L_x_1772:
[----:B------:R-:W0:Y:S02]  /*66c0*/  F2I.S64.TRUNC R24, R24 ;  /* 0x0000001800187311 */ /* 0x000e24000020d900 */
[----:B0-----:R-:W-:-:S05]  /*66d0*/  IMAD.MOV.U32 R3, RZ, RZ, R24 ;  /* 0x000000ffff037224 */ /* 0x001fca00078e0018 */
[----:B------:R0:W-:Y:S01]  /*66e0*/  STG.E.U8 desc[UR36][R8.64], R3 ;  /* 0x0000000308007986 */ /* 0x0001e2000c101124 */
[----:B------:R-:W-:Y:S05]  /*66f0*/  BRA `(.L_x_1774) ;  /* 0x0000000c00287947 */ /* 0x000fea0003800000 */
.L_x_1771:
[----:B------:R-:W-:-:S13]  /*6700*/  ISETP.NE.AND P0, PT, R0, 0x2, PT ;  /* 0x000000020000780c */ /* 0x000fda0003f05270 */
[----:B------:R-:W-:Y:S05]  /*6710*/  @!P0 BRA `(.L_x_1775) ;  /* 0x0000000000288947 */ /* 0x000fea0003800000 */
[----:B------:R-:W-:-:S13]  /*6720*/  ISETP.NE.AND P0, PT, R0, 0x3, PT ;  /* 0x000000030000780c */ /* 0x000fda0003f05270 */
[----:B------:R-:W-:Y:S05]  /*6730*/  @!P0 BRA `(.L_x_1776) ;  /* 0x0000000000148947 */ /* 0x000fea0003800000 */
[----:B------:R-:W-:-:S13]  /*6740*/  ISETP.NE.AND P0, PT, R0, 0x4, PT ;  /* 0x000000040000780c */ /* 0x000fda0003f05270 */
[----:B------:R-:W-:Y:S05]  /*6750*/  @P0 BRA `(.L_x_1773) ;  /* 0x0000000800380947 */ /* 0x000fea0003800000 */
[----:B------:R-:W0:Y:S02]  /*6760*/  F2I.S64.TRUNC R24, R24 ;  /* 0x0000001800187311 */ /* 0x000e24000020d900 */
[----:B0-----:R0:W-:Y:S01]  /*6770*/  STG.E.64 desc[UR36][R8.64], R24 ;  /* 0x0000001808007986 */ /* 0x0011e2000c101b24 */
[----:B------:R-:W-:Y:S05]  /*6780*/  BRA `(.L_x_1774) ;  /* 0x0000000c00047947 */ /* 0x000fea0003800000 */
.L_x_1776:
[----:B------:R-:W0:Y:S02]  /*6790*/  F2I.FTZ.TRUNC.NTZ R3, R24 ;  /* 0x0000001800037305 */ /* 0x000e24000021f100 */
[----:B0-----:R0:W-:Y:S01]  /*67a0*/  STG.E desc[UR36][R8.64], R3 ;  /* 0x0000000308007986 */ /* 0x0011e2000c101924 */
[----:B------:R-:W-:Y:S05]  /*67b0*/  BRA `(.L_x_1774) ;  /* 0x0000000800f87947 */ /* 0x000fea0003800000 */
.L_x_1775:
[----:B------:R-:W0:Y:S02]  /*67c0*/  F2I.FTZ.TRUNC.NTZ R3, R24 ;  /* 0x0000001800037305 */ /* 0x000e24000021f100 */
[----:B0-----:R0:W-:Y:S01]  /*67d0*/  STG.E.U16 desc[UR36][R8.64], R3 ;  /* 0x0000000308007986 */ /* 0x0011e2000c101524 */
[----:B------:R-:W-:Y:S05]  /*67e0*/  BRA `(.L_x_1774) ;  /* 0x0000000800ec7947 */ /* 0x000fea0003800000 */
.L_x_1770:
[----:B------:R-:W-:-:S13]  /*67f0*/  ISETP.GT.AND P0, PT, R0, 0x6, PT ;  /* 0x000000060000780c */ /* 0x000fda0003f04270 */
[----:B------:R-:W-:Y:S05]  /*6800*/  @P0 BRA `(.L_x_1777) ;  /* 0x0000000000240947 */ /* 0x000fea0003800000 */
[----:B------:R-:W-:-:S13]  /*6810*/  ISETP.NE.AND P0, PT, R0, 0x5, PT ;  /* 0x000000050000780c */ /* 0x000fda0003f05270 */
[----:B------:R-:W-:Y:S05]  /*6820*/  @!P0 BRA `(.L_x_1778) ;  /* 0x0000000000108947 */ /* 0x000fea0003800000 */
[----:B------:R-:W-:-:S13]  /*6830*/  ISETP.NE.AND P0, PT, R0, 0x6, PT ;  /* 0x000000060000780c */ /* 0x000fda0003f05270 */
[----:B------:R-:W-:Y:S05]  /*6840*/  @P0 BRA `(.L_x_1773) ;  /* 0x0000000400fc0947 */ /* 0x000fea0003800000 */
[----:B------:R0:W-:Y:S01]  /*6850*/  STG.E desc[UR36][R8.64], R24 ;  /* 0x0000001808007986 */ /* 0x0001e2000c101924 */
[----:B------:R-:W-:Y:S05]  /*6860*/  BRA `(.L_x_1774) ;  /* 0x0000000800cc7947 */ /* 0x000fea0003800000 */
.L_x_1778:
[----:B------:R-:W-:-:S05]  /*6870*/  F2FP.F16.F32.PACK_AB R24, RZ, R24 ;  /* 0x00000018ff18723e */ /* 0x000fca00000000ff */
[----:B------:R0:W-:Y:S01]  /*6880*/  STG.E.U16 desc[UR36][R8.64], R24 ;  /* 0x0000001808007986 */ /* 0x0001e2000c101524 */
[----:B------:R-:W-:Y:S05]  /*6890*/  BRA `(.L_x_1774) ;  /* 0x0000000800c07947 */ /* 0x000fea0003800000 */
.L_x_1777:
[----:B------:R-:W-:-:S13]  /*68a0*/  ISETP.NE.AND P0, PT, R0, 0x7, PT ;  /* 0x000000070000780c */ /* 0x000fda0003f05270 */
[----:B------:R-:W-:Y:S05]  /*68b0*/  @!P0 BRA `(.L_x_1779) ;  /* 0x00000000002c8947 */ /* 0x000fea0003800000 */
[----:B------:R-:W-:-:S13]  /*68c0*/  ISETP.NE.AND P0, PT, R0, 0x8, PT ;  /* 0x000000080000780c */ /* 0x000fda0003f05270 */
[----:B------:R-:W-:Y:S05]  /*68d0*/  @!P0 BRA `(.L_x_1780) ;  /* 0x0000000000148947 */ /* 0x000fea0003800000 */
[----:B------:R-:W-:-:S13]  /*68e0*/  ISETP.NE.AND P0, PT, R0, 0x9, PT ;  /* 0x000000090000780c */ /* 0x000fda0003f05270 */
[----:B------:R-:W-:Y:S05]  /*68f0*/  @P0 BRA `(.L_x_1773) ;  /* 0x0000000400d00947 */ /* 0x000fea0003800000 */
[----:B------:R-:W-:-:S05]  /*6900*/  IMAD.MOV.U32 R25, RZ, RZ, RZ ;  /* 0x000000ffff197224 */ /* 0x000fca00078e00ff */
[----:B------:R0:W-:Y:S01]  /*6910*/  STG.E.64 desc[UR36][R8.64], R24 ;  /* 0x0000001808007986 */ /* 0x0001e2000c101b24 */
[----:B------:R-:W-:Y:S05]  /*6920*/  BRA `(.L_x_1774) ;  /* 0x00000008009c7947 */ /* 0x000fea0003800000 */
.L_x_1780:
[----:B------:R-:W-:-:S04]  /*6930*/  F2FP.F16.F32.PACK_AB R3, RZ, R24 ;  /* 0x00000018ff03723e */ /* 0x000fc800000000ff */
[----:B------:R-:W-:-:S05]  /*6940*/  PRMT R3, R3, 0x5410, RZ ;  /* 0x0000541003037816 */ /* 0x000fca00000000ff */
[----:B------:R0:W-:Y:S01]  /*6950*/  STG.E desc[UR36][R8.64], R3 ;  /* 0x0000000308007986 */ /* 0x0001e2000c101924 */
[----:B------:R-:W-:Y:S05]  /*6960*/  BRA `(.L_x_1774) ;  /* 0x00000008008c7947 */ /* 0x000fea0003800000 */
.L_x_1779:
[----:B------:R-:W-:-:S06]  /*6970*/  FMUL.FTZ R4, R24, 1 ;  /* 0x3f80000018047820 */ /* 0x000fcc0000410000 */
[----:B------:R-:W0:Y:S02]  /*6980*/  F2F.F64.F32 R4, R4 ;  /* 0x0000000400047310 */ /* 0x000e240000201800 */
[----:B0-----:R0:W-:Y:S01]  /*6990*/  STG.E.64 desc[UR36][R8.64], R4 ;  /* 0x0000000408007986 */ /* 0x0011e2000c101b24 */
[----:B------:R-:W-:Y:S05]  /*69a0*/  BRA `(.L_x_1774) ;  /* 0x00000008007c7947 */ /* 0x000fea0003800000 */
.L_x_1769:
        /* <DEDUP_REMOVED lines=10> */
[----:B------:R-:W0:Y:S02]  /*6a50*/  F2I.FTZ.U32.TRUNC.NTZ R3, R24 ;  /* 0x0000001800037305 */ /* 0x000e24000021f000 */
[----:B0-----:R0:W-:Y:S01]  /*6a60*/  STG.E.U16 desc[UR36][R8.64], R3 ;  /* 0x0000000308007986 */ /* 0x0011e2000c101524 */
[----:B------:R-:W-:Y:S05]  /*6a70*/  BRA `(.L_x_1774) ;  /* 0x0000000800487947 */ /* 0x000fea0003800000 */
.L_x_1784:
        /* <DEDUP_REMOVED lines=16> */
.L_x_1787:
[----:B------:R-:W-:-:S04]  /*6b80*/  SHF.R.U32.HI R24, RZ, 0x18, R24 ;  /* 0x00000018ff187819 */ /* 0x000fc80000011618 */
[----:B------:R-:W-:-:S04]  /*6b90*/  LOP3.LUT R3, R3, 0x80, R24, 0xf8, !PT ;  /* 0x0000008003037812 */ /* 0x000fc800078ef818 */
[----:B------:R-:W-:-:S07]  /*6ba0*/  PRMT R4, R3, 0x7610, R4 ;  /* 0x0000761003047816 */ /* 0x000fce0000000004 */
.L_x_1786:
[----:B------:R-:W-:Y:S05]  /*6bb0*/  BSYNC.RECONVERGENT B0 ;  /* 0x0000000000007941 */ /* 0x000fea0003800200 */
.L_x_1785:
[----:B------:R0:W-:Y:S01]  /*6bc0*/  STG.E.U8 desc[UR36][R8.64], R4 ;  /* 0x0000000408007986 */ /* 0x0001e2000c101124 */
[----:B------:R-:W-:Y:S05]  /*6bd0*/  BRA `(.L_x_1774) ;  /* 0x0000000400f07947 */ /* 0x000fea0003800000 */
.L_x_1783:
        /* <DEDUP_REMOVED lines=16> */
.L_x_1790:
[----:B------:R-:W-:-:S04]  /*6ce0*/  SHF.R.U32.HI R24, RZ, 0x18, R24 ;  /* 0x00000018ff187819 */ /* 0x000fc80000011618 */
[----:B------:R-:W-:-:S04]  /*6cf0*/  LOP3.LUT R3, R3, 0x80, R24, 0xf8, !PT ;  /* 0x0000008003037812 */ /* 0x000fc800078ef818 */
[----:B------:R-:W-:-:S07]  /*6d00*/  PRMT R4, R3, 0x7610, R4 ;  /* 0x0000761003047816 */ /* 0x000fce0000000004 */
.L_x_1789:
[----:B------:R-:W-:Y:S05]  /*6d10*/  BSYNC.RECONVERGENT B0 ;  /* 0x0000000000007941 */ /* 0x000fea0003800200 */
.L_x_1788:
[----:B------:R0:W-:Y:S01]  /*6d20*/  STG.E.U8 desc[UR36][R8.64], R4 ;  /* 0x0000000408007986 */ /* 0x0001e2000c101124 */
[----:B------:R-:W-:Y:S05]  /*6d30*/  BRA `(.L_x_1774) ;  /* 0x0000000400987947 */ /* 0x000fea0003800000 */
.L_x_1782:
[----:B------:R-:W-:-:S13]  /*6d40*/  ISETP.NE.AND P0, PT, R0, 0x1c, PT ;  /* 0x0000001c0000780c */ /* 0x000fda0003f05270 */
[----:B------:R-:W-:Y:S05]  /*6d50*/  @!P0 BRA `(.L_x_1791) ;  /* 0x0000000000588947 */ /* 0x000fea0003800000 */
[----:B------:R-:W-:-:S13]  /*6d60*/  ISETP.NE.AND P0, PT, R0, 0x1d, PT ;  /* 0x0000001d0000780c */ /* 0x000fda0003f05270 */
[----:B------:R-:W-:Y:S05]  /*6d70*/  @!P0 BRA `(.L_x_1792) ;  /* 0x0000000000448947 */ /* 0x000fea0003800000 */
[----:B------:R-:W-:-:S13]  /*6d80*/  ISETP.NE.AND P0, PT, R0, 0x2c, PT ;  /* 0x0000002c0000780c */ /* 0x000fda0003f05270 */
[----:B------:R-:W-:Y:S05]  /*6d90*/  @P0 BRA `(.L_x_1773) ;  /* 0x0000000000a80947 */ /* 0x000fea0003800000 */
        /* <DEDUP_REMOVED lines=15> */
.L_x_1792:
[----:B------:R-:W0:Y:S02]  /*6e90*/  F2I.U64.TRUNC R24, R24 ;  /* 0x0000001800187311 */ /* 0x000e24000020d800 */
[----:B0-----:R0:W-:Y:S01]  /*6ea0*/  STG.E.64 desc[UR36][R8.64], R24 ;  /* 0x0000001808007986 */ /* 0x0011e2000c101b24 */
[----:B------:R-:W-:Y:S05]  /*6eb0*/  BRA `(.L_x_1774) ;  /* 0x0000000400387947 */ /* 0x000fea0003800000 */
.L_x_1791:
[----:B------:R-:W0:Y:S02]  /*6ec0*/  F2I.FTZ.U32.TRUNC.NTZ R3, R24 ;  /* 0x0000001800037305 */ /* 0x000e24000021f000 */
[----:B0-----:R0:W-:Y:S01]  /*6ed0*/  STG.E desc[UR36][R8.64], R3 ;  /* 0x0000000308007986 */ /* 0x0011e2000c101924 */
[----:B------:R-:W-:Y:S05]  /*6ee0*/  BRA `(.L_x_1774) ;  /* 0x00000004002c7947 */ /* 0x000fea0003800000 */
.L_x_1781:
[----:B------:R-:W-:-:S13]  /*6ef0*/  ISETP.GT.AND P0, PT, R0, 0xe, PT ;  /* 0x0000000e0000780c */ /* 0x000fda0003f04270 */
[----:B------:R-:W-:Y:S05]  /*6f00*/  @P0 BRA `(.L_x_1793) ;  /* 0x0000000000340947 */ /* 0x000fea0003800000 */
[----:B------:R-:W-:-:S13]  /*6f10*/  ISETP.NE.AND P0, PT, R0, 0xa, PT ;  /* 0x0000000a0000780c */ /* 0x000fda0003f05270 */
[----:B------:R-:W-:Y:S05]  /*6f20*/  @!P0 BRA `(.L_x_1794) ;  /* 0x0000000000188947 */ /* 0x000fea0003800000 */
[----:B------:R-:W-:-:S13]  /*6f30*/  ISETP.NE.AND P0, PT, R0, 0xb, PT ;  /* 0x0000000b0000780c */ /* 0x000fda0003f05270 */
[----:B------:R-:W-:Y:S05]  /*6f40*/  @P0 BRA `(.L_x_1773) ;  /* 0x00000000003c0947 */ /* 0x000fea0003800000 */
[----:B------:R-:W-:-:S04]  /*6f50*/  FSETP.NEU.FTZ.AND P0, PT, R24, RZ, PT ;  /* 0x000000ff1800720b */ /* 0x000fc80003f1d000 */
[----:B------:R-:W-:-:S05]  /*6f60*/  SEL R3, RZ, 0x1, !P0 ;  /* 0x00000001ff037807 */ /* 0x000fca0004000000 */
[----:B------:R4:W-:Y:S01]  /*6f70*/  STG.E.U8 desc[UR36][R8.64], R3 ;  /* 0x0000000308007986 */ /* 0x0009e2000c101124 */
[----:B------:R-:W-:Y:S05]  /*6f80*/  BRA `(.L_x_1774) ;  /* 0x0000000400047947 */ /* 0x000fea0003800000 */
.L_x_1794:
[----:B------:R-:W-:Y:S01]  /*6f90*/  FMUL.FTZ R4, R24, 1 ;  /* 0x3f80000018047820 */ /* 0x000fe20000410000 */
[----:B------:R-:W-:-:S05]  /*6fa0*/  CS2R R6, SRZ ;  /* 0x0000000000067805 */ /* 0x000fca000001ff00 */
[----:B------:R-:W0:Y:S02]  /*6fb0*/  F2F.F64.F32 R4, R4 ;  /* 0x0000000400047310 */ /* 0x000e240000201800 */
[----:B0-----:R3:W-:Y:S01]  /*6fc0*/  STG.E.128 desc[UR36][R8.64], R4 ;  /* 0x0000000408007986 */ /* 0x0017e2000c101d24 */
[----:B------:R-:W-:Y:S05]  /*6fd0*/  BRA `(.L_x_1774) ;  /* 0x0000000000f07947 */ /* 0x000fea0003800000 */
.L_x_1793:
[----:B------:R-:W-:-:S13]  /*6fe0*/  ISETP.NE.AND P0, PT, R0, 0xf, PT ;  /* 0x0000000f0000780c */ /* 0x000fda0003f05270 */
[----:B------:R-:W-:Y:S05]  /*6ff0*/  @!P0 BRA `(.L_x_1795) ;  /* 0x0000000000e08947 */ /* 0x000fea0003800000 */
[----:B------:R-:W-:-:S13]  /*7000*/  ISETP.NE.AND P0, PT, R0, 0x17, PT ;  /* 0x000000170000780c */ /* 0x000fda0003f05270 */
[----:B------:R-:W-:Y:S05]  /*7010*/  @!P0 BRA `(.L_x_1796) ;  /* 0x00000000008c8947 */ /* 0x000fea0003800000 */
[----:B------:R-:W-:-:S13]  /*7020*/  ISETP.NE.AND P0, PT, R0, 0x18, PT ;  /* 0x000000180000780c */ /* 0x000fda0003f05270 */
[----:B------:R-:W-:Y:S05]  /*7030*/  @!P0 BRA `(.L_x_1797) ;  /* 0x0000000000448947 */ /* 0x000fea0003800000 */
.L_x_1773:
        /* <DEDUP_REMOVED lines=16> */
.L_x_1798:
[----:B------:R-:W-:Y:S05]  /*7140*/  BRA `(.L_x_1774) ;  /* 0x0000000000947947 */ /* 0x000fea0003800000 */
.L_x_1797:
        /* <DEDUP_REMOVED lines=12> */
.L_x_1800:
[----:B------:R-:W-:Y:S05]  /*7210*/  BSYNC.RECONVERGENT B0 ;  /* 0x0000000000007941 */ /* 0x000fea0003800200 */
.L_x_1799:
[----:B------:R-:W-:-:S05]  /*7220*/  LOP3.LUT R3, R0, 0x80, R5, 0xf8, !PT ;  /* 0x0000008000037812 */ /* 0x000fca00078ef805 */
[----:B------:R1:W-:Y:S01]  /*7230*/  STG.E.U8 desc[UR36][R8.64], R3 ;  /* 0x0000000308007986 */ /* 0x0003e2000c101124 */
[----:B------:R-:W-:Y:S05]  /*7240*/  BRA `(.L_x_1774) ;  /* 0x0000000000547947 */ /* 0x000fea0003800000 */
.L_x_1796:
        /* <DEDUP_REMOVED lines=11> */
.L_x_1802:
[----:B------:R-:W-:Y:S01]  /*7300*/  IMAD.MOV.U32 R0, RZ, RZ, 0x7f ;  /* 0x0000007fff007424 */ /* 0x000fe200078e00ff */
[----:B------:R-:W-:-:S04]  /*7310*/  ISETP.GT.U32.AND P0, PT, R4, 0x7f800000, PT ;  /* 0x7f8000000400780c */ /* 0x000fc80003f04070 */
[----:B------:R-:W-:-:S09]  /*7320*/  SEL R0, R0, 0x7c, P0 ;  /* 0x0000007c00007807 */ /* 0x000fd20000000000 */
.L_x_1803:
[----:B------:R-:W-:Y:S05]  /*7330*/  BSYNC.RECONVERGENT B0 ;  /* 0x0000000000007941 */ /* 0x000fea0003800200 */
.L_x_1801:
[----:B------:R-:W-:-:S04]  /*7340*/  SHF.R.U32.HI R3, RZ, 0x18, R24 ;  /* 0x00000018ff037819 */ /* 0x000fc80000011618 */
[----:B------:R-:W-:-:S05]  /*7350*/  LOP3.LUT R3, R0, 0x80, R3, 0xf8, !PT ;  /* 0x0000008000037812 */ /* 0x000fca00078ef803 */
[----:B------:R2:W-:Y:S01]  /*7360*/  STG.E.U8 desc[UR36][R8.64], R3 ;  /* 0x0000000308007986 */ /* 0x0005e2000c101124 */
[----:B------:R-:W-:Y:S05]  /*7370*/  BRA `(.L_x_1774) ;  /* 0x0000000000087947 */ /* 0x000fea0003800000 */
.L_x_1795:
[----:B------:R-:W-:-:S05]  /*7380*/  F2FP.BF16.F32.PACK_AB R24, RZ, R24 ;  /* 0x00000018ff18723e */ /* 0x000fca00000010ff */
[----:B------:R0:W-:Y:S02]  /*7390*/  STG.E.U16 desc[UR36][R8.64], R24 ;  /* 0x0000001808007986 */ /* 0x0001e4000c101524 */
.L_x_1774:
[----:B------:R-:W-:-:S07]  /*73a0*/  VIADD R19, R19, 0x80 ;  /* 0x0000008013137836 */ /* 0x000fce0000000000 */
.L_x_1733:
[----:B------:R-:W-:Y:S05]  /*73b0*/  BSYNC.RECONVERGENT B6 ;  /* 0x0000000000067941 */ /* 0x000fea0003800200 */
.L_x_1732:
[----:B------:R-:W-:-:S13]  /*73c0*/  ISETP.GE.AND P0, PT, R19, R17, PT ;  /* 0x000000111300720c */ /* 0x000fda0003f06270 */
[----:B------:R-:W-:Y:S05]  /*73d0*/  @P0 EXIT ;  /* 0x000000000000094d */ /* 0x000fea0003800000 */
[----:B0-23--:R-:W0:Y:S01]  /*73e0*/  LDC.64 R4, c[0x0][0x388] ;  /* 0x0000e200ff047b82 */ /* 0x00de220000000a00 */
[----:B------:R-:W4:Y:S01]  /*73f0*/  LDCU UR4, c[0x0][0x3a8] ;  /* 0x00007500ff0477ac */ /* 0x000f220008000800 */
[----:B-1----:R-:W-:Y:S01]  /*7400*/  PRMT R0, R16, 0x9910, RZ ;  /* 0x0000991010007816 */ /* 0x002fe200000000ff */
[----:B------:R-:W-:-:S03]  /*7410*/  IMAD R2, R2, 0x200, R19 ;  /* 0x0000020002027824 */ /* 0x000fc600078e0213 */
[----:B------:R-:W-:Y:S01]  /*7420*/  ISETP.GT.AND P1, PT, R0, 0x9, PT ;  /* 0x000000090000780c */ /* 0x000fe20003f24270 */
[----:B----4-:R-:W-:-:S05]  /*7430*/  IMAD R3, R2, UR4, RZ ;  /* 0x0000000402037c24 */ /* 0x010fca000f8e02ff */
        /* <DEDUP_REMOVED lines=12> */
[----:B0-----:R-:W-:Y:S01]  /*7500*/  STG.E.U8 desc[UR36][R2.64], R5 ;  /* 0x0000000502007986 */ /* 0x001fe2000c101124 */
[----:B------:R-:W-:Y:S05]  /*7510*/  EXIT ;  /* 0x000000000000794d */ /* 0x000fea0003800000 */
.L_x_1807:
[----:B-----5:R-:W0:Y:S02]  /*7520*/  F2I.S64.TRUNC R18, R18 ;  /* 0x0000001200127311 */ /* 0x020e24000020d900 */
[----:B0-----:R-:W-:-:S05]  /*7530*/  IMAD.MOV.U32 R5, RZ, RZ, R18 ;  /* 0x000000ffff057224 */ /* 0x001fca00078e0012 */
[----:B------:R-:W-:Y:S01]  /*7540*/  STG.E.U8 desc[UR36][R2.64], R5 ;  /* 0x0000000502007986 */ /* 0x000fe2000c101124 */
[----:B------:R-:W-:Y:S05]  /*7550*/  EXIT ;  /* 0x000000000000794d */ /* 0x000fea0003800000 */
.L_x_1806:
[----:B------:R-:W-:-:S13]  /*7560*/  ISETP.NE.AND P0, PT, R0, 0x2, PT ;  /* 0x000000020000780c */ /* 0x000fda0003f05270 */
[----:B------:R-:W-:Y:S05]  /*7570*/  @!P0 BRA `(.L_x_1809) ;  /* 0x0000000000288947 */ /* 0x000fea0003800000 */
[----:B------:R-:W-:-:S13]  /*7580*/  ISETP.NE.AND P0, PT, R0, 0x3, PT ;  /* 0x000000030000780c */ /* 0x000fda0003f05270 */
[----:B------:R-:W-:Y:S05]  /*7590*/  @!P0 BRA `(.L_x_1810) ;  /* 0x0000000000148947 */ /* 0x000fea0003800000 */
[----:B------:R-:W-:-:S13]  /*75a0*/  ISETP.NE.AND P0, PT, R0, 0x4, PT ;  /* 0x000000040000780c */ /* 0x000fda0003f05270 */
[----:B------:R-:W-:Y:S05]  /*75b0*/  @P0 BRA `(.L_x_1808) ;  /* 0x0000000800380947 */ /* 0x000fea0003800000 */
[----:B-----5:R-:W0:Y:S02]  /*75c0*/  F2I.S64.TRUNC R18, R18 ;  /* 0x0000001200127311 */ /* 0x020e24000020d900 */
[----:B0-----:R-:W-:Y:S01]  /*75d0*/  STG.E.64 desc[UR36][R2.64], R18 ;  /* 0x0000001202007986 */ /* 0x001fe2000c101b24 */
[----:B------:R-:W-:Y:S05]  /*75e0*/  EXIT ;  /* 0x000000000000794d */ /* 0x000fea0003800000 */
.L_x_1810:
[----:B-----5:R-:W0:Y:S02]  /*75f0*/  F2I.FTZ.TRUNC.NTZ R5, R18 ;  /* 0x0000001200057305 */ /* 0x020e24000021f100 */
[----:B0-----:R-:W-:Y:S01]  /*7600*/  STG.E desc[UR36][R2.64], R5 ;  /* 0x0000000502007986 */ /* 0x001fe2000c101924 */
[----:B------:R-:W-:Y:S05]  /*7610*/  EXIT ;  /* 0x000000000000794d */ /* 0x000fea0003800000 */
.L_x_1809:
[----:B-----5:R-:W0:Y:S02]  /*7620*/  F2I.FTZ.TRUNC.NTZ R5, R18 ;  /* 0x0000001200057305 */ /* 0x020e24000021f100 */
[----:B0-----:R-:W-:Y:S01]  /*7630*/  STG.E.U16 desc[UR36][R2.64], R5 ;  /* 0x0000000502007986 */ /* 0x001fe2000c101524 */
[----:B------:R-:W-:Y:S05]  /*7640*/  EXIT ;  /* 0x000000000000794d */ /* 0x000fea0003800000 */
.L_x_1805:
[----:B------:R-:W-:-:S13]  /*7650*/  ISETP.GT.AND P0, PT, R0, 0x6, PT ;  /* 0x000000060000780c */ /* 0x000fda0003f04270 */
[----:B------:R-:W-:Y:S05]  /*7660*/  @P0 BRA `(.L_x_1811) ;  /* 0x0000000000240947 */ /* 0x000fea0003800000 */
[----:B------:R-:W-:-:S13]  /*7670*/  ISETP.NE.AND P0, PT, R0, 0x5, PT ;  /* 0x000000050000780c */ /* 0x000fda0003f05270 */
[----:B------:R-:W-:Y:S05]  /*7680*/  @!P0 BRA `(.L_x_1812) ;  /* 0x0000000000108947 */ /* 0x000fea0003800000 */
[----:B------:R-:W-:-:S13]  /*7690*/  ISETP.NE.AND P0, PT, R0, 0x6, PT ;  /* 0x000000060000780c */ /* 0x000fda0003f05270 */
[----:B------:R-:W-:Y:S05]  /*76a0*/  @P0 BRA `(.L_x_1808) ;  /* 0x0000000400fc0947 */ /* 0x000fea0003800000 */
[----:B-----5:R-:W-:Y:S01]  /*76b0*/  STG.E desc[UR36][R2.64], R18 ;  /* 0x0000001202007986 */ /* 0x020fe2000c101924 */
[----:B------:R-:W-:Y:S05]  /*76c0*/  EXIT ;  /* 0x000000000000794d */ /* 0x000fea0003800000 */
.L_x_1812:
[----:B-----5:R-:W-:-:S05]  /*76d0*/  F2FP.F16.F32.PACK_AB R18, RZ, R18 ;  /* 0x00000012ff12723e */ /* 0x020fca00000000ff */
[----:B------:R-:W-:Y:S01]  /*76e0*/  STG.E.U16 desc[UR36][R2.64], R18 ;  /* 0x0000001202007986 */ /* 0x000fe2000c101524 */
[----:B------:R-:W-:Y:S05]  /*76f0*/  EXIT ;  /* 0x000000000000794d */ /* 0x000fea0003800000 */
.L_x_1811:
[----:B------:R-:W-:-:S13]  /*7700*/  ISETP.NE.AND P0, PT, R0, 0x7, PT ;  /* 0x000000070000780c */ /* 0x000fda0003f05270 */
[----:B------:R-:W-:Y:S05]  /*7710*/  @!P0 BRA `(.L_x_1813) ;  /* 0x00000000002c8947 */ /* 0x000fea0003800000 */
[----:B------:R-:W-:-:S13]  /*7720*/  ISETP.NE.AND P0, PT, R0, 0x8, PT ;  /* 0x000000080000780c */ /* 0x000fda0003f05270 */
[----:B------:R-:W-:Y:S05]  /*7730*/  @!P0 BRA `(.L_x_1814) ;  /* 0x0000000000148947 */ /* 0x000fea0003800000 */
[----:B------:R-:W-:-:S13]  /*7740*/  ISETP.NE.AND P0, PT, R0, 0x9, PT ;  /* 0x000000090000780c */ /* 0x000fda0003f05270 */
[----:B------:R-:W-:Y:S05]  /*7750*/  @P0 BRA `(.L_x_1808) ;  /* 0x0000000400d00947 */ /* 0x000fea0003800000 */
[----:B------:R-:W-:-:S05]  /*7760*/  IMAD.MOV.U32 R19, RZ, RZ, RZ ;  /* 0x000000ffff137224 */ /* 0x000fca00078e00ff */
[----:B-----5:R-:W-:Y:S01]  /*7770*/  STG.E.64 desc[UR36][R2.64], R18 ;  /* 0x0000001202007986 */ /* 0x020fe2000c101b24 */
[----:B------:R-:W-:Y:S05]  /*7780*/  EXIT ;  /* 0x000000000000794d */ /* 0x000fea0003800000 */
.L_x_1814:
[----:B-----5:R-:W-:-:S04]  /*7790*/  F2FP.F16.F32.PACK_AB R5, RZ, R18 ;  /* 0x00000012ff05723e */ /* 0x020fc800000000ff */
[----:B------:R-:W-:-:S05]  /*77a0*/  PRMT R5, R5, 0x5410, RZ ;  /* 0x0000541005057816 */ /* 0x000fca00000000ff */
[----:B------:R-:W-:Y:S01]  /*77b0*/  STG.E desc[UR36][R2.64], R5 ;  /* 0x0000000502007986 */ /* 0x000fe2000c101924 */
[----:B------:R-:W-:Y:S05]  /*77c0*/  EXIT ;  /* 0x000000000000794d */ /* 0x000fea0003800000 */
.L_x_1813:
[----:B-----5:R-:W-:-:S06]  /*77d0*/  FMUL.FTZ R4, R18, 1 ;  /* 0x3f80000012047820 */ /* 0x020fcc0000410000 */
[----:B------:R-:W0:Y:S02]  /*77e0*/  F2F.F64.F32 R4, R4 ;  /* 0x0000000400047310 */ /* 0x000e240000201800 */
[----:B0-----:R-:W-:Y:S01]  /*77f0*/  STG.E.64 desc[UR36][R2.64], R4 ;  /* 0x0000000402007986 */ /* 0x001fe2000c101b24 */
[----:B------:R-:W-:Y:S05]  /*7800*/  EXIT ;  /* 0x000000000000794d */ /* 0x000fea0003800000 */
.L_x_1804:
        /* <DEDUP_REMOVED lines=11> */
[----:B0-----:R-:W-:Y:S01]  /*78c0*/  STG.E.U16 desc[UR36][R2.64], R5 ;  /* 0x0000000502007986 */ /* 0x001fe2000c101524 */
[----:B------:R-:W-:Y:S05]  /*78d0*/  EXIT ;  /* 0x000000000000794d */ /* 0x000fea0003800000 */
.L_x_1818:
        /* <DEDUP_REMOVED lines=16> */
.L_x_1821:
[----:B------:R-:W-:-:S04]  /*79e0*/  SHF.R.U32.HI R18, RZ, 0x18, R18 ;  /* 0x00000018ff127819 */ /* 0x000fc80000011612 */
[----:B------:R-:W-:-:S04]  /*79f0*/  LOP3.LUT R5, R5, 0x80, R18, 0xf8, !PT ;  /* 0x0000008005057812 */ /* 0x000fc800078ef812 */
[----:B------:R-:W-:-:S07]  /*7a00*/  PRMT R0, R5, 0x7610, R0 ;  /* 0x0000761005007816 */ /* 0x000fce0000000000 */
.L_x_1820:
[----:B------:R-:W-:Y:S05]  /*7a10*/  BSYNC.RECONVERGENT B0 ;  /* 0x0000000000007941 */ /* 0x000fea0003800200 */
.L_x_1819:
[----:B------:R-:W-:Y:S01]  /*7a20*/  STG.E.U8 desc[UR36][R2.64], R0 ;  /* 0x0000000002007986 */ /* 0x000fe2000c101124 */
[----:B------:R-:W-:Y:S05]  /*7a30*/  EXIT ;  /* 0x000000000000794d */ /* 0x000fea0003800000 */
.L_x_1817:
        /* <DEDUP_REMOVED lines=16> */
.L_x_1824:
[----:B------:R-:W-:-:S04]  /*7b40*/  SHF.R.U32.HI R18, RZ, 0x18, R18 ;  /* 0x00000018ff127819 */ /* 0x000fc80000011612 */
[----:B------:R-:W-:-:S04]  /*7b50*/  LOP3.LUT R5, R5, 0x80, R18, 0xf8, !PT ;  /* 0x0000008005057812 */ /* 0x000fc800078ef812 */
[----:B------:R-:W-:-:S07]  /*7b60*/  PRMT R0, R5, 0x7610, R0 ;  /* 0x0000761005007816 */ /* 0x000fce0000000000 */
.L_x_1823:
[----:B------:R-:W-:Y:S05]  /*7b70*/  BSYNC.RECONVERGENT B0 ;  /* 0x0000000000007941 */ /* 0x000fea0003800200 */
.L_x_1822:
[----:B------:R-:W-:Y:S01]  /*7b80*/  STG.E.U8 desc[UR36][R2.64], R0 ;  /* 0x0000000002007986 */ /* 0x000fe2000c101124 */
[----:B------:R-:W-:Y:S05]  /*7b90*/  EXIT ;  /* 0x000000000000794d */ /* 0x000fea0003800000 */
.L_x_1816:
        /* <DEDUP_REMOVED lines=21> */
.L_x_1826:
[----:B-----5:R-:W0:Y:S02]  /*7cf0*/  F2I.U64.TRUNC R18, R18 ;  /* 0x0000001200127311 */ /* 0x020e24000020d800 */
[----:B0-----:R-:W-:Y:S01]  /*7d00*/  STG.E.64 desc[UR36][R2.64], R18 ;  /* 0x0000001202007986 */ /* 0x001fe2000c101b24 */
[----:B------:R-:W-:Y:S05]  /*7d10*/  EXIT ;  /* 0x000000000000794d */ /* 0x000fea0003800000 */
.L_x_1825:
[----:B-----5:R-:W0:Y:S02]  /*7d20*/  F2I.FTZ.U32.TRUNC.NTZ R5, R18 ;  /* 0x0000001200057305 */ /* 0x020e24000021f000 */
[----:B0-----:R-:W-:Y:S01]  /*7d30*/  STG.E desc[UR36][R2.64], R5 ;  /* 0x0000000502007986 */ /* 0x001fe2000c101924 */
[----:B------:R-:W-:Y:S05]  /*7d40*/  EXIT ;  /* 0x000000000000794d */ /* 0x000fea0003800000 */
.L_x_1815:
        /* <DEDUP_REMOVED lines=8> */
[----:B------:R-:W-:Y:S01]  /*7dd0*/  STG.E.U8 desc[UR36][R2.64], R5 ;  /* 0x0000000502007986 */ /* 0x000fe2000c101124 */
[----:B------:R-:W-:Y:S05]  /*7de0*/  EXIT ;  /* 0x000000000000794d */ /* 0x000fea0003800000 */
.L_x_1828:
[----:B-----5:R-:W-:Y:S01]  /*7df0*/  FMUL.FTZ R4, R18, 1 ;  /* 0x3f80000012047820 */ /* 0x020fe20000410000 */
[----:B------:R-:W-:-:S05]  /*7e00*/  CS2R R6, SRZ ;  /* 0x0000000000067805 */ /* 0x000fca000001ff00 */
[----:B------:R-:W0:Y:S02]  /*7e10*/  F2F.F64.F32 R4, R4 ;  /* 0x0000000400047310 */ /* 0x000e240000201800 */
[----:B0-----:R-:W-:Y:S01]  /*7e20*/  STG.E.128 desc[UR36][R2.64], R4 ;  /* 0x0000000402007986 */ /* 0x001fe2000c101d24 */
[----:B------:R-:W-:Y:S05]  /*7e30*/  EXIT ;  /* 0x000000000000794d */ /* 0x000fea0003800000 */
.L_x_1827:
[----:B------:R-:W-:-:S13]  /*7e40*/  ISETP.NE.AND P0, PT, R0, 0xf, PT ;  /* 0x0000000f0000780c */ /* 0x000fda0003f05270 */
[----:B------:R-:W-:Y:S05]  /*7e50*/  @!P0 BRA `(.L_x_1829) ;  /* 0x0000000000e08947 */ /* 0x000fea0003800000 */
[----:B------:R-:W-:-:S13]  /*7e60*/  ISETP.NE.AND P0, PT, R0, 0x17, PT ;  /* 0x000000170000780c */ /* 0x000fda0003f05270 */
[----:B------:R-:W-:Y:S05]  /*7e70*/  @!P0 BRA `(.L_x_1830) ;  /* 0x00000000008c8947 */ /* 0x000fea0003800000 */
[----:B------:R-:W-:-:S13]  /*7e80*/  ISETP.NE.AND P0, PT, R0, 0x18, PT ;  /* 0x000000180000780c */ /* 0x000fda0003f05270 */
[----:B------:R-:W-:Y:S05]  /*7e90*/  @!P0 BRA `(.L_x_1831) ;  /* 0x0000000000448947 */ /* 0x000fea0003800000 */
.L_x_1808:
        /* <DEDUP_REMOVED lines=15> */
[----:B--2--5:R-:W-:Y:S05]  /*7f90*/  CALL.ABS.NOINC R2 ;  /* 0x0000000002007343 */ /* 0x024fea0003c00000 */
.L_x_1832:
[----:B------:R-:W-:Y:S05]  /*7fa0*/  EXIT ;  /* 0x000000000000794d */ /* 0x000fea0003800000 */
.L_x_1831:
        /* <DEDUP_REMOVED lines=12> */
.L_x_1834:
[----:B------:R-:W-:Y:S05]  /*8070*/  BSYNC.RECONVERGENT B0 ;  /* 0x0000000000007941 */ /* 0x000fea0003800200 */
.L_x_1833:
[----:B------:R-:W-:-:S05]  /*8080*/  LOP3.LUT R5, R0, 0x80, R7, 0xf8, !PT ;  /* 0x0000008000057812 */ /* 0x000fca00078ef807 */
[----:B------:R-:W-:Y:S01]  /*8090*/  STG.E.U8 desc[UR36][R2.64], R5 ;  /* 0x0000000502007986 */ /* 0x000fe2000c101124 */
[----:B------:R-:W-:Y:S05]  /*80a0*/  EXIT ;  /* 0x000000000000794d */ /* 0x000fea0003800000 */
.L_x_1830:
        /* <DEDUP_REMOVED lines=11> */
.L_x_1836:
[----:B------:R-:W-:Y:S01]  /*8160*/  IMAD.MOV.U32 R0, RZ, RZ, 0x7f ;  /* 0x0000007fff007424 */ /* 0x000fe200078e00ff */
[----:B------:R-:W-:-:S04]  /*8170*/  ISETP.GT.U32.AND P0, PT, R4, 0x7f800000, PT ;  /* 0x7f8000000400780c */ /* 0x000fc80003f04070 */
[----:B------:R-:W-:-:S09]  /*8180*/  SEL R0, R0, 0x7c, P0 ;  /* 0x0000007c00007807 */ /* 0x000fd20000000000 */
.L_x_1837:
[----:B------:R-:W-:Y:S05]  /*8190*/  BSYNC.RECONVERGENT B0 ;  /* 0x0000000000007941 */ /* 0x000fea0003800200 */
.L_x_1835:
[----:B------:R-:W-:-:S04]  /*81a0*/  SHF.R.U32.HI R5, RZ, 0x18, R18 ;  /* 0x00000018ff057819 */ /* 0x000fc80000011612 */
[----:B------:R-:W-:-:S05]  /*81b0*/  LOP3.LUT R5, R0, 0x80, R5, 0xf8, !PT ;  /* 0x0000008000057812 */ /* 0x000fca00078ef805 */
[----:B------:R-:W-:Y:S01]  /*81c0*/  STG.E.U8 desc[UR36][R2.64], R5 ;  /* 0x0000000502007986 */ /* 0x000fe2000c101124 */
[----:B------:R-:W-:Y:S05]  /*81d0*/  EXIT ;  /* 0x000000000000794d */ /* 0x000fea0003800000 */
.L_x_1829:
[----:B-----5:R-:W-:-:S05]  /*81e0*/  F2FP.BF16.F32.PACK_AB R18, RZ, R18 ;  /* 0x00000012ff12723e */ /* 0x020fca00000010ff */
[----:B------:R-:W-:Y:S01]  /*81f0*/  STG.E.U16 desc[UR36][R2.64], R18 ;  /* 0x0000001202007986 */ /* 0x000fe2000c101524 */
[----:B------:R-:W-:Y:S05]  /*8200*/  EXIT ;  /* 0x000000000000794d */ /* 0x000fea0003800000 */
.L_x_1838:
        /* <DEDUP_REMOVED lines=15> */
.L_x_2912:


//--------------------- .text._ZN2at6native18elementwise_kernelILi128ELi2EZNS0_22gpu_kernel_impl_nocastIZZZNS0_17atanh_kernel_cudaERNS_18TensorIteratorBaseEENKUlvE0_clEvENKUlvE0_clEvEUlfE_EEvS4_RKT_EUliE_EEviT1_ --------------------------
	.section	.text._ZN2at6native18elementwise_kernelILi128ELi2EZNS0_22gpu_kernel_impl_nocastIZZZNS0_17atanh_kernel_cudaERNS_18TensorIteratorBaseEENKUlvE0_clEvENKUlvE0_clEvEUlfE_EEvS4_RKT_EUliE_EEviT1_,"ax",@progbits
	.align	128
        .global         _ZN2at6native18elementwise_kernelILi128ELi2EZNS0_22gpu_kernel_impl_nocastIZZZNS0_17atanh_kernel_cudaERNS_18TensorIteratorBaseEENKUlvE0_clEvENKUlvE0_clEvEUlfE_EEvS4_RKT_EUliE_EEviT1_
        .type           _ZN2at6native18elementwise_kernelILi128ELi2EZNS0_22gpu_kernel_impl_nocastIZZZNS0_17atanh_kernel_cudaERNS_18TensorIteratorBaseEENKUlvE0_clEvENKUlvE0_clEvEUlfE_EEvS4_RKT_EUliE_EEviT1_,@function
        .size           _ZN2at6native18elementwise_kernelILi128ELi2EZNS0_22gpu_kernel_impl_nocastIZZZNS0_17atanh_kernel_cudaERNS_18TensorIteratorBaseEENKUlvE0_clEvENKUlvE0_clEvEUlfE_EEvS4_RKT_EUliE_EEviT1_,(.L_x_2913 - _ZN2at6native18elementwise_kernelILi128ELi2EZNS0_22gpu_kernel_impl_nocastIZZZNS0_17atanh_kernel_cudaERNS_18TensorIteratorBaseEENKUlvE0_clEvENKUlvE0_clEvEUlfE_EEvS4_RKT_EUliE_EEviT1_)
        .other          _ZN2at6native18elementwise_kernelILi128ELi2EZNS0_22gpu_kernel_impl_nocastIZZZNS0_17atanh_kernel_cudaERNS_18TensorIteratorBaseEENKUlvE0_clEvENKUlvE0_clEvEUlfE_EEvS4_RKT_EUliE_EEviT1_,@"STO_CUDA_ENTRY STV_DEFAULT"
_ZN2at6native18elementwise_kernelILi128ELi2EZNS0_22gpu_kernel_impl_nocastIZZZNS0_17atanh_kernel_cudaERNS_18TensorIteratorBaseEENKUlvE0_clEvENKUlvE0_clEvEUlfE_EEvS4_RKT_EUliE_EEviT1_:
.text._ZN2at6native18elementwise_kernelILi128ELi2EZNS0_22gpu_kernel_impl_nocastIZZZNS0_17atanh_kernel_cudaERNS_18TensorIteratorBaseEENKUlvE0_clEvENKUlvE0_clEvEUlfE_EEvS4_RKT_EUliE_EEviT1_:
        /* <DEDUP_REMOVED lines=10> */
[----:B------:R-:W-:Y:S01]  /*00a0*/  BSSY.RECONVERGENT B0, `(.L_x_1840) ;  /* 0x000002e000007945 */ /* 0x000fe20003800200 */
[----:B0-----:R-:W-:-:S13]  /*00b0*/  ISETP.GE.AND P0, PT, R3, UR4, PT ;  /* 0x0000000403007c0c */ /* 0x001fda000bf06270 */
[----:B------:R-:W-:Y:S05]  /*00c0*/  @P0 BRA `(.L_x_1841) ;  /* 0x0000000000ac0947 */ /* 0x000fea0003800000 */
[----:B------:R-:W0:Y:S02]  /*00d0*/  LDC.64 R4, c[0x0][0x588] ;  /* 0x00016200ff047b82 */ /* 0x000e240000000a00 */
[----:B0-----:R-:W2:Y:S01]  /*00e0*/  LDG.E R0, desc[UR6][R4.64] ;  /* 0x0000000604007981 */ /* 0x001ea2000c1e1900 */
[----:B------:R-:W-:Y:S01]  /*00f0*/  HFMA2 R8, -RZ, RZ, 1.625, 0 ;  /* 0x3e800000ff087431 */ /* 0x000fe200000001ff */
[----:B------:R-:W-:Y:S02]  /*0100*/  MOV R9, 0x3d39bf78 ;  /* 0x3d39bf7800097802 */ /* 0x000fe40000000f00 */
[----:B------:R-:W-:Y:S01]  /*0110*/  IADD3 R3, PT, PT, R3, 0x80, RZ ;  /* 0x0000008003037810 */ /* 0x000fe20007ffe0ff */
[C---:B--2---:R-:W-:Y:S01]  /*0120*/  FADD.FTZ R2, |R0|.reuse, -RZ ;  /* 0x800000ff00027221 */ /* 0x044fe20000010200 */
        /* <DEDUP_REMOVED lines=27> */
[----:B------:R-:W-:Y:S02]  /*02e0*/  FFMA.FTZ R9, R4, R5, R4 ;  /* 0x0000000504097223 */ /* 0x000fe40000010004 */
[----:B------:R-:W0:Y:S02]  /*02f0*/  LDC.64 R4, c[0x0][0x580] ;  /* 0x00016000ff047b82 */ /* 0x000e240000000a00 */
[----:B------:R-:W-:Y:S01]  /*0300*/  FFMA.FTZ R6, R6, 0.69314718246459960938, R9 ;  /* 0x3f31721806067823 */ /* 0x000fe20000010009 */
[----:B------:R-:W-:Y:S02]  /*0310*/  HFMA2 R9, -RZ, RZ, 1.75, 0 ;  /* 0x3f000000ff097431 */ /* 0x000fe400000001ff */
[C---:B------:R-:W-:Y:S01]  /*0320*/  @P1 FFMA.FTZ R6, R7.reuse, R2, +INF ;  /* 0x7f80000007061423 */ /* 0x040fe20000010002 */
[----:B------:R-:W-:Y:S02]  /*0330*/  @P0 FSETP.NEU.FTZ.AND P1, PT, R7, RZ, PT ;  /* 0x000000ff0700020b */ /* 0x000fe40003f3d000 */
[----:B------:R-:W-:-:S02]  /*0340*/  LOP3.LUT R7, R9, 0x80000000, R0, 0xb8, !PT ;  /* 0x8000000009077812 */ /* 0x000fc400078eb800 */
[----:B------:R-:W-:-:S05]  /*0350*/  @P0 FSEL R6, R6, -RZ, P1 ;  /* 0x800000ff06060208 */ /* 0x000fca0000800000 */
[----:B------:R-:W-:-:S05]  /*0360*/  FMUL.FTZ R7, R7, R6 ;  /* 0x0000000607077220 */ /* 0x000fca0000410000 */
[----:B0-----:R0:W-:Y:S02]  /*0370*/  STG.E desc[UR6][R4.64], R7 ;  /* 0x0000000704007986 */ /* 0x0011e4000c101906 */
.L_x_1841:
[----:B------:R-:W-:Y:S05]  /*0380*/  BSYNC.RECONVERGENT B0 ;  /* 0x0000000000007941 */ /* 0x000fea0003800200 */
.L_x_1840:
[----:B------:R-:W-:-:S13]  /*0390*/  ISETP.GE.AND P0, PT, R3, UR4, PT ;  /* 0x0000000403007c0c */ /* 0x000fda000bf06270 */
[----:B------:R-:W-:Y:S05]  /*03a0*/  @P0 EXIT ;  /* 0x000000000000094d */ /* 0x000fea0003800000 */
[----:B------:R-:W1:Y:S02]  /*03b0*/  LDC.64 R2, c[0x0][0x588] ;  /* 0x00016200ff027b82 */ /* 0x000e640000000a00 */
[----:B-1----:R-:W2:Y:S01]  /*03c0*/  LDG.E R0, desc[UR6][R2.64] ;  /* 0x0000000602007981 */ /* 0x002ea2000c1e1900 */
[----:B------:R-:W-:Y:S01]  /*03d0*/  HFMA2 R8, -RZ, RZ, 1.625, 0 ;  /* 0x3e800000ff087431 */ /* 0x000fe200000001ff */
[----:B0-----:R-:W-:Y:S01]  /*03e0*/  MOV R7, 0x3d39bf78 ;  /* 0x3d39bf7800077802 */ /* 0x001fe20000000f00 */
        /* <DEDUP_REMOVED lines=37> */
[----:B0-----:R-:W-:Y:S01]  /*0640*/  STG.E desc[UR6][R2.64], R5 ;  /* 0x0000000502007986 */ /* 0x001fe2000c101906 */
[----:B------:R-:W-:Y:S05]  /*0650*/  EXIT ;  /* 0x000000000000794d */ /* 0x000fea0003800000 */
.L_x_1839:
[----:B------:R-:W0:Y:S01]  /*0660*/  LDCU UR4, c[0x0][0x380] ;  /* 0x00007000ff0477ac */ /* 0x000e220008000800 */
[----:B------:R-:W-:Y:S01]  /*0670*/  IADD3 R2, PT, PT, R2, -0x1, RZ ;  /* 0xffffffff02027810 */ /* 0x000fe20007ffe0ff */
[----:B------:R-:W-:Y:S03]  /*0680*/  BSSY.RECONVERGENT B0, `(.L_x_1842) ;  /* 0x000015e000007945 */ /* 0x000fe60003800200 */
[----:B------:R-:W-:-:S04]  /*0690*/  VIMNMX.U32 R0, PT, PT, R2, 0x18, PT ;  /* 0x0000001802007848 */ /* 0x000fc80003fe0000 */
[----:B------:R-:W-:Y:S02]  /*06a0*/  IADD3 R0, PT, PT, R0, 0x1, RZ ;  /* 0x0000000100007810 */ /* 0x000fe40007ffe0ff */
[----:B0-----:R-:W-:-:S13]  /*06b0*/  ISETP.GE.AND P0, PT, R3, UR4, PT ;  /* 0x0000000403007c0c */ /* 0x001fda000bf06270 */
[----:B------:R-:W-:Y:S05]  /*06c0*/  @P0 BRA `(.L_x_1843) ;  /* 0x0000001400640947 */ /* 0x000fea0003800000 */
[----:B------:R-:W0:Y:S01]  /*06d0*/  LDCU.64 UR8, c[0x0][0x390] ;  /* 0x00007200ff0877ac */ /* 0x000e220008000a00 */
[----:B------:R-:W-:Y:S02]  /*06e0*/  MOV R4, RZ ;  /* 0x000000ff00047202 */ /* 0x000fe40000000f00 */
        /* <DEDUP_REMOVED lines=296> */
.L_x_1844:
[----:B------:R-:W0:Y:S02]  /*1970*/  LDCU.64 UR8, c[0x0][0x588] ;  /* 0x0000b100ff0877ac */ /* 0x000e240008000a00 */
[----:B0-----:R-:W-:-:S04]  /*1980*/  IADD3 R8, P0, PT, R4, UR8, RZ ;  /* 0x0000000804087c10 */ /* 0x001fc8000ff1e0ff */
[----:B------:R-:W-:Y:S01]  /*1990*/  IADD3.X R9, PT, PT, RZ, UR9, RZ, P0, !PT ;  /* 0x00000009ff097c10 */ /* 0x000fe200087fe4ff */
[----:B------:R-:W0:Y:S04]  /*19a0*/  LDCU.64 UR8, c[0x0][0x580] ;  /* 0x0000b000ff0877ac */ /* 0x000e280008000a00 */
[----:B------:R-:W2:Y:S01]  /*19b0*/  LDG.E R4, desc[UR6][R8.64] ;  /* 0x0000000608047981 */ /* 0x000ea2000c1e1900 */
[----:B------:R-:W-:Y:S01]  /*19c0*/  IADD3 R3, PT, PT, R3, 0x80, RZ ;  /* 0x0000008003037810 */ /* 0x000fe20007ffe0ff */
[C---:B--2---:R-:W-:Y:S01]  /*19d0*/  FADD.FTZ R6, |R4|.reuse, -RZ ;  /* 0x800000ff04067221 */ /* 0x044fe20000010200 */
[----:B------:R-:W-:-:S03]  /*19e0*/  FSETP.GT.FTZ.AND P0, PT, |R4|, 8.50705917302346158658e+37, PT ;  /* 0x7e8000000400780b */ /* 0x000fc60003f14200 */
[----:B------:R-:W-:-:S06]  /*19f0*/  FADD.FTZ R7, -R6, 1 ;  /* 0x3f80000006077421 */ /* 0x000fcc0000010100 */
[----:B------:R-:W1:Y:S02]  /*1a00*/  MUFU.RCP R7, R7 ;  /* 0x0000000700077308 */ /* 0x000e640000001000 */
[----:B-1----:R-:W-:Y:S01]  /*1a10*/  FADD.FTZ R11, R7, R7 ;  /* 0x00000007070b7221 */ /* 0x002fe20000010000 */
[----:B------:R-:W-:-:S03]  /*1a20*/  MOV R7, 0x3d39bf78 ;  /* 0x3d39bf7800077802 */ /* 0x000fc60000000f00 */
[----:B------:R-:W-:-:S05]  /*1a30*/  FMUL.FTZ R6, |R4|, R11 ;  /* 0x0000000b04067220 */ /* 0x000fca0000410200 */
[----:B------:R-:W-:-:S04]  /*1a40*/  FSEL R6, R6, -2, !P0 ;  /* 0xc000000006067808 */ /* 0x000fc80004000000 */
[C---:B------:R-:W-:Y:S01]  /*1a50*/  ISETP.GE.U32.AND P0, PT, R6.reuse, 0x7f800000, PT ;  /* 0x7f8000000600780c */ /* 0x040fe20003f06070 */
[----:B------:R-:W-:-:S03]  /*1a60*/  FADD.FTZ.RZ R10, R6, 1 ;  /* 0x3f800000060a7421 */ /* 0x000fc6000001c000 */
[----:B------:R-:W-:Y:S02]  /*1a70*/  ISETP.GT.AND P1, PT, R6, -0x40800000, P0 ;  /* 0xbf8000000600780c */ /* 0x000fe40000724270 */
[----:B------:R-:W-:-:S04]  /*1a80*/  IADD3 R10, PT, PT, R10, -0x3f400000, RZ ;  /* 0xc0c000000a0a7810 */ /* 0x000fc80007ffe0ff */
[----:B------:R-:W-:Y:S02]  /*1a90*/  LOP3.LUT R11, R10, 0xff800000, RZ, 0xc0, !PT ;  /* 0xff8000000a0b7812 */ /* 0x000fe400078ec0ff */
[----:B------:R-:W-:Y:S02]  /*1aa0*/  MOV R10, 0x3e800000 ;  /* 0x3e800000000a7802 */ /* 0x000fe40000000f00 */
[----:B------:R-:W-:Y:S02]  /*1ab0*/  IADD3 R9, PT, PT, -R11, 0x40800000, RZ ;  /* 0x408000000b097810 */ /* 0x000fe40007ffe1ff */
[-C--:B------:R-:W-:Y:S02]  /*1ac0*/  IADD3 R8, PT, PT, R6, -R11.reuse, RZ ;  /* 0x8000000b06087210 */ /* 0x080fe40007ffe0ff */
[----:B------:R-:W-:Y:S01]  /*1ad0*/  I2FP.F32.S32 R11, R11 ;  /* 0x0000000b000b7245 */ /* 0x000fe20000201400 */
[----:B------:R-:W-:-:S04]  /*1ae0*/  FFMA.FTZ R9, R9, R10, -1 ;  /* 0xbf80000009097423 */ /* 0x000fc8000001000a */
[----:B------:R-:W-:Y:S01]  /*1af0*/  FADD.FTZ R8, R8, R9 ;  /* 0x0000000908087221 */ /* 0x000fe20000010000 */
[----:B------:R-:W-:Y:S01]  /*1b00*/  FMUL.FTZ R11, R11, 1.1920928955078125e-07 ;  /* 0x340000000b0b7820 */ /* 0x000fe20000410000 */
[----:B------:R-:W-:Y:S02]  /*1b10*/  MOV R9, 0x3f000000 ;  /* 0x3f00000000097802 */ /* 0x000fe40000000f00 */
        /* <DEDUP_REMOVED lines=13> */
[----:B------:R-:W-:Y:S02]  /*1bf0*/  @P0 FSETP.NEU.FTZ.AND P1, PT, R6, RZ, PT ;  /* 0x000000ff0600020b */ /* 0x000fe40003f3d000 */
[----:B------:R-:W-:Y:S02]  /*1c00*/  LOP3.LUT R7, R9, 0x80000000, R4, 0xb8, !PT ;  /* 0x8000000009077812 */ /* 0x000fe400078eb804 */
[----:B------:R-:W-:Y:S02]  /*1c10*/  @P0 FSEL R8, R8, -RZ, P1 ;  /* 0x800000ff08080208 */ /* 0x000fe40000800000 */
[----:B0-----:R-:W-:-:S03]  /*1c20*/  IADD3 R4, P2, PT, R5, UR8, RZ ;  /* 0x0000000805047c10 */ /* 0x001fc6000ff5e0ff */
[----:B------:R-:W-:Y:S01]  /*1c30*/  FMUL.FTZ R7, R7, R8 ;  /* 0x0000000807077220 */ /* 0x000fe20000410000 */
[----:B------:R-:W-:-:S05]  /*1c40*/  IADD3.X R5, PT, PT, RZ, UR9, RZ, P2, !PT ;  /* 0x00000009ff057c10 */ /* 0x000fca00097fe4ff */
[----:B------:R0:W-:Y:S04]  /*1c50*/  STG.E desc[UR6][R4.64], R7 ;  /* 0x0000000704007986 */ /* 0x0001e8000c101906 */
.L_x_1843:
[----:B------:R-:W-:Y:S05]  /*1c60*/  BSYNC.RECONVERGENT B0 ;  /* 0x0000000000007941 */ /* 0x000fea0003800200 */
.L_x_1842:
[----:B------:R-:W-:-:S13]  /*1c70*/  ISETP.GE.AND P0, PT, R3, UR4, PT ;  /* 0x0000000403007c0c */ /* 0x000fda000bf06270 */
[----:B------:R-:W-:Y:S05]  /*1c80*/  @P0 EXIT ;  /* 0x000000000000094d */ /* 0x000fea0003800000 */
        /* <DEDUP_REMOVED lines=298> */
.L_x_1845:
[----:B------:R-:W0:Y:S02]  /*2f30*/  LDCU.128 UR8, c[0x0][0x580] ;  /* 0x0000b000ff0877ac */ /* 0x000e240008000c00 */
[----:B0-----:R-:W-:-:S04]  /*2f40*/  IADD3 R4, P0, PT, R2, UR10, RZ ;  /* 0x0000000a02047c10 */ /* 0x001fc8000ff1e0ff */
[----:B------:R-:W-:-:S05]  /*2f50*/  IADD3.X R5, PT, PT, RZ, UR11, RZ, P0, !PT ;  /* 0x0000000bff057c10 */ /* 0x000fca00087fe4ff */
[----:B------:R-:W2:Y:S01]  /*2f60*/  LDG.E R0, desc[UR6][R4.64] ;  /* 0x0000000604007981 */ /* 0x000ea2000c1e1900 */
[----:B------:R-:W-:Y:S02]  /*2f70*/  MOV R8, 0x3e800000 ;  /* 0x3e80000000087802 */ /* 0x000fe40000000f00 */
[----:B------:R-:W-:Y:S01]  /*2f80*/  MOV R9, 0x3d39bf78 ;  /* 0x3d39bf7800097802 */ /* 0x000fe20000000f00 */
        /* <DEDUP_REMOVED lines=33> */
[----:B------:R-:W-:Y:S02]  /*31a0*/  @P0 FSETP.NEU.FTZ.AND P1, PT, R7, RZ, PT ;  /* 0x000000ff0700020b */ /* 0x000fe40003f3d000 */
[----:B------:R-:W-:Y:S02]  /*31b0*/  IADD3 R2, P2, PT, R3, UR8, RZ ;  /* 0x0000000803027c10 */ /* 0x000fe4000ff5e0ff */
[----:B------:R-:W-:Y:S02]  /*31c0*/  @P0 FSEL R5, R5, -RZ, P1 ;  /* 0x800000ff05050208 */ /* 0x000fe40000800000 */
[----:B------:R-:W-:-:S03]  /*31d0*/  IADD3.X R3, PT, PT, RZ, UR9, RZ, P2, !PT ;  /* 0x00000009ff037c10 */ /* 0x000fc600097fe4ff */
[----:B------:R-:W-:-:S05]  /*31e0*/  FMUL.FTZ R5, R0, R5 ;  /* 0x0000000500057220 */ /* 0x000fca0000410000 */
[----:B------:R-:W-:Y:S01]  /*31f0*/  STG.E desc[UR6][R2.64], R5 ;  /* 0x0000000502007986 */ /* 0x000fe2000c101906 */
[----:B------:R-:W-:Y:S05]  /*3200*/  EXIT ;  /* 0x000000000000794d */ /* 0x000fea0003800000 */
.L_x_1846:
        /* <DEDUP_REMOVED lines=15> */
.L_x_2913:


//--------------------- .text._ZN2at6native27unrolled_elementwise_kernelIZZZNS0_17atanh_kernel_cudaERNS_18TensorIteratorBaseEENKUlvE0_clEvENKUlvE0_clEvEUlfE_St5arrayIPcLm2EELi4E23TrivialOffsetCalculatorILi1EjESB_NS0_6memory15LoadWithoutCastENSC_16StoreWithoutCastEEEviT_T0_T2_T3_T4_T5_ --------------------------
	.section	.text._ZN2at6native27unrolled_elementwise_kernelIZZZNS0_17atanh_kernel_cudaERNS_18TensorIteratorBaseEENKUlvE0_clEvENKUlvE0_clEvEUlfE_St5arrayIPcLm2EELi4E23TrivialOffsetCalculatorILi1EjESB_NS0_6memory15LoadWithoutCastENSC_16StoreWithoutCastEEEviT_T0_T2_T3_T4_T5_,"ax",@progbits
	.align	128
        .global         _ZN2at6native27unrolled_elementwise_kernelIZZZNS0_17atanh_kernel_cudaERNS_18TensorIteratorBaseEENKUlvE0_clEvENKUlvE0_clEvEUlfE_St5arrayIPcLm2EELi4E23TrivialOffsetCalculatorILi1EjESB_NS0_6memory15LoadWithoutCastENSC_16StoreWithoutCastEEEviT_T0_T2_T3_T4_T5_
        .type           _ZN2at6native27unrolled_elementwise_kernelIZZZNS0_17atanh_kernel_cudaERNS_18TensorIteratorBaseEENKUlvE0_clEvENKUlvE0_clEvEUlfE_St5arrayIPcLm2EELi4E23TrivialOffsetCalculatorILi1EjESB_NS0_6memory15LoadWithoutCastENSC_16StoreWithoutCastEEEviT_T0_T2_T3_T4_T5_,@function
        .size           _ZN2at6native27unrolled_elementwise_kernelIZZZNS0_17atanh_kernel_cudaERNS_18TensorIteratorBaseEENKUlvE0_clEvENKUlvE0_clEvEUlfE_St5arrayIPcLm2EELi4E23TrivialOffsetCalculatorILi1EjESB_NS0_6memory15LoadWithoutCastENSC_16StoreWithoutCastEEEviT_T0_T2_T3_T4_T5_,(.L_x_2914 - _ZN2at6native27unrolled_elementwise_kernelIZZZNS0_17atanh_kernel_cudaERNS_18TensorIteratorBaseEENKUlvE0_clEvENKUlvE0_clEvEUlfE_St5arrayIPcLm2EELi4E23TrivialOffsetCalculatorILi1EjESB_NS0_6memory15LoadWithoutCastENSC_16StoreWithoutCastEEEviT_T0_T2_T3_T4_T5_)
        .other          _ZN2at6native27unrolled_elementwise_kernelIZZZNS0_17atanh_kernel_cudaERNS_18TensorIteratorBaseEENKUlvE0_clEvENKUlvE0_clEvEUlfE_St5arrayIPcLm2EELi4E23TrivialOffsetCalculatorILi1EjESB_NS0_6memory15LoadWithoutCastENSC_16StoreWithoutCastEEEviT_T0_T2_T3_T4_T5_,@"STO_CUDA_ENTRY STV_DEFAULT"
_ZN2at6native27unrolled_elementwise_kernelIZZZNS0_17atanh_kernel_cudaERNS_18TensorIteratorBaseEENKUlvE0_clEvENKUlvE0_clEvEUlfE_St5arrayIPcLm2EELi4E23TrivialOffsetCalculatorILi1EjESB_NS0_6memory15LoadWithoutCastENSC_16StoreWithoutCastEEEviT_T0_T2_T3_T4_T5_:
.text._ZN2at6native27unrolled_elementwise_kernelIZZZNS0_17atanh_kernel_cudaERNS_18TensorIteratorBaseEENKUlvE0_clEvENKUlvE0_clEvEUlfE_St5arrayIPcLm2EELi4E23TrivialOffsetCalculatorILi1EjESB_NS0_6memory15LoadWithoutCastENSC_16StoreWithoutCastEEEviT_T0_T2_T3_T4_T5_:
[----:B------:R-:W-:Y:S01]  /*0000*/  LDC R1, c[0x0][0x37c] ;  /* 0x0000df00ff017b82 */ /* 0x000fe20000000800 */
[----:B------:R-:W0:Y:S07]  /*0010*/  S2R R0, SR_CTAID.X ;  /* 0x0000000000007919 */ /* 0x000e2e0000002500 */
[----:B------:R-:W0:Y:S01]  /*0020*/  LDC R3, c[0x0][0x380] ;  /* 0x0000e000ff037b82 */ /* 0x000e220000000800 */
[----:B------:R-:W1:Y:S01]  /*0030*/  LDCU.64 UR4, c[0x0][0x358] ;  /* 0x00006b00ff0477ac */ /* 0x000e620008000a00 */
[----:B------:R-:W-:Y:S01]  /*0040*/  HFMA2 R8, -RZ, RZ, 0, 0 ;  /* 0x00000000ff087431 */ /* 0x000fe200000001ff */
[----:B------:R-:W2:Y:S01]  /*0050*/  S2R R7, SR_TID.X ;  /* 0x0000000000077919 */ /* 0x000ea20000002100 */
        /* <DEDUP_REMOVED lines=18> */
[----:B-1----:R1:W5:Y:S01]  /*0180*/  @!P1 LDG.E R8, desc[UR4][R10.64] ;  /* 0x000000040a089981 */ /* 0x002362000c1e1900 */
[----:B------:R-:W2:Y:S01]  /*0190*/  @!P2 LDC.64 R12, c[0x0][0x390] ;  /* 0x0000e400ff0cab82 */ /* 0x000ea20000000a00 */
[----:B0-----:R-:W-:Y:S01]  /*01a0*/  @!P0 IMAD.WIDE.U32 R2, R9, 0x4, R2 ;  /* 0x0000000409028825 */ /* 0x001fe200078e0002 */
[----:B------:R-:W-:-:S06]  /*01b0*/  MOV R9, RZ ;  /* 0x000000ff00097202 */ /* 0x000fcc0000000f00 */
[----:B------:R-:W5:Y:S01]  /*01c0*/  @!P0 LDG.E R9, desc[UR4][R2.64] ;  /* 0x0000000402098981 */ /* 0x000f62000c1e1900 */
[----:B------:R-:W-:Y:S01]  /*01d0*/  ISETP.GE.AND P0, PT, R5, R4, PT ;  /* 0x000000040500720c */ /* 0x000fe20003f06270 */
[----:B--2---:R-:W-:Y:S01]  /*01e0*/  @!P2 IMAD.WIDE.U32 R12, R7, 0x4, R12 ;  /* 0x00000004070ca825 */ /* 0x004fe200078e000c */
[----:B------:R-:W-:Y:S02]  /*01f0*/  CS2R R6, SRZ ;  /* 0x0000000000067805 */ /* 0x000fe4000001ff00 */
[C---:B------:R-:W-:Y:S02]  /*0200*/  IADD3 R19, PT, PT, R5.reuse, 0x80, RZ ;  /* 0x0000008005137810 */ /* 0x040fe40007ffe0ff */
[C---:B-1----:R-:W-:Y:S02]  /*0210*/  IADD3 R11, PT, PT, R5.reuse, 0x100, RZ ;  /* 0x00000100050b7810 */ /* 0x042fe40007ffe0ff */
[----:B------:R0:W5:Y:S01]  /*0220*/  @!P3 LDG.E R7, desc[UR4][R16.64] ;  /* 0x000000041007b981 */ /* 0x000162000c1e1900 */
[----:B------:R-:W-:Y:S03]  /*0230*/  BSSY.RECONVERGENT B0, `(.L_x_1847) ;  /* 0x0000032000007945 */ /* 0x000fe60003800200 */
[----:B------:R1:W5:Y:S01]  /*0240*/  @!P2 LDG.E R6, desc[UR4][R12.64] ;  /* 0x000000040c06a981 */ /* 0x000362000c1e1900 */
[----:B------:R-:W2:Y:S01]  /*0250*/  @!P0 LDC.64 R14, c[0x0][0x388] ;  /* 0x0000e200ff0e8b82 */ /* 0x000ea20000000a00 */
[----:B0-----:R-:W-:-:S02]  /*0260*/  IADD3 R17, PT, PT, R5, 0x180, RZ ;  /* 0x0000018005117810 */ /* 0x001fc40007ffe0ff */
[----:B-1----:R-:W-:Y:S02]  /*0270*/  @!P0 LEA R13, R0, R5, 0x9 ;  /* 0x00000005000d8211 */ /* 0x002fe400078e48ff */
[----:B------:R-:W-:Y:S02]  /*0280*/  @!P0 MOV R5, R19 ;  /* 0x0000001300058202 */ /* 0x000fe40000000f00 */
[-C--:B------:R-:W-:Y:S02]  /*0290*/  ISETP.GE.AND P4, PT, R19, R4.reuse, PT ;  /* 0x000000041300720c */ /* 0x080fe40003f86270 */
[-C--:B------:R-:W-:Y:S02]  /*02a0*/  ISETP.GE.AND P1, PT, R11, R4.reuse, PT ;  /* 0x000000040b00720c */ /* 0x080fe40003f26270 */
[-C--:B------:R-:W-:Y:S02]  /*02b0*/  ISETP.GE.AND P2, PT, R17, R4.reuse, PT ;  /* 0x000000041100720c */ /* 0x080fe40003f46270 */
[----:B------:R-:W-:Y:S01]  /*02c0*/  ISETP.GE.AND P3, PT, R5, R4, PT ;  /* 0x000000040500720c */ /* 0x000fe20003f66270 */
[----:B--2---:R-:W-:Y:S01]  /*02d0*/  @!P0 IMAD.WIDE.U32 R2, R13, 0x4, R14 ;  /* 0x000000040d028825 */ /* 0x004fe200078e000e */
[----:B------:R-:W-:Y:S11]  /*02e0*/  @P0 BRA `(.L_x_1848) ;  /* 0x0000000000980947 */ /* 0x000ff60003800000 */
[C---:B-----5:R-:W-:Y:S01]  /*02f0*/  FADD.FTZ R10, |R9|.reuse, -RZ ;  /* 0x800000ff090a7221 */ /* 0x060fe20000010200 */
[----:B------:R-:W-:Y:S02]  /*0300*/  FSETP.GT.FTZ.AND P5, PT, |R9|, 8.50705917302346158658e+37, PT ;  /* 0x7e8000000900780b */ /* 0x000fe40003fb4200 */
[----:B------:R-:W-:Y:S01]  /*0310*/  MOV R15, 0x3e800000 ;  /* 0x3e800000000f7802 */ /* 0x000fe20000000f00 */
[----:B------:R-:W-:-:S06]  /*0320*/  FADD.FTZ R11, -R10, 1 ;  /* 0x3f8000000a0b7421 */ /* 0x000fcc0000010100 */
        /* <DEDUP_REMOVED lines=33> */
[----:B------:R-:W-:-:S07]  /*0540*/  FMUL.FTZ R9, R9, R12 ;  /* 0x0000000c09097220 */ /* 0x000fce0000410000 */
.L_x_1848:
[----:B------:R-:W-:Y:S05]  /*0550*/  BSYNC.RECONVERGENT B0 ;  /* 0x0000000000007941 */ /* 0x000fea0003800200 */
.L_x_1847:
[----:B------:R-:W-:Y:S04]  /*0560*/  BSSY.RECONVERGENT B0, `(.L_x_1849) ;  /* 0x0000028000007945 */ /* 0x000fe80003800200 */
[----:B------:R-:W-:Y:S05]  /*0570*/  @P4 BRA `(.L_x_1850) ;  /* 0x0000000000984947 */ /* 0x000fea0003800000 */
[C---:B-----5:R-:W-:Y:S01]  /*0580*/  FADD.FTZ R10, |R8|.reuse, -RZ ;  /* 0x800000ff080a7221 */ /* 0x060fe20000010200 */
[----:B------:R-:W-:Y:S01]  /*0590*/  FSETP.GT.FTZ.AND P4, PT, |R8|, 8.50705917302346158658e+37, PT ;  /* 0x7e8000000800780b */ /* 0x000fe20003f94200 */
[----:B------:R-:W-:Y:S02]  /*05a0*/  HFMA2 R15, -RZ, RZ, 1.625, 0 ;  /* 0x3e800000ff0f7431 */ /* 0x000fe400000001ff */
        /* <DEDUP_REMOVED lines=34> */
[----:B------:R-:W-:-:S07]  /*07d0*/  FMUL.FTZ R8, R11, R12 ;  /* 0x0000000c0b087220 */ /* 0x000fce0000410000 */
.L_x_1850:
[----:B------:R-:W-:Y:S05]  /*07e0*/  BSYNC.RECONVERGENT B0 ;  /* 0x0000000000007941 */ /* 0x000fea0003800200 */
.L_x_1849:
[----:B------:R-:W-:Y:S04]  /*07f0*/  BSSY.RECONVERGENT B0, `(.L_x_1851) ;  /* 0x0000028000007945 */ /* 0x000fe80003800200 */
[----:B------:R-:W-:Y:S05]  /*0800*/  @P1 BRA `(.L_x_1852) ;  /* 0x0000000000981947 */ /* 0x000fea0003800000 */
        /* <DEDUP_REMOVED lines=38> */
.L_x_1852:
[----:B------:R-:W-:Y:S05]  /*0a70*/  BSYNC.RECONVERGENT B0 ;  /* 0x0000000000007941 */ /* 0x000fea0003800200 */
.L_x_1851:
        /* <DEDUP_REMOVED lines=40> */
.L_x_1854:
[----:B------:R-:W-:Y:S05]  /*0d00*/  BSYNC.RECONVERGENT B0 ;  /* 0x0000000000007941 */ /* 0x000fea0003800200 */
.L_x_1853:
[----:B-----5:R0:W-:Y:S01]  /*0d10*/  @!P0 STG.E desc[UR4][R2.64], R9 ;  /* 0x0000000902008986 */ /* 0x0201e2000c101904 */
[----:B------:R-:W-:Y:S04]  /*0d20*/  BSSY.RECONVERGENT B0, `(.L_x_1855) ;  /* 0x000000c000007945 */ /* 0x000fe80003800200 */
[----:B------:R-:W-:Y:S05]  /*0d30*/  @P3 BRA `(.L_x_1856) ;  /* 0x0000000000283947 */ /* 0x000fea0003800000 */
[----:B0-----:R-:W0:Y:S01]  /*0d40*/  LDC.64 R2, c[0x0][0x388] ;  /* 0x0000e200ff027b82 */ /* 0x001e220000000a00 */
[----:B------:R-:W-:Y:S02]  /*0d50*/  LEA R11, R0, R5, 0x9 ;  /* 0x00000005000b7211 */ /* 0x000fe400078e48ff */
[----:B------:R-:W-:-:S04]  /*0d60*/  IADD3 R5, PT, PT, R5, 0x80, RZ ;  /* 0x0000008005057810 */ /* 0x000fc80007ffe0ff */
[----:B------:R-:W-:-:S13]  /*0d70*/  ISETP.GE.AND P0, PT, R5, R4, PT ;  /* 0x000000040500720c */ /* 0x000fda0003f06270 */
[----:B------:R-:W-:Y:S02]  /*0d80*/  @!P0 LEA R9, R0, R5, 0x9 ;  /* 0x0000000500098211 */ /* 0x000fe400078e48ff */
[----:B------:R-:W-:Y:S01]  /*0d90*/  @!P0 IADD3 R5, PT, PT, R5, 0x80, RZ ;  /* 0x0000008005058810 */ /* 0x000fe20007ffe0ff */
[----:B0-----:R-:W-:-:S04]  /*0da0*/  IMAD.WIDE.U32 R10, R11, 0x4, R2 ;  /* 0x000000040b0a7825 */ /* 0x001fc800078e0002 */
[----:B------:R-:W-:Y:S01]  /*0db0*/  @!P0 IMAD.WIDE.U32 R2, R9, 0x4, R2 ;  /* 0x0000000409028825 */ /* 0x000fe200078e0002 */
[----:B------:R1:W-:Y:S04]  /*0dc0*/  STG.E desc[UR4][R10.64], R8 ;  /* 0x000000080a007986 */ /* 0x0003e8000c101904 */
[----:B------:R1:W-:Y:S02]  /*0dd0*/  @!P0 STG.E desc[UR4][R2.64], R7 ;  /* 0x0000000702008986 */ /* 0x0003e4000c101904 */
.L_x_1856:
[----:B------:R-:W-:Y:S05]  /*0de0*/  BSYNC.RECONVERGENT B0 ;  /* 0x0000000000007941 */ /* 0x000fea0003800200 */
.L_x_1855:
[----:B------:R-:W-:-:S13]  /*0df0*/  ISETP.GE.AND P0, PT, R5, R4, PT ;  /* 0x000000040500720c */ /* 0x000fda0003f06270 */
[----:B------:R-:W-:Y:S05]  /*0e00*/  @P0 EXIT ;  /* 0x000000000000094d */ /* 0x000fea0003800000 */
[----:B01----:R-:W0:Y:S01]  /*0e10*/  LDC.64 R2, c[0x0][0x388] ;  /* 0x0000e200ff027b82 */ /* 0x003e220000000a00 */
[----:B------:R-:W-:-:S05]  /*0e20*/  LEA R5, R0, R5, 0x9 ;  /* 0x0000000500057211 */ /* 0x000fca00078e48ff */
[----:B0-----:R-:W-:-:S05]  /*0e30*/  IMAD.WIDE.U32 R2, R5, 0x4, R2 ;  /* 0x0000000405027825 */ /* 0x001fca00078e0002 */
[----:B------:R-:W-:Y:S01]  /*0e40*/  STG.E desc[UR4][R2.64], R13 ;  /* 0x0000000d02007986 */ /* 0x000fe2000c101904 */
[----:B------:R-:W-:Y:S05]  /*0e50*/  EXIT ;  /* 0x000000000000794d */ /* 0x000fea0003800000 */
.L_x_1857:
        /* <DEDUP_REMOVED lines=10> */
.L_x_2914:


//--------------------- .text._ZN2at6native29vectorized_elementwise_kernelILi2EZZZNS0_17atanh_kernel_cudaERNS_18TensorIteratorBaseEENKUlvE0_clEvENKUlvE0_clEvEUlfE_St5arrayIPcLm2EEEEviT0_T1_ --------------------------
	.section	.text._ZN2at6native29vectorized_elementwise_kernelILi2EZZZNS0_17atanh_kernel_cudaERNS_18TensorIteratorBaseEENKUlvE0_clEvENKUlvE0_clEvEUlfE_St5arrayIPcLm2EEEEviT0_T1_,"ax",@progbits
	.align	128
        .global         _ZN2at6native29vectorized_elementwise_kernelILi2EZZZNS0_17atanh_kernel_cudaERNS_18TensorIteratorBaseEENKUlvE0_clEvENKUlvE0_clEvEUlfE_St5arrayIPcLm2EEEEviT0_T1_
        .type           _ZN2at6native29vectorized_elementwise_kernelILi2EZZZNS0_17atanh_kernel_cudaERNS_18TensorIteratorBaseEENKUlvE0_clEvENKUlvE0_clEvEUlfE_St5arrayIPcLm2EEEEviT0_T1_,@function
        .size           _ZN2at6native29vectorized_elementwise_kernelILi2EZZZNS0_17atanh_kernel_cudaERNS_18TensorIteratorBaseEENKUlvE0_clEvENKUlvE0_clEvEUlfE_St5arrayIPcLm2EEEEviT0_T1_,(.L_x_2915 - _ZN2at6native29vectorized_elementwise_kernelILi2EZZZNS0_17atanh_kernel_cudaERNS_18TensorIteratorBaseEENKUlvE0_clEvENKUlvE0_clEvEUlfE_St5arrayIPcLm2EEEEviT0_T1_)
        .other          _ZN2at6native29vectorized_elementwise_kernelILi2EZZZNS0_17atanh_kernel_cudaERNS_18TensorIteratorBaseEENKUlvE0_clEvENKUlvE0_clEvEUlfE_St5arrayIPcLm2EEEEviT0_T1_,@"STO_CUDA_ENTRY STV_DEFAULT"
_ZN2at6native29vectorized_elementwise_kernelILi2EZZZNS0_17atanh_kernel_cudaERNS_18TensorIteratorBaseEENKUlvE0_clEvENKUlvE0_clEvEUlfE_St5arrayIPcLm2EEEEviT0_T1_:
.text._ZN2at6native29vectorized_elementwise_kernelILi2EZZZNS0_17atanh_kernel_cudaERNS_18TensorIteratorBaseEENKUlvE0_clEvENKUlvE0_clEvEUlfE_St5arrayIPcLm2EEEEviT0_T1_:
        /* <DEDUP_REMOVED lines=8> */
[----:B------:R-:W0:Y:S02]  /*0080*/  S2R R15, SR_TID.X ;  /* 0x00000000000f7919 */ /* 0x000e240000002100 */
        /* <DEDUP_REMOVED lines=12> */
[----:B0-----:R-:W-:-:S04]  /*0150*/  @!P6 IMAD.WIDE.U32 R24, R7, 0x4, R24 ;  /* 0x000000040718e825 */ /* 0x001fc800078e0018 */
[----:B------:R-:W-:-:S06]  /*0160*/  HFMA2 R7, -RZ, RZ, 0, 0 ;  /* 0x00000000ff077431 */ /* 0x000fcc00000001ff */
[----:B------:R0:W5:Y:S02]  /*0170*/  @!P6 LDG.E R7, desc[UR4][R24.64] ;  /* 0x000000041807e981 */ /* 0x000164000c1e1900 */
[----:B------:R-:W-:Y:S01]  /*0180*/  @!P4 IADD3 R27, PT, PT, R21, R15, RZ ;  /* 0x0000000f151bc210 */ /* 0x000fe20007ffe0ff */
[----:B------:R-:W2:Y:S01]  /*0190*/  @!P4 LDC.64 R2, c[0x0][0x390] ;  /* 0x0000e400ff02cb82 */ /* 0x000ea20000000a00 */
[----:B------:R-:W-:-:S04]  /*01a0*/  @!P4 IADD3 R15, PT, PT, R15, 0x80, RZ ;  /* 0x000000800f0fc810 */ /* 0x000fc80007ffe0ff */
[----:B------:R-:W-:-:S13]  /*01b0*/  ISETP.GE.U32.AND P3, PT, R15, R4, PT ;  /* 0x000000040f00720c */ /* 0x000fda0003f66070 */
[----:B------:R-:W-:Y:S01]  /*01c0*/  @!P3 IADD3 R5, PT, PT, R21, R15, RZ ;  /* 0x0000000f1505b210 */ /* 0x000fe20007ffe0ff */
[----:B------:R-:W0:Y:S01]  /*01d0*/  @!P3 LDC.64 R12, c[0x0][0x390] ;  /* 0x0000e400ff0cbb82 */ /* 0x000e220000000a00 */
[----:B------:R-:W-:-:S04]  /*01e0*/  @!P3 IADD3 R15, PT, PT, R15, 0x80, RZ ;  /* 0x000000800f0fb810 */ /* 0x000fc80007ffe0ff */
[----:B------:R-:W-:-:S13]  /*01f0*/  ISETP.GE.U32.AND P2, PT, R15, R4, PT ;  /* 0x000000040f00720c */ /* 0x000fda0003f46070 */
[----:B------:R-:W-:Y:S01]  /*0200*/  @!P2 IADD3 R17, PT, PT, R21, R15, RZ ;  /* 0x0000000f1511a210 */ /* 0x000fe20007ffe0ff */
[----:B-1----:R-:W-:Y:S01]  /*0210*/  @!P5 IMAD.WIDE.U32 R22, R23, 0x4, R8 ;  /* 0x000000041716d825 */ /* 0x002fe200078e0008 */
[----:B------:R-:W-:Y:S02]  /*0220*/  @!P2 IADD3 R15, PT, PT, R15, 0x80, RZ ;  /* 0x000000800f0fa810 */ /* 0x000fe40007ffe0ff */
[----:B------:R-:W-:Y:S01]  /*0230*/  MOV R14, RZ ;  /* 0x000000ff000e7202 */ /* 0x000fe20000000f00 */
[----:B------:R-:W-:Y:S01]  /*0240*/  HFMA2 R0, -RZ, RZ, 0, 0 ;  /* 0x00000000ff007431 */ /* 0x000fe200000001ff */
[----:B------:R-:W-:Y:S01]  /*0250*/  ISETP.GE.U32.AND P1, PT, R15, R4, PT ;  /* 0x000000040f00720c */ /* 0x000fe20003f26070 */
[----:B0-----:R-:W-:Y:S01]  /*0260*/  @!P3 IMAD.WIDE.U32 R24, R5, 0x4, R12 ;  /* 0x000000040518b825 */ /* 0x001fe200078e000c */
[----:B------:R-:W0:Y:S02]  /*0270*/  @!P2 LDC.64 R10, c[0x0][0x390] ;  /* 0x0000e400ff0aab82 */ /* 0x000e240000000a00 */
[----:B------:R1:W5:Y:S09]  /*0280*/  @!P5 LDG.E R14, desc[UR4][R22.64] ;  /* 0x00000004160ed981 */ /* 0x000372000c1e1900 */
[----:B------:R-:W-:-:S02]  /*0290*/  @!P1 IADD3 R19, PT, PT, R21, R15, RZ ;  /* 0x0000000f15139210 */ /* 0x000fc40007ffe0ff */
[----:B------:R-:W-:-:S04]  /*02a0*/  @!P1 IADD3 R15, PT, PT, R15, 0x80, RZ ;  /* 0x000000800f0f9810 */ /* 0x000fc80007ffe0ff */
[----:B------:R-:W-:-:S13]  /*02b0*/  ISETP.GE.U32.AND P6, PT, R15, R4, PT ;  /* 0x000000040f00720c */ /* 0x000fda0003fc6070 */
[----:B------:R-:W1:Y:S01]  /*02c0*/  @!P6 LDC.64 R8, c[0x0][0x390] ;  /* 0x0000e400ff08eb82 */ /* 0x000e620000000a00 */
[----:B------:R-:W-:Y:S01]  /*02d0*/  @!P6 IADD3 R13, PT, PT, R21, R15, RZ ;  /* 0x0000000f150de210 */ /* 0x000fe20007ffe0ff */
[----:B--2---:R-:W-:Y:S01]  /*02e0*/  @!P4 IMAD.WIDE.U32 R26, R27, 0x4, R2 ;  /* 0x000000041b1ac825 */ /* 0x004fe200078e0002 */
[----:B------:R-:W-:-:S04]  /*02f0*/  MOV R5, RZ ;  /* 0x000000ff00057202 */ /* 0x000fc80000000f00 */
[----:B------:R-:W5:Y:S01]  /*0300*/  @!P4 LDG.E R0, desc[UR4][R26.64] ;  /* 0x000000041a00c981 */ /* 0x000f62000c1e1900 */
[----:B------:R-:W2:Y:S03]  /*0310*/  @!P1 LDC.64 R2, c[0x0][0x390] ;  /* 0x0000e400ff029b82 */ /* 0x000ea60000000a00 */
[----:B------:R-:W5:Y:S01]  /*0320*/  @!P3 LDG.E R5, desc[UR4][R24.64] ;  /* 0x000000041805b981 */ /* 0x000f62000c1e1900 */
[----:B-1----:R-:W-:Y:S01]  /*0330*/  @!P6 IMAD.WIDE.U32 R22, R13, 0x4, R8 ;  /* 0x000000040d16e825 */ /* 0x002fe200078e0008 */
[----:B------:R-:W-:-:S06]  /*0340*/  CS2R R8, SRZ ;  /* 0x0000000000087805 */ /* 0x000fcc000001ff00 */
[----:B------:R-:W5:Y:S01]  /*0350*/  @!P6 LDG.E R8, desc[UR4][R22.64] ;  /* 0x000000041608e981 */ /* 0x000f62000c1e1900 */
[----:B0-----:R-:W-:-:S04]  /*0360*/  @!P2 IMAD.WIDE.U32 R10, R17, 0x4, R10 ;  /* 0x00000004110aa825 */ /* 0x001fc800078e000a */
[----:B--2---:R-:W-:Y:S02]  /*0370*/  @!P1 IMAD.WIDE.U32 R16, R19, 0x4, R2 ;  /* 0x0000000413109825 */ /* 0x004fe400078e0002 */
[----:B------:R-:W0:Y:S01]  /*0380*/  @!P0 LDC.64 R18, c[0x0][0x390] ;  /* 0x0000e400ff128b82 */ /* 0x000e220000000a00 */
[----:B------:R-:W-:Y:S02]  /*0390*/  @!P0 IADD3 R3, PT, PT, R21, R6, RZ ;  /* 0x0000000615038210 */ /* 0x000fe40007ffe0ff */
[----:B------:R-:W-:Y:S01]  /*03a0*/  CS2R R12, SRZ ;  /* 0x00000000000c7805 */ /* 0x000fe2000001ff00 */
[----:B------:R-:W5:Y:S01]  /*03b0*/  @!P1 LDG.E R9, desc[UR4][R16.64] ;  /* 0x0000000410099981 */ /* 0x000f62000c1e1900 */
[----:B------:R-:W-:Y:S01]  /*03c0*/  IADD3 R15, PT, PT, R6, 0x100, RZ ;  /* 0x00000100060f7810 */ /* 0x000fe20007ffe0ff */
[----:B------:R-:W-:Y:S03]  /*03d0*/  BSSY.RECONVERGENT B0, `(.L_x_1859) ;  /* 0x0000034000007945 */ /* 0x000fe60003800200 */
[----:B------:R1:W5:Y:S01]  /*03e0*/  @!P2 LDG.E R12, desc[UR4][R10.64] ;  /* 0x000000040a0ca981 */ /* 0x000362000c1e1900 */
[----:B0-----:R-:W-:-:S05]  /*03f0*/  @!P0 IMAD.WIDE.U32 R18, R3, 0x4, R18 ;  /* 0x0000000403128825 */ /* 0x001fca00078e0012 */
[----:B------:R0:W5:Y:S01]  /*0400*/  @!P0 LDG.E R13, desc[UR4][R18.64] ;  /* 0x00000004120d8981 */ /* 0x000162000c1e1900 */
[----:B------:R-:W-:-:S13]  /*0410*/  ISETP.GE.U32.AND P0, PT, R6, R4, PT ;  /* 0x000000040600720c */ /* 0x000fda0003f06070 */
[----:B------:R-:W2:Y:S01]  /*0420*/  @!P0 LDC.64 R2, c[0x0][0x388] ;  /* 0x0000e200ff028b82 */ /* 0x000ea20000000a00 */
[C---:B-1----:R-:W-:Y:S02]  /*0430*/  IADD3 R11, PT, PT, R6.reuse, 0x180, RZ ;  /* 0x00000180060b7810 */ /* 0x042fe40007ffe0ff */
[C---:B------:R-:W-:Y:S02]  /*0440*/  IADD3 R17, PT, PT, R6.reuse, 0x200, RZ ;  /* 0x0000020006117810 */ /* 0x040fe40007ffe0ff */
[-C--:B------:R-:W-:Y:S02]  /*0450*/  ISETP.GE.U32.AND P5, PT, R15, R4.reuse, PT ;  /* 0x000000040f00720c */ /* 0x080fe40003fa6070 */
[-C--:B------:R-:W-:Y:S02]  /*0460*/  ISETP.GE.U32.AND P1, PT, R11, R4.reuse, PT ;  /* 0x000000040b00720c */ /* 0x080fe40003f26070 */
[----:B------:R-:W-:Y:S02]  /*0470*/  ISETP.GE.U32.AND P2, PT, R17, R4, PT ;  /* 0x000000041100720c */ /* 0x000fe40003f46070 */
[----:B------:R-:W-:-:S02]  /*0480*/  IADD3 R11, PT, PT, R6, 0x80, RZ ;  /* 0x00000080060b7810 */ /* 0x000fc40007ffe0ff */
[----:B------:R-:W-:Y:S01]  /*0490*/  IADD3 R15, PT, PT, R6, 0x280, RZ ;  /* 0x00000280060f7810 */ /* 0x000fe20007ffe0ff */
[----:B0-----:R-:W-:Y:S08]  /*04a0*/  @P0 BRA `(.L_x_1860) ;  /* 0x0000000000980947 */ /* 0x001ff00003800000 */
        /* <DEDUP_REMOVED lines=18> */
[----:B------:R-:W-:Y:S01]  /*05d0*/  MOV R19, 0x3d39bf78 ;  /* 0x3d39bf7800137802 */ /* 0x000fe20000000f00 */
[----:B------:R-:W-:-:S04]  /*05e0*/  FMUL.FTZ R17, R17, 1.1920928955078125e-07 ;  /* 0x3400000011117820 */ /* 0x000fc80000410000 */
        /* <DEDUP_REMOVED lines=11> */
[----:B------:R-:W-:-:S05]  /*06a0*/  @P3 MOV R17, 0x7f800000 ;  /* 0x7f80000000113802 */ /* 0x000fca0000000f00 */
[C---:B------:R-:W-:Y:S01]  /*06b0*/  @P4 FFMA.FTZ R16, R10.reuse, R17, +INF ;  /* 0x7f8000000a104423 */ /* 0x040fe20000010011 */
[----:B------:R-:W-:Y:S02]  /*06c0*/  @P3 FSETP.NEU.FTZ.AND P4, PT, R10, RZ, PT ;  /* 0x000000ff0a00320b */ /* 0x000fe40003f9d000 */
[----:B------:R-:W-:Y:S02]  /*06d0*/  MOV R10, 0x3f000000 ;  /* 0x3f000000000a7802 */ /* 0x000fe40000000f00 */
[----:B------:R-:W-:Y:S02]  /*06e0*/  @P3 FSEL R16, R16, -RZ, P4 ;  /* 0x800000ff10103208 */ /* 0x000fe40002000000 */
[----:B------:R-:W-:-:S05]  /*06f0*/  LOP3.LUT R13, R10, 0x80000000, R13, 0xb8, !PT ;  /* 0x800000000a0d7812 */ /* 0x000fca00078eb80d */
[----:B------:R-:W-:-:S07]  /*0700*/  FMUL.FTZ R13, R13, R16 ;  /* 0x000000100d0d7220 */ /* 0x000fce0000410000 */
.L_x_1860:
[----:B------:R-:W-:Y:S05]  /*0710*/  BSYNC.RECONVERGENT B0 ;  /* 0x0000000000007941 */ /* 0x000fea0003800200 */
.L_x_1859:
[-C--:B------:R-:W-:Y:S01]  /*0720*/  ISETP.GE.U32.AND P4, PT, R11, R4.reuse, PT ;  /* 0x000000040b00720c */ /* 0x080fe20003f86070 */
[----:B------:R-:W-:Y:S01]  /*0730*/  BSSY.RECONVERGENT B0, `(.L_x_1861) ;  /* 0x000002a000007945 */ /* 0x000fe20003800200 */
[----:B------:R-:W-:Y:S02]  /*0740*/  ISETP.GE.U32.AND P3, PT, R15, R4, PT ;  /* 0x000000040f00720c */ /* 0x000fe40003f66070 */
[----:B------:R-:W-:-:S09]  /*0750*/  IADD3 R15, PT, PT, R6, 0x300, RZ ;  /* 0x00000300060f7810 */ /* 0x000fd20007ffe0ff */
[----:B------:R-:W-:Y:S05]  /*0760*/  @P4 BRA `(.L_x_1862) ;  /* 0x0000000000984947 */ /* 0x000fea0003800000 */
[C---:B-----5:R-:W-:Y:S01]  /*0770*/  FADD.FTZ R10, |R7|.reuse, -RZ ;  /* 0x800000ff070a7221 */ /* 0x060fe20000010200 */
[----:B------:R-:W-:Y:S01]  /*0780*/  FSETP.GT.FTZ.AND P4, PT, |R7|, 8.50705917302346158658e+37, PT ;  /* 0x7e8000000700780b */ /* 0x000fe20003f94200 */
[----:B------:R-:W-:Y:S01]  /*0790*/  HFMA2 R20, -RZ, RZ, 1.625, 0 ;  /* 0x3e800000ff147431 */ /* 0x000fe200000001ff */
        /* <DEDUP_REMOVED lines=35> */
.L_x_1862:
[----:B------:R-:W-:Y:S05]  /*09d0*/  BSYNC.RECONVERGENT B0 ;  /* 0x0000000000007941 */ /* 0x000fea0003800200 */
.L_x_1861:
[----:B------:R-:W-:Y:S01]  /*09e0*/  BSSY.RECONVERGENT B0, `(.L_x_1863) ;  /* 0x000002a000007945 */ /* 0x000fe20003800200 */
[----:B------:R-:W-:Y:S02]  /*09f0*/  ISETP.GE.U32.AND P4, PT, R15, R4, PT ;  /* 0x000000040f00720c */ /* 0x000fe40003f86070 */
[----:B------:R-:W-:Y:S01]  /*0a00*/  IADD3 R15, PT, PT, R6, 0x380, RZ ;  /* 0x00000380060f7810 */ /* 0x000fe20007ffe0ff */
[----:B------:R-:W-:Y:S10]  /*0a10*/  @P5 BRA `(.L_x_1864) ;  /* 0x0000000000985947 */ /* 0x000ff40003800000 */
[C---:B-----5:R-:W-:Y:S01]  /*0a20*/  FADD.FTZ R10, |R14|.reuse, -RZ ;  /* 0x800000ff0e0a7221 */ /* 0x060fe20000010200 */
[----:B------:R-:W-:Y:S01]  /*0a30*/  FSETP.GT.FTZ.AND P5, PT, |R14|, 8.50705917302346158658e+37, PT ;  /* 0x7e8000000e00780b */ /* 0x000fe20003fb4200 */
[----:B------:R-:W-:Y:S01]  /*0a40*/  HFMA2 R23, -RZ, RZ, 1.3056640625, -1.8671875 ;  /* 0x3d39bf78ff177431 */ /* 0x000fe200000001ff */
        /* <DEDUP_REMOVED lines=35> */
.L_x_1864:
[----:B------:R-:W-:Y:S05]  /*0c80*/  BSYNC.RECONVERGENT B0 ;  /* 0x0000000000007941 */ /* 0x000fea0003800200 */
.L_x_1863:
[----:B------:R-:W-:Y:S01]  /*0c90*/  ISETP.GE.U32.AND P5, PT, R15, R4, PT ;  /* 0x000000040f00720c */ /* 0x000fe20003fa6070 */
[----:B------:R-:W-:Y:S01]  /*0ca0*/  BSSY.RECONVERGENT B0, `(.L_x_1865) ;  /* 0x000002a000007945 */ /* 0x000fe20003800200 */
[----:B------:R-:W-:-:S05]  /*0cb0*/  @!P0 IADD3 R15, PT, PT, R21, R6, RZ ;  /* 0x00000006150f8210 */ /* 0x000fca0007ffe0ff */
[----:B--2---:R-:W-:Y:S01]  /*0cc0*/  @!P0 IMAD.WIDE.U32 R2, R15, 0x4, R2 ;  /* 0x000000040f028825 */ /* 0x004fe200078e0002 */
[----:B------:R-:W-:Y:S06]  /*0cd0*/  @P1 BRA `(.L_x_1866) ;  /* 0x0000000000981947 */ /* 0x000fec0003800000 */
[C---:B-----5:R-:W-:Y:S01]  /*0ce0*/  FADD.FTZ R14, |R0|.reuse, -RZ ;  /* 0x800000ff000e7221 */ /* 0x060fe20000010200 */
[----:B------:R-:W-:Y:S02]  /*0cf0*/  FSETP.GT.FTZ.AND P1, PT, |R0|, 8.50705917302346158658e+37, PT ;  /* 0x7e8000000000780b */ /* 0x000fe40003f34200 */
[----:B------:R-:W-:Y:S01]  /*0d00*/  MOV R19, 0x3e800000 ;  /* 0x3e80000000137802 */ /* 0x000fe20000000f00 */
[----:B------:R-:W-:-:S06]  /*0d10*/  FADD.FTZ R16, -R14, 1 ;  /* 0x3f8000000e107421 */ /* 0x000fcc0000010100 */
[----:B------:R-:W0:Y:S02]  /*0d20*/  MUFU.RCP R16, R16 ;  /* 0x0000001000107308 */ /* 0x000e240000001000 */
[----:B0-----:R-:W-:Y:S01]  /*0d30*/  FADD.FTZ R15, R16, R16 ;  /* 0x00000010100f7221 */ /* 0x001fe20000010000 */
[----:B------:R-:W-:-:S03]  /*0d40*/  HFMA2 R16, -RZ, RZ, 1.3056640625, -1.8671875 ;  /* 0x3d39bf78ff107431 */ /* 0x000fc600000001ff */
        /* <DEDUP_REMOVED lines=31> */
.L_x_1866:
[----:B------:R-:W-:Y:S05]  /*0f40*/  BSYNC.RECONVERGENT B0 ;  /* 0x0000000000007941 */ /* 0x000fea0003800200 */
.L_x_1865:
[----:B------:R-:W-:Y:S04]  /*0f50*/  BSSY.RECONVERGENT B0, `(.L_x_1867) ;  /* 0x0000028000007945 */ /* 0x000fe80003800200 */
[----:B------:R-:W-:Y:S05]  /*0f60*/  @P2 BRA `(.L_x_1868) ;  /* 0x0000000000982947 */ /* 0x000fea0003800000 */
        /* <DEDUP_REMOVED lines=38> */
.L_x_1868:
[----:B------:R-:W-:Y:S05]  /*11d0*/  BSYNC.RECONVERGENT B0 ;  /* 0x0000000000007941 */ /* 0x000fea0003800200 */
.L_x_1867:
        /* <DEDUP_REMOVED lines=40> */
.L_x_1870:
[----:B------:R-:W-:Y:S05]  /*1460*/  BSYNC.RECONVERGENT B0 ;  /* 0x0000000000007941 */ /* 0x000fea0003800200 */
.L_x_1869:
        /* <DEDUP_REMOVED lines=40> */
.L_x_1872:
[----:B------:R-:W-:Y:S05]  /*16f0*/  BSYNC.RECONVERGENT B0 ;  /* 0x0000000000007941 */ /* 0x000fea0003800200 */
.L_x_1871:
        /* <DEDUP_REMOVED lines=40> */
.L_x_1874:
[----:B------:R-:W-:Y:S05]  /*1980*/  BSYNC.RECONVERGENT B0 ;  /* 0x0000000000007941 */ /* 0x000fea0003800200 */
.L_x_1873:
[----:B------:R-:W-:Y:S01]  /*1990*/  @!P0 MOV R6, R11 ;  /* 0x0000000b00068202 */ /* 0x000fe20000000f00 */
[----:B-----5:R0:W-:Y:S01]  /*19a0*/  @!P0 STG.E desc[UR4][R2.64], R13 ;  /* 0x0000000d02008986 */ /* 0x0201e2000c101904 */
        /* <DEDUP_REMOVED lines=9> */
[----:B------:R0:W-:Y:S07]  /*1a40*/  STG.E desc[UR4][R2.64], R7 ;  /* 0x0000000702007986 */ /* 0x0001ee000c101904 */
[----:B------:R-:W-:Y:S05]  /*1a50*/  @P0 BRA `(.L_x_1878) ;  /* 0x0000000000300947 */ /* 0x000fea0003800000 */
[----:B0-----:R-:W0:Y:S01]  /*1a60*/  LDC.64 R2, c[0x0][0x388] ;  /* 0x0000e200ff027b82 */ /* 0x001e220000000a00 */
[----:B------:R-:W-:Y:S02]  /*1a70*/  IADD3 R7, PT, PT, R21, R6, RZ ;  /* 0x0000000615077210 */ /* 0x000fe40007ffe0ff */
[----:B------:R-:W-:-:S03]  /*1a80*/  IADD3 R6, PT, PT, R6, 0x80, RZ ;  /* 0x0000008006067810 */ /* 0x000fc60007ffe0ff */
[----:B0-----:R-:W-:-:S05]  /*1a90*/  IMAD.WIDE.U32 R2, R7, 0x4, R2 ;  /* 0x0000000407027825 */ /* 0x001fca00078e0002 */
[----:B------:R0:W-:Y:S02]  /*1aa0*/  STG.E desc[UR4][R2.64], R10 ;  /* 0x0000000a02007986 */ /* 0x0001e4000c101904 */
.L_x_1877:
[----:B------:R-:W-:-:S13]  /*1ab0*/  ISETP.GE.U32.AND P0, PT, R6, R4, PT ;  /* 0x000000040600720c */ /* 0x000fda0003f06070 */
[----:B------:R-:W-:Y:S05]  /*1ac0*/  @P0 BRA `(.L_x_1879) ;  /* 0x0000000000300947 */ /* 0x000fea0003800000 */
[----:B0-----:R-:W0:Y:S01]  /*1ad0*/  LDC.64 R2, c[0x0][0x388] ;  /* 0x0000e200ff027b82 */ /* 0x001e220000000a00 */
[----:B------:R-:W-:Y:S02]  /*1ae0*/  IADD3 R7, PT, PT, R21, R6, RZ ;  /* 0x0000000615077210 */ /* 0x000fe40007ffe0ff */
[----:B------:R-:W-:-:S03]  /*1af0*/  IADD3 R6, PT, PT, R6, 0x80, RZ ;  /* 0x0000008006067810 */ /* 0x000fc60007ffe0ff */
[----:B0-----:R-:W-:-:S05]  /*1b00*/  IMAD.WIDE.U32 R2, R7, 0x4, R2 ;  /* 0x0000000407027825 */ /* 0x001fca00078e0002 */
[----:B------:R1:W-:Y:S02]  /*1b10*/  STG.E desc[UR4][R2.64], R0 ;  /* 0x0000000002007986 */ /* 0x0003e4000c101904 */
.L_x_1878:
[----:B------:R-:W-:-:S13]  /*1b20*/  ISETP.GE.U32.AND P0, PT, R6, R4, PT ;  /* 0x000000040600720c */ /* 0x000fda0003f06070 */
[----:B------:R-:W-:Y:S05]  /*1b30*/  @P0 BRA `(.L_x_1880) ;  /* 0x0000000000340947 */ /* 0x000fea0003800000 */
[----:B01----:R-:W0:Y:S01]  /*1b40*/  LDC.64 R2, c[0x0][0x388] ;  /* 0x0000e200ff027b82 */ /* 0x003e220000000a00 */
[----:B------:R-:W-:Y:S02]  /*1b50*/  IADD3 R7, PT, PT, R21, R6, RZ ;  /* 0x0000000615077210 */ /* 0x000fe40007ffe0ff */
[----:B------:R-:W-:-:S03]  /*1b60*/  IADD3 R6, PT, PT, R6, 0x80, RZ ;  /* 0x0000008006067810 */ /* 0x000fc60007ffe0ff */
[----:B0-----:R-:W-:-:S05]  /*1b70*/  IMAD.WIDE.U32 R2, R7, 0x4, R2 ;  /* 0x0000000407027825 */ /* 0x001fca00078e0002 */
[----:B------:R1:W-:Y:S02]  /*1b80*/  STG.E desc[UR4][R2.64], R5 ;  /* 0x0000000502007986 */ /* 0x0003e4000c101904 */
.L_x_1879:
[----:B------:R-:W-:-:S13]  /*1b90*/  ISETP.GE.U32.AND P0, PT, R6, R4, PT ;  /* 0x000000040600720c */ /* 0x000fda0003f06070 */
[----:B------:R-:W-:Y:S05]  /*1ba0*/  @P0 BREAK.RELIABLE B1 ;  /* 0x0000000000010942 */ /* 0x000fea0003800100 */
[----:B------:R-:W-:Y:S05]  /*1bb0*/  @P0 BRA `(.L_x_1881) ;  /* 0x0000000000300947 */ /* 0x000fea0003800000 */
[----:B01----:R-:W0:Y:S01]  /*1bc0*/  LDC.64 R2, c[0x0][0x388] ;  /* 0x0000e200ff027b82 */ /* 0x003e220000000a00 */
[----:B------:R-:W-:Y:S02]  /*1bd0*/  IADD3 R5, PT, PT, R21, R6, RZ ;  /* 0x0000000615057210 */ /* 0x000fe40007ffe0ff */
[----:B------:R-:W-:-:S03]  /*1be0*/  IADD3 R6, PT, PT, R6, 0x80, RZ ;  /* 0x0000008006067810 */ /* 0x000fc60007ffe0ff */
[----:B0-----:R-:W-:-:S05]  /*1bf0*/  IMAD.WIDE.U32 R2, R5, 0x4, R2 ;  /* 0x0000000405027825 */ /* 0x001fca00078e0002 */
[----:B------:R2:W-:Y:S02]  /*1c00*/  STG.E desc[UR4][R2.64], R12 ;  /* 0x0000000c02007986 */ /* 0x0005e4000c101904 */
.L_x_1880:
[----:B------:R-:W-:Y:S05]  /*1c10*/  BSYNC.RELIABLE B1 ;  /* 0x0000000000017941 */ /* 0x000fea0003800100 */
.L_x_1876:
[----:B------:R-:W-:-:S13]  /*1c20*/  ISETP.GE.U32.AND P0, PT, R6, R4, PT ;  /* 0x000000040600720c */ /* 0x000fda0003f06070 */
[----:B012---:R-:W0:Y:S01]  /*1c30*/  @!P0 LDC.64 R2, c[0x0][0x388] ;  /* 0x0000e200ff028b82 */ /* 0x007e220000000a00 */
[----:B------:R-:W-:Y:S02]  /*1c40*/  @!P0 IADD3 R5, PT, PT, R21, R6, RZ ;  /* 0x0000000615058210 */ /* 0x000fe40007ffe0ff */
[----:B------:R-:W-:-:S03]  /*1c50*/  @!P0 IADD3 R6, PT, PT, R6, 0x80, RZ ;  /* 0x0000008006068810 */ /* 0x000fc60007ffe0ff */
[----:B0-----:R-:W-:-:S05]  /*1c60*/  @!P0 IMAD.WIDE.U32 R2, R5, 0x4, R2 ;  /* 0x0000000405028825 */ /* 0x001fca00078e0002 */
[----:B------:R2:W-:Y:S02]  /*1c70*/  @!P0 STG.E desc[UR4][R2.64], R9 ;  /* 0x0000000902008986 */ /* 0x0005e4000c101904 */
.L_x_1881:
[----:B------:R-:W-:Y:S05]  /*1c80*/  BSYNC.RECONVERGENT B0 ;  /* 0x0000000000007941 */ /* 0x000fea0003800200 */
.L_x_1875:
[----:B------:R-:W-:Y:S05]  /*1c90*/  WARPSYNC.ALL ;  /* 0x0000000000007948 */ /* 0x000fea0003800000 */
[----:B------:R-:W-:-:S13]  /*1ca0*/  ISETP.GE.U32.AND P0, PT, R6, R4, PT ;  /* 0x000000040600720c */ /* 0x000fda0003f06070 */
[----:B------:R-:W-:Y:S05]  /*1cb0*/  @P0 EXIT ;  /* 0x000000000000094d */ /* 0x000fea0003800000 */
[----:B012---:R-:W0:Y:S01]  /*1cc0*/  LDC.64 R2, c[0x0][0x388] ;  /* 0x0000e200ff027b82 */ /* 0x007e220000000a00 */
[----:B------:R-:W-:-:S05]  /*1cd0*/  IADD3 R21, PT, PT, R21, R6, RZ ;  /* 0x0000000615157210 */ /* 0x000fca0007ffe0ff */
[----:B0-----:R-:W-:-:S05]  /*1ce0*/  IMAD.WIDE.U32 R2, R21, 0x4, R2 ;  /* 0x0000000415027825 */ /* 0x001fca00078e0002 */
[----:B------:R-:W-:Y:S01]  /*1cf0*/  STG.E desc[UR4][R2.64], R8 ;  /* 0x0000000802007986 */ /* 0x000fe2000c101904 */
[----:B------:R-:W-:Y:S05]  /*1d00*/  EXIT ;  /* 0x000000000000794d */ /* 0x000fea0003800000 */
.L_x_1858:
[----:B------:R-:W0:Y:S01]  /*1d10*/  S2R R23, SR_TID.X ;  /* 0x0000000000177919 */ /* 0x000e220000002100 */
[----:B------:R-:W1:Y:S02]  /*1d20*/  LDC.64 R2, c[0x0][0x390] ;  /* 0x0000e400ff027b82 */ /* 0x000e640000000a00 */
[----:B-1----:R-:W-:-:S04]  /*1d30*/  IMAD.WIDE.U32 R2, R21, 0x4, R2 ;  /* 0x0000000415027825 */ /* 0x002fc800078e0002 */
[----:B0-----:R-:W-:-:S05]  /*1d40*/  IMAD.WIDE.U32 R10, R23, 0x8, R2 ;  /* 0x00000008170a7825 */ /* 0x001fca00078e0002 */
[----:B------:R-:W2:Y:S04]  /*1d50*/  LDG.E.64 R8, desc[UR4][R10.64] ;  /* 0x000000040a087981 */ /* 0x000ea8000c1e1b00 */
[----:B------:R-:W3:Y:S04]  /*1d60*/  LDG.E.64 R6, desc[UR4][R10.64+0x400] ;  /* 0x000400040a067981 */ /* 0x000ee8000c1e1b00 */
[----:B------:R-:W4:Y:S04]  /*1d70*/  LDG.E.64 R4, desc[UR4][R10.64+0x800] ;  /* 0x000800040a047981 */ /* 0x000f28000c1e1b00 */
[----:B------:R0:W5:Y:S01]  /*1d80*/  LDG.E.64 R2, desc[UR4][R10.64+0xc00] ;  /* 0x000c00040a027981 */ /* 0x000162000c1e1b00 */
[----:B------:R-:W-:-:S02]  /*1d90*/  HFMA2 R19, -RZ, RZ, 1.625, 0 ;  /* 0x3e800000ff137431 */ /* 0x000fc400000001ff */
[C---:B--2---:R-:W-:Y:S01]  /*1da0*/  FADD.FTZ R0, |R8|.reuse, -RZ ;  /* 0x800000ff08007221 */ /* 0x044fe20000010200 */
[----:B------:R-:W-:Y:S01]  /*1db0*/  FADD.FTZ R12, |R9|, -RZ ;  /* 0x800000ff090c7221 */ /* 0x000fe20000010200 */
[----:B------:R-:W-:Y:S02]  /*1dc0*/  FSETP.GT.FTZ.AND P0, PT, |R8|, 8.50705917302346158658e+37, PT ;  /* 0x7e8000000800780b */ /* 0x000fe40003f14200 */
[----:B------:R-:W-:Y:S01]  /*1dd0*/  FADD.FTZ R0, -R0, 1 ;  /* 0x3f80000000007421 */ /* 0x000fe20000010100 */
[----:B------:R-:W-:Y:S01]  /*1de0*/  FADD.FTZ R14, -R12, 1 ;  /* 0x3f8000000c0e7421 */ /* 0x000fe20000010100 */
[C---:B---3--:R-:W-:Y:S01]  /*1df0*/  FADD.FTZ R22, |R7|.reuse, -RZ ;  /* 0x800000ff07167221 */ /* 0x048fe20000010200 */
[----:B------:R-:W-:-:S03]  /*1e00*/  FSETP.GT.FTZ.AND P1, PT, |R7|, 8.50705917302346158658e+37, PT ;  /* 0x7e8000000700780b */ /* 0x000fc60003f34200 */
[----:B------:R-:W1:Y:S01]  /*1e10*/  MUFU.RCP R0, R0 ;  /* 0x0000000000007308 */ /* 0x000e620000001000 */
[----:B------:R-:W-:-:S07]  /*1e20*/  FADD.FTZ R24, -R22, 1 ;  /* 0x3f80000016187421 */ /* 0x000fce0000010100 */
[----:B------:R-:W2:Y:S01]  /*1e30*/  MUFU.RCP R14, R14 ;  /* 0x0000000e000e7308 */ /* 0x000ea20000001000 */
[----:B-1----:R-:W-:-:S04]  /*1e40*/  FADD.FTZ R13, R0, R0 ;  /* 0x00000000000d7221 */ /* 0x002fc80000010000 */
[----:B------:R-:W-:Y:S01]  /*1e50*/  FMUL.FTZ R12, |R8|, R13 ;  /* 0x0000000d080c7220 */ /* 0x000fe20000410200 */
[----:B--2---:R-:W-:-:S04]  /*1e60*/  FADD.FTZ R16, R14, R14 ;  /* 0x0000000e0e107221 */ /* 0x004fc80000010000 */
[----:B------:R-:W-:Y:S02]  /*1e70*/  FSEL R12, R12, -2, !P0 ;  /* 0xc00000000c0c7808 */ /* 0x000fe40004000000 */
[C---:B------:R-:W-:Y:S01]  /*1e80*/  FSETP.GT.FTZ.AND P0, PT, |R9|.reuse, 8.50705917302346158658e+37, PT ;  /* 0x7e8000000900780b */ /* 0x040fe20003f14200 */
[----:B0-----:R-:W-:Y:S01]  /*1e90*/  FMUL.FTZ R10, |R9|, R16 ;  /* 0x00000010090a7220 */ /* 0x001fe20000410200 */
[----:B------:R-:W-:Y:S01]  /*1ea0*/  MOV R16, 0x3d39bf78 ;  /* 0x3d39bf7800107802 */ /* 0x000fe20000000f00 */
[C---:B------:R-:W-:Y:S01]  /*1eb0*/  FADD.FTZ.RZ R11, R12.reuse, 1 ;  /* 0x3f8000000c0b7421 */ /* 0x040fe2000001c000 */
[----:B------:R-:W-:Y:S02]  /*1ec0*/  ISETP.GE.U32.AND P2, PT, R12, 0x7f800000, PT ;  /* 0x7f8000000c00780c */ /* 0x000fe40003f46070 */
[----:B------:R-:W-:Y:S02]  /*1ed0*/  FSEL R10, R10, -2, !P0 ;  /* 0xc00000000a0a7808 */ /* 0x000fe40004000000 */
[----:B------:R-:W-:-:S02]  /*1ee0*/  IADD3 R11, PT, PT, R11, -0x3f400000, RZ ;  /* 0xc0c000000b0b7810 */ /* 0x000fc40007ffe0ff */
[----:B------:R-:W-:Y:S01]  /*1ef0*/  FSETP.GT.FTZ.AND P0, PT, |R6|, 8.50705917302346158658e+37, PT ;  /* 0x7e8000000600780b */ /* 0x000fe20003f14200 */
[----:B------:R-:W-:Y:S01]  /*1f00*/  FADD.FTZ.RZ R0, R10, 1 ;  /* 0x3f8000000a007421 */ /* 0x000fe2000001c000 */
[----:B------:R-:W-:Y:S01]  /*1f10*/  LOP3.LUT R15, R11, 0xff800000, RZ, 0xc0, !PT ;  /* 0xff8000000b0f7812 */ /* 0x000fe200078ec0ff */
[----:B------:R-:W-:Y:S01]  /*1f20*/  FADD.FTZ R11, |R6|, -RZ ;  /* 0x800000ff060b7221 */ /* 0x000fe20000010200 */
[----:B------:R-:W-:Y:S02]  /*1f30*/  ISETP.GT.AND P3, PT, R12, -0x40800000, P2 ;  /* 0xbf8000000c00780c */ /* 0x000fe40001764270 */
[----:B------:R-:W-:Y:S01]  /*1f40*/  IADD3 R13, PT, PT, R0, -0x3f400000, RZ ;  /* 0xc0c00000000d7810 */ /* 0x000fe20007ffe0ff */
[----:B------:R-:W-:Y:S01]  /*1f50*/  FADD.FTZ R18, -R11, 1 ;  /* 0x3f8000000b127421 */ /* 0x000fe20000010100 */
[----:B------:R-:W-:Y:S02]  /*1f60*/  IADD3 R0, PT, PT, -R15, 0x40800000, RZ ;  /* 0x408000000f007810 */ /* 0x000fe40007ffe1ff */
[----:B------:R-:W-:-:S02]  /*1f70*/  LOP3.LUT R13, R13, 0xff800000, RZ, 0xc0, !PT ;  /* 0xff8000000d0d7812 */ /* 0x000fc400078ec0ff */
[----:B------:R-:W-:Y:S01]  /*1f80*/  IADD3 R11, PT, PT, R12, -R15, RZ ;  /* 0x8000000f0c0b7210 */ /* 0x000fe20007ffe0ff */
[----:B------:R-:W-:Y:S01]  /*1f90*/  FFMA.FTZ R0, R0, R19, -1 ;  /* 0xbf80000000007423 */ /* 0x000fe20000010013 */
[----:B------:R-:W-:Y:S01]  /*1fa0*/  IADD3 R14, PT, PT, -R13, 0x40800000, RZ ;  /* 0x408000000d0e7810 */ /* 0x000fe20007ffe1ff */
[----:B------:R-:W0:Y:S01]  /*1fb0*/  MUFU.RCP R18, R18 ;  /* 0x0000001200127308 */ /* 0x000e220000001000 */
[----:B------:R-:W-:Y:S01]  /*1fc0*/  IADD3 R17, PT, PT, R10, -R13, RZ ;  /* 0x8000000d0a117210 */ /* 0x000fe20007ffe0ff */
[----:B------:R-:W-:Y:S02]  /*1fd0*/  FADD.FTZ R11, R11, R0 ;  /* 0x000000000b0b7221 */ /* 0x000fe40000010000 */
[----:B------:R-:W-:Y:S02]  /*1fe0*/  FFMA.FTZ R14, R14, R19, -1 ;  /* 0xbf8000000e0e7423 */ /* 0x000fe40000010013 */
[----:B------:R-:W-:Y:S02]  /*1ff0*/  FFMA.FTZ R0, R11, -R16, 0.10546888411045074463 ;  /* 0x3dd800120b007423 */ /* 0x000fe40000010810 */
[----:B------:R-:W-:-:S02]  /*2000*/  FADD.FTZ R17, R17, R14 ;  /* 0x0000000e11117221 */ /* 0x000fc40000010000 */
[----:B------:R-:W-:Y:S02]  /*2010*/  FFMA.FTZ R0, R11, R0, -0.13229703903198242188 ;  /* 0xbe0778e00b007423 */ /* 0x000fe40000010000 */
[----:B------:R-:W-:Y:S02]  /*2020*/  FFMA.FTZ R14, R17, -R16, 0.10546888411045074463 ;  /* 0x3dd80012110e7423 */ /* 0x000fe40000010810 */
[----:B------:R-:W-:Y:S02]  /*2030*/  FFMA.FTZ R0, R11, R0, 0.14491446316242218018 ;  /* 0x3e1464750b007423 */ /* 0x000fe40000010000 */
[----:B------:R-:W-:Y:S02]  /*2040*/  FFMA.FTZ R14, R17, R14, -0.13229703903198242188 ;  /* 0xbe0778e0110e7423 */ /* 0x000fe4000001000e */
[----:B------:R-:W-:Y:S01]  /*2050*/  FFMA.FTZ R0, R11, R0, -0.16641564667224884033 ;  /* 0xbe2a68dd0b007423 */ /* 0x000fe20000010000 */
[----:B0-----:R-:W-:Y:S01]  /*2060*/  FADD.FTZ R25, R18, R18 ;  /* 0x0000001212197221 */ /* 0x001fe20000010000 */
[----:B------:R-:W-:-:S02]  /*2070*/  FFMA.FTZ R14, R17, R14, 0.14491446316242218018 ;  /* 0x3e146475110e7423 */ /* 0x000fc4000001000e */
[----:B------:R-:W-:Y:S01]  /*2080*/  FFMA.FTZ R0, R11, R0, 0.19988867640495300293 ;  /* 0x3e4caf9e0b007423 */ /* 0x000fe20000010000 */
[----:B------:R-:W-:Y:S01]  /*2090*/  FMUL.FTZ R25, |R6|, R25 ;  /* 0x0000001906197220 */ /* 0x000fe20000410200 */
[----:B------:R-:W-:Y:S02]  /*20a0*/  FFMA.FTZ R18, R17, R14, -0.16641564667224884033 ;  /* 0xbe2a68dd11127423 */ /* 0x000fe4000001000e */
[----:B------:R-:W-:Y:S02]  /*20b0*/  FFMA.FTZ R14, R11, R0, -0.25000196695327758789 ;  /* 0xbe8000420b0e7423 */ /* 0x000fe40000010000 */
[----:B------:R-:W-:Y:S01]  /*20c0*/  FFMA.FTZ R18, R17, R18, 0.19988867640495300293 ;  /* 0x3e4caf9e11127423 */ /* 0x000fe20000010012 */
[----:B------:R-:W-:Y:S01]  /*20d0*/  FSEL R0, R25, -2, !P0 ;  /* 0xc000000019007808 */ /* 0x000fe20004000000 */
[----:B------:R-:W-:Y:S01]  /*20e0*/  FFMA.FTZ R14, R11, R14, 0.33333510160446166992 ;  /* 0x3eaaaae60b0e7423 */ /* 0x000fe2000001000e */
[----:B----4-:R-:W-:Y:S01]  /*20f0*/  FADD.FTZ R25, |R4|, -RZ ;  /* 0x800000ff04197221 */ /* 0x010fe20000010200 */
[----:B------:R-:W-:Y:S01]  /*2100*/  FFMA.FTZ R20, R17, R18, -0.25000196695327758789 ;  /* 0xbe80004211147423 */ /* 0x000fe20000010012 */
[----:B------:R-:W-:Y:S01]  /*2110*/  ISETP.GE.U32.AND P0, PT, R10, 0x7f800000, PT ;  /* 0x7f8000000a00780c */ /* 0x000fe20003f06070 */
[----:B------:R-:W-:Y:S01]  /*2120*/  FADD.FTZ.RZ R22, R0, 1 ;  /* 0x3f80000000167421 */ /* 0x000fe2000001c000 */
[----:B------:R-:W-:Y:S01]  /*2130*/  FFMA.FTZ R18, R11, R14, -0.5 ;  /* 0xbf0000000b127423 */ /* 0x000fe2000001000e */
[----:B------:R-:W-:Y:S01]  /*2140*/  FFMA.FTZ R20, R17, R20, 0.33333510160446166992 ;  /* 0x3eaaaae611147423 */ /* 0x000fe20000010014 */
[----:B------:R0:W1:Y:S01]  /*2150*/  MUFU.RCP R14, R24 ;  /* 0x00000018000e7308 */ /* 0x0000620000001000 */
[----:B------:R-:W-:Y:S01]  /*2160*/  FADD.FTZ R27, -R25, 1 ;  /* 0x3f800000191b7421 */ /* 0x000fe20000010100 */
[----:B------:R-:W-:Y:S01]  /*2170*/  FMUL.FTZ R18, R11, R18 ;  /* 0x000000120b127220 */ /* 0x000fe20000410000 */
[----:B------:R-:W-:Y:S01]  /*2180*/  IADD3 R22, PT, PT, R22, -0x3f400000, RZ ;  /* 0xc0c0000016167810 */ /* 0x000fe20007ffe0ff */
[----:B------:R-:W-:Y:S01]  /*2190*/  FFMA.FTZ R20, R17, R20, -0.5 ;  /* 0xbf00000011147423 */ /* 0x000fe20000010014 */
[----:B------:R-:W-:Y:S01]  /*21a0*/  ISETP.GT.AND P4, PT, R10, -0x40800000, P0 ;  /* 0xbf8000000a00780c */ /* 0x000fe20000784270 */
[----:B------:R-:W-:Y:S01]  /*21b0*/  FFMA.FTZ R18, R11, R18, R11 ;  /* 0x000000120b127223 */ /* 0x000fe2000001000b */
[----:B------:R-:W-:Y:S01]  /*21c0*/  LOP3.LUT R11, R22, 0xff800000, RZ, 0xc0, !PT ;  /* 0xff800000160b7812 */ /* 0x000fe200078ec0ff */
[----:B------:R-:W-:Y:S01]  /*21d0*/  FMUL.FTZ R20, R17, R20 ;  /* 0x0000001411147220 */ /* 0x000fe20000410000 */
[----:B------:R-:W-:-:S02]  /*21e0*/  I2FP.F32.S32 R22, R15 ;  /* 0x0000000f00167245 */ /* 0x000fc40000201400 */
[----:B------:R-:W-:Y:S01]  /*21f0*/  IADD3 R26, PT, PT, -R11, 0x40800000, RZ ;  /* 0x408000000b1a7810 */ /* 0x000fe20007ffe1ff */
[----:B------:R-:W-:Y:S01]  /*2200*/  FFMA.FTZ R15, R17, R20, R17 ;  /* 0x00000014110f7223 */ /* 0x000fe20000010011 */
[----:B0-----:R-:W-:Y:S01]  /*2210*/  IADD3 R24, PT, PT, R0, -R11, RZ ;  /* 0x8000000b00187210 */ /* 0x001fe20007ffe0ff */
[----:B------:R0:W2:Y:S01]  /*2220*/  MUFU.RCP R20, R27 ;  /* 0x0000001b00147308 */ /* 0x0000a20000001000 */
[----:B------:R-:W-:Y:S01]  /*2230*/  FMUL.FTZ R17, R22, 1.1920928955078125e-07 ;  /* 0x3400000016117820 */ /* 0x000fe20000410000 */
[----:B------:R-:W-:Y:S01]  /*2240*/  FFMA.FTZ R25, R26, R19, -1 ;  /* 0xbf8000001a197423 */ /* 0x000fe20000010013 */
[----:B------:R-:W-:Y:S01]  /*2250*/  I2FP.F32.S32 R22, R13 ;  /* 0x0000000d00167245 */ /* 0x000fe20000201400 */
[----:B-1----:R-:W-:Y:S01]  /*2260*/  FADD.FTZ R14, R14, R14 ;  /* 0x0000000e0e0e7221 */ /* 0x002fe20000010000 */
[----:B------:R-:W-:Y:S01]  /*2270*/  FFMA.FTZ R17, R17, 0.69314718246459960938, R18 ;  /* 0x3f31721811117823 */ /* 0x000fe20000010012 */
[----:B------:R-:W-:Y:S01]  /*2280*/  FADD.FTZ R13, R24, R25 ;  /* 0x00000019180d7221 */ /* 0x000fe20000010000 */
[----:B------:R-:W-:Y:S01]  /*2290*/  @P0 MOV R29, 0x7f800000 ;  /* 0x7f800000001d0802 */ /* 0x000fe20000000f00 */
[----:B------:R-:W-:Y:S01]  /*22a0*/  FMUL.FTZ R18, |R7|, R14 ;  /* 0x0000000e07127220 */ /* 0x000fe20000410200 */
[----:B0-----:R-:W-:Y:S01]  /*22b0*/  @P2 MOV R27, 0x7f800000 ;  /* 0x7f800000001b2802 */ /* 0x001fe20000000f00 */
[----:B------:R-:W-:Y:S01]  /*22c0*/  FFMA.FTZ R14, R13, -R16, 0.10546888411045074463 ;  /* 0x3dd800120d0e7423 */ /* 0x000fe20000010810 */
[----:B------:R-:W-:Y:S01]  /*22d0*/  FMUL.FTZ R22, R22, 1.1920928955078125e-07 ;  /* 0x3400000016167820 */ /* 0x000fe20000410000 */
[----:B------:R-:W-:-:S02]  /*22e0*/  I2FP.F32.S32 R11, R11 ;  /* 0x0000000b000b7245 */ /* 0x000fc40000201400 */
[C---:B------:R-:W-:Y:S01]  /*22f0*/  FFMA.FTZ R14, R13.reuse, R14, -0.13229703903198242188 ;  /* 0xbe0778e00d0e7423 */ /* 0x040fe2000001000e */
[----:B------:R-:W-:Y:S01]  /*2300*/  FSEL R18, R18, -2, !P1 ;  /* 0xc000000012127808 */ /* 0x000fe20004800000 */
[----:B------:R-:W-:Y:S01]  /*2310*/  @P3 FFMA.FTZ R17, R12, R27, +INF ;  /* 0x7f8000000c113423 */ /* 0x000fe2000001001b */
[----:B------:R-:W-:Y:S01]  /*2320*/  FSETP.GT.FTZ.AND P1, PT, |R4|, 8.50705917302346158658e+37, PT ;  /* 0x7e8000000400780b */ /* 0x000fe20003f34200 */
[C---:B------:R-:W-:Y:S01]  /*2330*/  FFMA.FTZ R14, R13.reuse, R14, 0.14491446316242218018 ;  /* 0x3e1464750d0e7423 */ /* 0x040fe2000001000e */
[----:B--2---:R-:W-:Y:S01]  /*2340*/  FADD.FTZ R25, R20, R20 ;  /* 0x0000001414197221 */ /* 0x004fe20000010000 */
[----:B------:R-:W-:Y:S01]  /*2350*/  FADD.FTZ.RZ R20, R18, 1 ;  /* 0x3f80000012147421 */ /* 0x000fe2000001c000 */
[----:B------:R-:W-:Y:S01]  /*2360*/  @P2 FSETP.NEU.FTZ.AND P3, PT, R12, RZ, PT ;  /* 0x000000ff0c00220b */ /* 0x000fe20003f7d000 */
[C---:B------:R-:W-:Y:S01]  /*2370*/  FFMA.FTZ R14, R13.reuse, R14, -0.16641564667224884033 ;  /* 0xbe2a68dd0d0e7423 */ /* 0x040fe2000001000e */
[----:B------:R-:W-:Y:S01]  /*2380*/  FMUL.FTZ R25, |R4|, R25 ;  /* 0x0000001904197220 */ /* 0x000fe20000410200 */
[----:B------:R-:W-:Y:S01]  /*2390*/  FFMA.FTZ R15, R22, 0.69314718246459960938, R15 ;  /* 0x3f317218160f7823 */ /* 0x000fe2000001000f */
[----:B------:R-:W-:Y:S01]  /*23a0*/  IADD3 R27, PT, PT, R20, -0x3f400000, RZ ;  /* 0xc0c00000141b7810 */ /* 0x000fe20007ffe0ff */
[----:B------:R-:W-:Y:S01]  /*23b0*/  FFMA.FTZ R20, R13, R14, 0.19988867640495300293 ;  /* 0x3e4caf9e0d147423 */ /* 0x000fe2000001000e */
[----:B------:R-:W-:Y:S01]  /*23c0*/  @P4 FFMA.FTZ R15, R10, R29, +INF ;  /* 0x7f8000000a0f4423 */ /* 0x000fe2000001001d */
[----:B------:R-:W-:-:S02]  /*23d0*/  FSEL R14, R25, -2, !P1 ;  /* 0xc0000000190e7808 */ /* 0x000fc40004800000 */
[----:B------:R-:W-:Y:S01]  /*23e0*/  LOP3.LUT R27, R27, 0xff800000, RZ, 0xc0, !PT ;  /* 0xff8000001b1b7812 */ /* 0x000fe200078ec0ff */
[----:B------:R-:W-:Y:S01]  /*23f0*/  FFMA.FTZ R20, R13, R20, -0.25000196695327758789 ;  /* 0xbe8000420d147423 */ /* 0x000fe20000010014 */
[----:B------:R-:W-:Y:S01]  /*2400*/  @P0 FSETP.NEU.FTZ.AND P1, PT, R10, RZ, PT ;  /* 0x000000ff0a00020b */ /* 0x000fe20003f3d000 */
[----:B------:R-:W-:Y:S01]  /*2410*/  FADD.FTZ.RZ R22, R14, 1 ;  /* 0x3f8000000e167421 */ /* 0x000fe2000001c000 */
[----:B------:R-:W-:Y:S01]  /*2420*/  IADD3 R12, PT, PT, -R27, 0x40800000, RZ ;  /* 0x408000001b0c7810 */ /* 0x000fe20007ffe1ff */
[C---:B------:R-:W-:Y:S01]  /*2430*/  FFMA.FTZ R20, R13.reuse, R20, 0.33333510160446166992 ;  /* 0x3eaaaae60d147423 */ /* 0x040fe20000010014 */
[----:B------:R-:W-:Y:S02]  /*2440*/  IADD3 R10, PT, PT, R18, -R27, RZ ;  /* 0x8000001b120a7210 */ /* 0x000fe40007ffe0ff */
[----:B------:R-:W-:Y:S01]  /*2450*/  IADD3 R22, PT, PT, R22, -0x3f400000, RZ ;  /* 0xc0c0000016167810 */ /* 0x000fe20007ffe0ff */
[----:B------:R-:W-:Y:S01]  /*2460*/  FFMA.FTZ R25, R12, R19, -1 ;  /* 0xbf8000000c197423 */ /* 0x000fe20000010013 */
[----:B------:R-:W-:Y:S01]  /*2470*/  FFMA.FTZ R20, R13, R20, -0.5 ;  /* 0xbf0000000d147423 */ /* 0x000fe20000010014 */
[----:B------:R-:W-:Y:S01]  /*2480*/  FADD.FTZ R12, |R5|, -RZ ;  /* 0x800000ff050c7221 */ /* 0x000fe20000010200 */
[----:B------:R-:W-:Y:S01]  /*2490*/  LOP3.LUT R29, R22, 0xff800000, RZ, 0xc0, !PT ;  /* 0xff800000161d7812 */ /* 0x000fe200078ec0ff */
[----:B------:R-:W-:Y:S01]  /*24a0*/  FADD.FTZ R10, R10, R25 ;  /* 0x000000190a0a7221 */ /* 0x000fe20000010000 */
[----:B------:R-:W-:Y:S01]  /*24b0*/  FMUL.FTZ R20, R13, R20 ;  /* 0x000000140d147220 */ /* 0x000fe20000410000 */
[----:B------:R-:W-:Y:S01]  /*24c0*/  FADD.FTZ R12, -R12, 1 ;  /* 0x3f8000000c0c7421 */ /* 0x000fe20000010100 */
[----:B------:R-:W-:-:S02]  /*24d0*/  IADD3 R22, PT, PT, R14, -R29, RZ ;  /* 0x8000001d0e167210 */ /* 0x000fc40007ffe0ff */
[----:B------:R-:W-:Y:S01]  /*24e0*/  FFMA.FTZ R13, R13, R20, R13 ;  /* 0x000000140d0d7223 */ /* 0x000fe2000001000d */
[----:B------:R-:W-:Y:S02]  /*24f0*/  IADD3 R20, PT, PT, -R29, 0x40800000, RZ ;  /* 0x408000001d147810 */ /* 0x000fe40007ffe1ff */
[----:B------:R-:W0:Y:S01]  /*2500*/  MUFU.RCP R12, R12 ;  /* 0x0000000c000c7308 */ /* 0x000e220000001000 */
[----:B------:R-:W-:Y:S02]  /*2510*/  ISETP.GE.U32.AND P5, PT, R0, 0x7f800000, PT ;  /* 0x7f8000000000780c */ /* 0x000fe40003fa6070 */
[----:B------:R-:W-:Y:S01]  /*2520*/  FFMA.FTZ R25, R20, R19, -1 ;  /* 0xbf80000014197423 */ /* 0x000fe20000010013 */
[----:B------:R-:W-:Y:S01]  /*2530*/  FMUL.FTZ R20, R11, 1.1920928955078125e-07 ;  /* 0x340000000b147820 */ /* 0x000fe20000410000 */
[----:B------:R-:W-:Y:S02]  /*2540*/  ISETP.GT.AND P4, PT, R0, -0x40800000, P5 ;  /* 0xbf8000000000780c */ /* 0x000fe40002f84270 */
[----:B------:R-:W-:Y:S01]  /*2550*/  FADD.FTZ R11, R22, R25 ;  /* 0x00000019160b7221 */ /* 0x000fe20000010000 */
[-C--:B------:R-:W-:Y:S01]  /*2560*/  FFMA.FTZ R25, R10, -R16.reuse, 0.10546888411045074463 ;  /* 0x3dd800120a197423 */ /* 0x080fe20000010810 */
[----:B------:R-:W-:Y:S01]  /*2570*/  FFMA.FTZ R13, R20, 0.69314718246459960938, R13 ;  /* 0x3f317218140d7823 */ /* 0x000fe2000001000d */
[----:B------:R-:W-:Y:S01]  /*2580*/  @P2 FSEL R17, R17, -RZ, P3 ;  /* 0x800000ff11112208 */ /* 0x000fe20001800000 */
[----:B------:R-:W-:Y:S01]  /*2590*/  FFMA.FTZ R20, R11, -R16, 0.10546888411045074463 ;  /* 0x3dd800120b147423 */ /* 0x000fe20000010810 */
[----:B------:R-:W-:Y:S01]  /*25a0*/  FFMA.FTZ R25, R10, R25, -0.13229703903198242188 ;  /* 0xbe0778e00a197423 */ /* 0x000fe20000010019 */
[----:B------:R-:W-:-:S02]  /*25b0*/  ISETP.GE.U32.AND P2, PT, R14, 0x7f800000, PT ;  /* 0x7f8000000e00780c */ /* 0x000fc40003f46070 */
[----:B------:R-:W-:Y:S01]  /*25c0*/  @P5 MOV R22, 0x7f800000 ;  /* 0x7f80000000165802 */ /* 0x000fe20000000f00 */
[----:B------:R-:W-:Y:S01]  /*25d0*/  FFMA.FTZ R25, R10, R25, 0.14491446316242218018 ;  /* 0x3e1464750a197423 */ /* 0x000fe20000010019 */
[C---:B------:R-:W-:Y:S01]  /*25e0*/  FFMA.FTZ R20, R11.reuse, R20, -0.13229703903198242188 ;  /* 0xbe0778e00b147423 */ /* 0x040fe20000010014 */
[----:B0-----:R-:W-:Y:S01]  /*25f0*/  FADD.FTZ R12, R12, R12 ;  /* 0x0000000c0c0c7221 */ /* 0x001fe20000010000 */
[----:B------:R-:W-:Y:S01]  /*2600*/  @P5 FSETP.NEU.FTZ.AND P6, PT, R0, RZ, PT ;  /* 0x000000ff0000520b */ /* 0x000fe20003fdd000 */
[----:B------:R-:W-:Y:S01]  /*2610*/  FFMA.FTZ R25, R10, R25, -0.16641564667224884033 ;  /* 0xbe2a68dd0a197423 */ /* 0x000fe20000010019 */
[----:B------:R-:W-:Y:S01]  /*2620*/  @P4 FFMA.FTZ R13, R0, R22, +INF ;  /* 0x7f800000000d4423 */ /* 0x000fe20000010016 */
[----:B------:R-:W-:Y:S01]  /*2630*/  FFMA.FTZ R20, R11, R20, 0.14491446316242218018 ;  /* 0x3e1464750b147423 */ /* 0x000fe20000010014 */
[C---:B------:R-:W-:Y:S01]  /*2640*/  FMUL.FTZ R22, |R5|.reuse, R12 ;  /* 0x0000000c05167220 */ /* 0x040fe20000410200 */
[----:B------:R-:W-:Y:S01]  /*2650*/  FSETP.GT.FTZ.AND P4, PT, |R5|, 8.50705917302346158658e+37, PT ;  /* 0x7e8000000500780b */ /* 0x000fe20003f94200 */
[----:B------:R-:W-:Y:S01]  /*2660*/  FFMA.FTZ R25, R10, R25, 0.19988867640495300293 ;  /* 0x3e4caf9e0a197423 */ /* 0x000fe20000010019 */
[----:B------:R-:W-:Y:S01]  /*2670*/  FFMA.FTZ R12, R11, R20, -0.16641564667224884033 ;  /* 0xbe2a68dd0b0c7423 */ /* 0x000fe20000010014 */
[----:B------:R-:W-:-:S02]  /*2680*/  I2FP.F32.S32 R29, R29 ;  /* 0x0000001d001d7245 */ /* 0x000fc40000201400 */
[----:B------:R-:W-:Y:S01]  /*2690*/  FSEL R20, R22, -2, !P4 ;  /* 0xc000000016147808 */ /* 0x000fe20006000000 */
[----:B------:R-:W-:Y:S01]  /*26a0*/  FFMA.FTZ R25, R10, R25, -0.25000196695327758789 ;  /* 0xbe8000420a197423 */ /* 0x000fe20000010019 */
[----:B------:R-:W-:Y:S01]  /*26b0*/  FFMA.FTZ R12, R11, R12, 0.19988867640495300293 ;  /* 0x3e4caf9e0b0c7423 */ /* 0x000fe2000001000c */
[----:B------:R-:W-:Y:S01]  /*26c0*/  ISETP.GE.U32.AND P4, PT, R18, 0x7f800000, PT ;  /* 0x7f8000001200780c */ /* 0x000fe20003f86070 */
[----:B------:R-:W-:Y:S01]  /*26d0*/  FMUL.FTZ R29, R29, 1.1920928955078125e-07 ;  /* 0x340000001d1d7820 */ /* 0x000fe20000410000 */
[----:B------:R-:W-:Y:S01]  /*26e0*/  FFMA.FTZ R25, R10, R25, 0.33333510160446166992 ;  /* 0x3eaaaae60a197423 */ /* 0x000fe20000010019 */
[----:B------:R-:W-:Y:S01]  /*26f0*/  FADD.FTZ.RZ R0, R20, 1 ;  /* 0x3f80000014007421 */ /* 0x000fe2000001c000 */
[----:B------:R-:W-:Y:S01]  /*2700*/  FFMA.FTZ R12, R11, R12, -0.25000196695327758789 ;  /* 0xbe8000420b0c7423 */ /* 0x000fe2000001000c */
[----:B------:R-:W-:Y:S01]  /*2710*/  ISETP.GT.AND P3, PT, R18, -0x40800000, P4 ;  /* 0xbf8000001200780c */ /* 0x000fe20002764270 */
[----:B------:R-:W-:Y:S01]  /*2720*/  FFMA.FTZ R25, R10, R25, -0.5 ;  /* 0xbf0000000a197423 */ /* 0x000fe20000010019 */
[----:B------:R-:W-:Y:S01]  /*2730*/  @P0 FSEL R15, R15, -RZ, P1 ;  /* 0x800000ff0f0f0208 */ /* 0x000fe20000800000 */
[C---:B------:R-:W-:Y:S01]  /*2740*/  FFMA.FTZ R12, R11.reuse, R12, 0.33333510160446166992 ;  /* 0x3eaaaae60b0c7423 */ /* 0x040fe2000001000c */
[----:B------:R-:W-:Y:S01]  /*2750*/  IADD3 R22, PT, PT, R0, -0x3f400000, RZ ;  /* 0xc0c0000000167810 */ /* 0x000fe20007ffe0ff */
[----:B------:R-:W-:Y:S01]  /*2760*/  FMUL.FTZ R0, R10, R25 ;  /* 0x000000190a007220 */ /* 0x000fe20000410000 */
[----:B-----5:R-:W-:Y:S01]  /*2770*/  FSETP.GT.FTZ.AND P0, PT, |R2|, 8.50705917302346158658e+37, PT ;  /* 0x7e8000000200780b */ /* 0x020fe20003f14200 */
[----:B------:R-:W-:Y:S01]  /*2780*/  FFMA.FTZ R12, R11, R12, -0.5 ;  /* 0xbf0000000b0c7423 */ /* 0x000fe2000001000c */
[----:B------:R-:W-:Y:S01]  /*2790*/  LOP3.LUT R25, R22, 0xff800000, RZ, 0xc0, !PT ;  /* 0xff80000016197812 */ /* 0x000fe200078ec0ff */
[----:B------:R-:W-:Y:S01]  /*27a0*/  FFMA.FTZ R10, R10, R0, R10 ;  /* 0x000000000a0a7223 */ /* 0x000fe2000001000a */
[----:B------:R-:W-:Y:S01]  /*27b0*/  FSETP.GT.FTZ.AND P1, PT, |R3|, 8.50705917302346158658e+37, PT ;  /* 0x7e8000000300780b */ /* 0x000fe20003f34200 */
[----:B------:R-:W-:Y:S01]  /*27c0*/  FMUL.FTZ R0, R11, R12 ;  /* 0x0000000c0b007220 */ /* 0x000fe20000410000 */
[----:B------:R-:W-:-:S02]  /*27d0*/  IADD3 R22, PT, PT, -R25, 0x40800000, RZ ;  /* 0x4080000019167810 */ /* 0x000fc40007ffe1ff */
[----:B------:R-:W-:Y:S01]  /*27e0*/  IADD3 R12, PT, PT, R20, -R25, RZ ;  /* 0x80000019140c7210 */ /* 0x000fe20007ffe0ff */
[----:B------:R-:W-:Y:S01]  /*27f0*/  FFMA.FTZ R0, R11, R0, R11 ;  /* 0x000000000b007223 */ /* 0x000fe2000001000b */
[----:B------:R-:W-:Y:S01]  /*2800*/  I2FP.F32.S32 R11, R27 ;  /* 0x0000001b000b7245 */ /* 0x000fe20000201400 */
[----:B------:R-:W-:Y:S01]  /*2810*/  FFMA.FTZ R22, R22, R19, -1 ;  /* 0xbf80000016167423 */ /* 0x000fe20000010013 */
[----:B------:R-:W-:Y:S01]  /*2820*/  I2FP.F32.S32 R25, R25 ;  /* 0x0000001900197245 */ /* 0x000fe20000201400 */
[----:B------:R-:W-:Y:S01]  /*2830*/  FFMA.FTZ R0, R29, 0.69314718246459960938, R0 ;  /* 0x3f3172181d007823 */ /* 0x000fe20000010000 */
[----:B------:R-:W-:Y:S01]  /*2840*/  @P5 FSEL R13, R13, -RZ, P6 ;  /* 0x800000ff0d0d5208 */ /* 0x000fe20003000000 */
[----:B------:R-:W-:Y:S01]  /*2850*/  FADD.FTZ R27, R12, R22 ;  /* 0x000000160c1b7221 */ /* 0x000fe20000010000 */
[----:B------:R-:W-:Y:S01]  /*2860*/  FMUL.FTZ R11, R11, 1.1920928955078125e-07 ;  /* 0x340000000b0b7820 */ /* 0x000fe20000410000 */
[----:B------:R-:W-:Y:S02]  /*2870*/  FMUL.FTZ R25, R25, 1.1920928955078125e-07 ;  /* 0x3400000019197820 */ /* 0x000fe40000410000 */
[----:B------:R-:W-:Y:S01]  /*2880*/  FFMA.FTZ R22, R27, -R16, 0.10546888411045074463 ;  /* 0x3dd800121b167423 */ /* 0x000fe20000010810 */
[----:B------:R-:W-:Y:S01]  /*2890*/  FFMA.FTZ R12, R11, 0.69314718246459960938, R10 ;  /* 0x3f3172180b0c7823 */ /* 0x000fe2000001000a */
[----:B------:R-:W-:Y:S01]  /*28a0*/  @P4 MOV R11, 0x7f800000 ;  /* 0x7f800000000b4802 */ /* 0x000fe20000000f00 */
[----:B------:R-:W-:Y:S01]  /*28b0*/  FADD.FTZ R10, |R2|, -RZ ;  /* 0x800000ff020a7221 */ /* 0x000fe20000010200 */
[----:B------:R-:W-:-:S03]  /*28c0*/  FFMA.FTZ R22, R27, R22, -0.13229703903198242188 ;  /* 0xbe0778e01b167423 */ /* 0x000fc60000010016 */
[----:B------:R-:W-:Y:S01]  /*28d0*/  @P3 FFMA.FTZ R12, R18, R11, +INF ;  /* 0x7f800000120c3423 */ /* 0x000fe2000001000b */
[----:B------:R-:W-:Y:S01]  /*28e0*/  FFMA.FTZ R22, R27, R22, 0.14491446316242218018 ;  /* 0x3e1464751b167423 */ /* 0x000fe20000010016 */
[----:B------:R-:W-:Y:S01]  /*28f0*/  ISETP.GT.AND P3, PT, R14, -0x40800000, P2 ;  /* 0xbf8000000e00780c */ /* 0x000fe20001764270 */
[----:B------:R-:W-:Y:S01]  /*2900*/  FADD.FTZ R11, |R3|, -RZ ;  /* 0x800000ff030b7221 */ /* 0x000fe20000010200 */
[----:B------:R-:W-:Y:S01]  /*2910*/  FADD.FTZ R10, -R10, 1 ;  /* 0x3f8000000a0a7421 */ /* 0x000fe20000010100 */
[----:B------:R-:W-:Y:S02]  /*2920*/  FFMA.FTZ R22, R27, R22, -0.16641564667224884033 ;  /* 0xbe2a68dd1b167423 */ /* 0x000fe40000010016 */
[----:B------:R-:W-:Y:S01]  /*2930*/  FADD.FTZ R26, -R11, 1 ;  /* 0x3f8000000b1a7421 */ /* 0x000fe20000010100 */
[----:B------:R0:W1:Y:S01]  /*2940*/  MUFU.RCP R24, R10 ;  /* 0x0000000a00187308 */ /* 0x0000620000001000 */
[----:B------:R-:W-:Y:S01]  /*2950*/  FFMA.FTZ R22, R27, R22, 0.19988867640495300293 ;  /* 0x3e4caf9e1b167423 */ /* 0x000fe20000010016 */
[----:B------:R-:W-:-:S03]  /*2960*/  @P2 MOV R11, 0x7f800000 ;  /* 0x7f800000000b2802 */ /* 0x000fc60000000f00 */
[C---:B------:R-:W-:Y:S02]  /*2970*/  FFMA.FTZ R22, R27.reuse, R22, -0.25000196695327758789 ;  /* 0xbe8000421b167423 */ /* 0x040fe40000010016 */
[----:B------:R-:W-:Y:S01]  /*2980*/  @P3 FFMA.FTZ R0, R14, R11, +INF ;  /* 0x7f8000000e003423 */ /* 0x000fe2000001000b */
[----:B------:R-:W2:Y:S01]  /*2990*/  MUFU.RCP R26, R26 ;  /* 0x0000001a001a7308 */ /* 0x000ea20000001000 */
[C---:B------:R-:W-:Y:S01]  /*29a0*/  FFMA.FTZ R22, R27.reuse, R22, 0.33333510160446166992 ;  /* 0x3eaaaae61b167423 */ /* 0x040fe20000010016 */
[----:B0-----:R-:W0:Y:S01]  /*29b0*/  LDC.64 R10, c[0x0][0x388] ;  /* 0x0000e200ff0a7b82 */ /* 0x001e220000000a00 */
[----:B------:R-:W-:Y:S02]  /*29c0*/  @P4 FSETP.NEU.FTZ.AND P3, PT, R18, RZ, PT ;  /* 0x000000ff1200420b */ /* 0x000fe40003f7d000 */
[----:B------:R-:W-:Y:S02]  /*29d0*/  FFMA.FTZ R22, R27, R22, -0.5 ;  /* 0xbf0000001b167423 */ /* 0x000fe40000010016 */
[----:B------:R-:W-:-:S02]  /*29e0*/  @P4 FSEL R12, R12, -RZ, P3 ;  /* 0x800000ff0c0c4208 */ /* 0x000fc40001800000 */
[----:B------:R-:W-:-:S04]  /*29f0*/  FMUL.FTZ R22, R27, R22 ;  /* 0x000000161b167220 */ /* 0x000fc80000410000 */
[----:B------:R-:W-:Y:S01]  /*2a00*/  FFMA.FTZ R22, R27, R22, R27 ;  /* 0x000000161b167223 */ /* 0x000fe2000001001b */
[----:B-1----:R-:W-:-:S03]  /*2a10*/  FADD.FTZ R27, R24, R24 ;  /* 0x00000018181b7221 */ /* 0x002fc60000010000 */
[----:B------:R-:W-:Y:S01]  /*2a20*/  FFMA.FTZ R22, R25, 0.69314718246459960938, R22 ;  /* 0x3f31721819167823 */ /* 0x000fe20000010016 */
[----:B--2---:R-:W-:Y:S01]  /*2a30*/  FADD.FTZ R24, R26, R26 ;  /* 0x0000001a1a187221 */ /* 0x004fe20000010000 */
[----:B------:R-:W-:-:S03]  /*2a40*/  FMUL.FTZ R18, |R2|, R27 ;  /* 0x0000001b02127220 */ /* 0x000fc60000410200 */
[----:B------:R-:W-:Y:S02]  /*2a50*/  FMUL.FTZ R24, |R3|, R24 ;  /* 0x0000001803187220 */ /* 0x000fe40000410200 */
[----:B------:R-:W-:Y:S01]  /*2a60*/  FSEL R18, R18, -2, !P0 ;  /* 0xc000000012127808 */ /* 0x000fe20004000000 */
[----:B0-----:R-:W-:Y:S01]  /*2a70*/  IMAD.WIDE.U32 R10, R21, 0x4, R10 ;  /* 0x00000004150a7825 */ /* 0x001fe200078e000a */
[----:B------:R-:W-:Y:S02]  /*2a80*/  ISETP.GE.U32.AND P0, PT, R20, 0x7f800000, PT ;  /* 0x7f8000001400780c */ /* 0x000fe40003f06070 */
[----:B------:R-:W-:Y:S01]  /*2a90*/  FSEL R21, R24, -2, !P1 ;  /* 0xc000000018157808 */ /* 0x000fe20004800000 */
[----:B------:R-:W-:Y:S01]  /*2aa0*/  FADD.FTZ.RZ R24, R18, 1 ;  /* 0x3f80000012187421 */ /* 0x000fe2000001c000 */
[----:B------:R-:W-:Y:S01]  /*2ab0*/  ISETP.GT.AND P1, PT, R20, -0x40800000, P0 ;  /* 0xbf8000001400780c */ /* 0x000fe20000724270 */
[----:B------:R-:W-:Y:S01]  /*2ac0*/  IMAD.WIDE.U32 R10, R23, 0x8, R10 ;  /* 0x00000008170a7825 */ /* 0x000fe200078e000a */
[----:B------:R-:W-:-:S02]  /*2ad0*/  ISETP.GE.U32.AND P5, PT, R18, 0x7f800000, PT ;  /* 0x7f8000001200780c */ /* 0x000fc40003fa6070 */
[----:B------:R-:W-:Y:S01]  /*2ae0*/  IADD3 R23, PT, PT, R24, -0x3f400000, RZ ;  /* 0xc0c0000018177810 */ /* 0x000fe20007ffe0ff */
[C---:B------:R-:W-:Y:S01]  /*2af0*/  FADD.FTZ.RZ R24, R21.reuse, 1 ;  /* 0x3f80000015187421 */ /* 0x040fe2000001c000 */
[----:B------:R-:W-:Y:S02]  /*2b00*/  ISETP.GE.U32.AND P3, PT, R21, 0x7f800000, PT ;  /* 0x7f8000001500780c */ /* 0x000fe40003f66070 */
[----:B------:R-:W-:Y:S02]  /*2b10*/  LOP3.LUT R23, R23, 0xff800000, RZ, 0xc0, !PT ;  /* 0xff80000017177812 */ /* 0x000fe400078ec0ff */
[----:B------:R-:W-:Y:S02]  /*2b20*/  IADD3 R24, PT, PT, R24, -0x3f400000, RZ ;  /* 0xc0c0000018187810 */ /* 0x000fe40007ffe0ff */
[----:B------:R-:W-:Y:S02]  /*2b30*/  @P0 MOV R25, 0x7f800000 ;  /* 0x7f80000000190802 */ /* 0x000fe40000000f00 */
[----:B------:R-:W-:-:S02]  /*2b40*/  IADD3 R26, PT, PT, -R23, 0x40800000, RZ ;  /* 0x40800000171a7810 */ /* 0x000fc40007ffe1ff */
[----:B------:R-:W-:Y:S01]  /*2b50*/  LOP3.LUT R24, R24, 0xff800000, RZ, 0xc0, !PT ;  /* 0xff80000018187812 */ /* 0x000fe200078ec0ff */
[----:B------:R-:W-:Y:S01]  /*2b60*/  @P1 FFMA.FTZ R22, R20, R25, +INF ;  /* 0x7f80000014161423 */ /* 0x000fe20000010019 */
[----:B------:R-:W-:Y:S01]  /*2b70*/  @P2 FSETP.NEU.FTZ.AND P1, PT, R14, RZ, PT ;  /* 0x000000ff0e00220b */ /* 0x000fe20003f3d000 */
[----:B------:R-:W-:Y:S01]  /*2b80*/  FFMA.FTZ R25, R26, R19, -1 ;  /* 0xbf8000001a197423 */ /* 0x000fe20000010013 */
[----:B------:R-:W-:Y:S02]  /*2b90*/  IADD3 R26, PT, PT, -R24, 0x40800000, RZ ;  /* 0x40800000181a7810 */ /* 0x000fe40007ffe1ff */
[----:B------:R-:W-:Y:S02]  /*2ba0*/  IADD3 R14, PT, PT, R18, -R23, RZ ;  /* 0x80000017120e7210 */ /* 0x000fe40007ffe0ff */
[----:B------:R-:W-:Y:S01]  /*2bb0*/  @P0 FSETP.NEU.FTZ.AND P6, PT, R20, RZ, PT ;  /* 0x000000ff1400020b */ /* 0x000fe20003fdd000 */
[----:B------:R-:W-:Y:S01]  /*2bc0*/  FFMA.FTZ R26, R26, R19, -1 ;  /* 0xbf8000001a1a7423 */ /* 0x000fe20000010013 */
[----:B------:R-:W-:Y:S01]  /*2bd0*/  @P2 FSEL R0, R0, -RZ, P1 ;  /* 0x800000ff00002208 */ /* 0x000fe20000800000 */
[----:B------:R-:W-:Y:S01]  /*2be0*/  FADD.FTZ R19, R14, R25 ;  /* 0x000000190e137221 */ /* 0x000fe20000010000 */
[----:B------:R-:W-:Y:S01]  /*2bf0*/  IADD3 R25, PT, PT, R21, -R24, RZ ;  /* 0x8000001815197210 */ /* 0x000fe20007ffe0ff */
[----:B------:R-:W-:Y:S01]  /*2c00*/  HFMA2 R14, -RZ, RZ, 1.75, 0 ;  /* 0x3f000000ff0e7431 */ /* 0x000fe200000001ff */
[----:B------:R-:W-:Y:S01]  /*2c10*/  ISETP.GT.AND P4, PT, R18, -0x40800000, P5 ;  /* 0xbf8000001200780c */ /* 0x000fe20002f84270 */
[----:B------:R-:W-:Y:S01]  /*2c20*/  FFMA.FTZ R20, R19, -R16, 0.10546888411045074463 ;  /* 0x3dd8001213147423 */ /* 0x000fe20000010810 */
[----:B------:R-:W-:Y:S01]  /*2c30*/  ISETP.GT.AND P2, PT, R21, -0x40800000, P3 ;  /* 0xbf8000001500780c */ /* 0x000fe20001f44270 */
[----:B------:R-:W-:Y:S01]  /*2c40*/  FADD.FTZ R25, R25, R26 ;  /* 0x0000001a19197221 */ /* 0x000fe20000010000 */
[----:B------:R-:W-:Y:S01]  /*2c50*/  I2FP.F32.S32 R23, R23 ;  /* 0x0000001700177245 */ /* 0x000fe20000201400 */
[----:B------:R-:W-:Y:S01]  /*2c60*/  FFMA.FTZ R20, R19, R20, -0.13229703903198242188 ;  /* 0xbe0778e013147423 */ /* 0x000fe20000010014 */
[----:B------:R-:W-:Y:S01]  /*2c70*/  I2FP.F32.S32 R24, R24 ;  /* 0x0000001800187245 */ /* 0x000fe20000201400 */
[----:B------:R-:W-:Y:S01]  /*2c80*/  FFMA.FTZ R26, R25, -R16, 0.10546888411045074463 ;  /* 0x3dd80012191a7423 */ /* 0x000fe20000010810 */
[C---:B------:R-:W-:Y:S01]  /*2c90*/  LOP3.LUT R16, R14.reuse, 0x80000000, R8, 0xb8, !PT ;  /* 0x800000000e107812 */ /* 0x040fe200078eb808 */
[----:B------:R-:W-:Y:S01]  /*2ca0*/  FFMA.FTZ R20, R19, R20, 0.14491446316242218018 ;  /* 0x3e14647513147423 */ /* 0x000fe20000010014 */
[C---:B------:R-:W-:Y:S01]  /*2cb0*/  LOP3.LUT R8, R14.reuse, 0x80000000, R9, 0xb8, !PT ;  /* 0x800000000e087812 */ /* 0x040fe200078eb809 */
[----:B------:R-:W-:Y:S01]  /*2cc0*/  FFMA.FTZ R26, R25, R26, -0.13229703903198242188 ;  /* 0xbe0778e0191a7423 */ /* 0x000fe2000001001a */
[C---:B------:R-:W-:Y:S01]  /*2cd0*/  LOP3.LUT R9, R14.reuse, 0x80000000, R7, 0xb8, !PT ;  /* 0x800000000e097812 */ /* 0x040fe200078eb807 */
[----:B------:R-:W-:Y:S01]  /*2ce0*/  FFMA.FTZ R20, R19, R20, -0.16641564667224884033 ;  /* 0xbe2a68dd13147423 */ /* 0x000fe20000010014 */
[----:B------:R-:W-:Y:S01]  /*2cf0*/  LOP3.LUT R7, R14, 0x80000000, R4, 0xb8, !PT ;  /* 0x800000000e077812 */ /* 0x000fe200078eb804 */
[----:B------:R-:W-:Y:S01]  /*2d00*/  FFMA.FTZ R26, R25, R26, 0.14491446316242218018 ;  /* 0x3e146475191a7423 */ /* 0x000fe2000001001a */
[----:B------:R-:W-:Y:S01]  /*2d10*/  FMUL.FTZ R23, R23, 1.1920928955078125e-07 ;  /* 0x3400000017177820 */ /* 0x000fe20000410000 */
[----:B------:R-:W-:Y:S01]  /*2d20*/  FFMA.FTZ R20, R19, R20, 0.19988867640495300293 ;  /* 0x3e4caf9e13147423 */ /* 0x000fe20000010014 */
[----:B------:R-:W-:Y:S01]  /*2d30*/  FMUL.FTZ R24, R24, 1.1920928955078125e-07 ;  /* 0x3400000018187820 */ /* 0x000fe20000410000 */
[----:B------:R-:W-:Y:S01]  /*2d40*/  FFMA.FTZ R26, R25, R26, -0.16641564667224884033 ;  /* 0xbe2a68dd191a7423 */ /* 0x000fe2000001001a */
[----:B------:R-:W-:Y:S01]  /*2d50*/  @P5 MOV R27, 0x7f800000 ;  /* 0x7f800000001b5802 */ /* 0x000fe20000000f00 */
[----:B------:R-:W-:Y:S01]  /*2d60*/  FFMA.FTZ R20, R19, R20, -0.25000196695327758789 ;  /* 0xbe80004213147423 */ /* 0x000fe20000010014 */
[----:B------:R-:W-:Y:S01]  /*2d70*/  @P3 MOV R4, 0x7f800000 ;  /* 0x7f80000000043802 */ /* 0x000fe20000000f00 */
[----:B------:R-:W-:Y:S01]  /*2d80*/  FFMA.FTZ R26, R25, R26, 0.19988867640495300293 ;  /* 0x3e4caf9e191a7423 */ /* 0x000fe2000001001a */
[----:B------:R-:W-:Y:S01]  /*2d90*/  @P5 FSETP.NEU.FTZ.AND P1, PT, R18, RZ, PT ;  /* 0x000000ff1200520b */ /* 0x000fe20003f3d000 */
[----:B------:R-:W-:Y:S01]  /*2da0*/  FFMA.FTZ R20, R19, R20, 0.33333510160446166992 ;  /* 0x3eaaaae613147423 */ /* 0x000fe20000010014 */
[C---:B------:R-:W-:Y:S01]  /*2db0*/  LOP3.LUT R6, R14.reuse, 0x80000000, R6, 0xb8, !PT ;  /* 0x800000000e067812 */ /* 0x040fe200078eb806 */
[----:B------:R-:W-:Y:S01]  /*2dc0*/  FFMA.FTZ R26, R25, R26, -0.25000196695327758789 ;  /* 0xbe800042191a7423 */ /* 0x000fe2000001001a */
[C---:B------:R-:W-:Y:S01]  /*2dd0*/  LOP3.LUT R5, R14.reuse, 0x80000000, R5, 0xb8, !PT ;  /* 0x800000000e057812 */ /* 0x040fe200078eb805 */
[----:B------:R-:W-:Y:S01]  /*2de0*/  FFMA.FTZ R20, R19, R20, -0.5 ;  /* 0xbf00000013147423 */ /* 0x000fe20000010014 */
[C---:B------:R-:W-:Y:S01]  /*2df0*/  LOP3.LUT R2, R14.reuse, 0x80000000, R2, 0xb8, !PT ;  /* 0x800000000e027812 */ /* 0x040fe200078eb802 */
[----:B------:R-:W-:Y:S01]  /*2e00*/  FFMA.FTZ R26, R25, R26, 0.33333510160446166992 ;  /* 0x3eaaaae6191a7423 */ /* 0x000fe2000001001a */
[----:B------:R-:W-:Y:S01]  /*2e10*/  LOP3.LUT R3, R14, 0x80000000, R3, 0xb8, !PT ;  /* 0x800000000e037812 */ /* 0x000fe200078eb803 */
[----:B------:R-:W-:Y:S01]  /*2e20*/  FMUL.FTZ R20, R19, R20 ;  /* 0x0000001413147220 */ /* 0x000fe20000410000 */
[----:B------:R-:W-:Y:S01]  /*2e30*/  @P0 FSEL R22, R22, -RZ, P6 ;  /* 0x800000ff16160208 */ /* 0x000fe20003000000 */
[----:B------:R-:W-:Y:S01]  /*2e40*/  FFMA.FTZ R26, R25, R26, -0.5 ;  /* 0xbf000000191a7423 */ /* 0x000fe2000001001a */
[----:B------:R-:W-:Y:S01]  /*2e50*/  FMUL.FTZ R16, R16, R17 ;  /* 0x0000001110107220 */ /* 0x000fe20000410000 */
[----:B------:R-:W-:Y:S01]  /*2e60*/  FFMA.FTZ R20, R19, R20, R19 ;  /* 0x0000001413147223 */ /* 0x000fe20000010013 */
[----:B------:R-:W-:Y:S01]  /*2e70*/  FMUL.FTZ R17, R8, R15 ;  /* 0x0000000f08117220 */ /* 0x000fe20000410000 */
[----:B------:R-:W-:Y:S01]  /*2e80*/  FMUL.FTZ R26, R25, R26 ;  /* 0x0000001a191a7220 */ /* 0x000fe20000410000 */
[----:B------:R-:W-:Y:S01]  /*2e90*/  FMUL.FTZ R8, R6, R13 ;  /* 0x0000000d06087220 */ /* 0x000fe20000410000 */
[----:B------:R-:W-:Y:S01]  /*2ea0*/  FFMA.FTZ R19, R23, 0.69314718246459960938, R20 ;  /* 0x3f31721817137823 */ /* 0x000fe20000010014 */
[----:B------:R-:W-:Y:S01]  /*2eb0*/  @P4 FFMA.FTZ R19, R18, R27, +INF ;  /* 0x7f80000012134423 */ /* 0x000fe2000001001b */
[----:B------:R-:W-:Y:S01]  /*2ec0*/  FFMA.FTZ R25, R25, R26, R25 ;  /* 0x0000001a19197223 */ /* 0x000fe20000010019 */
[----:B------:R-:W-:Y:S01]  /*2ed0*/  @P3 FSETP.NEU.FTZ.AND P4, PT, R21, RZ, PT ;  /* 0x000000ff1500320b */ /* 0x000fe20003f9d000 */
[----:B------:R-:W-:Y:S01]  /*2ee0*/  FMUL.FTZ R9, R9, R12 ;  /* 0x0000000c09097220 */ /* 0x000fe20000410000 */
[----:B------:R-:W-:Y:S01]  /*2ef0*/  FMUL.FTZ R5, R5, R22 ;  /* 0x0000001605057220 */ /* 0x000fe20000410000 */
[----:B------:R-:W-:Y:S01]  /*2f00*/  FFMA.FTZ R24, R24, 0.69314718246459960938, R25 ;  /* 0x3f31721818187823 */ /* 0x000fe20000010019 */
[----:B------:R-:W-:Y:S01]  /*2f10*/  @P2 FFMA.FTZ R24, R21, R4, +INF ;  /* 0x7f80000015182423 */ /* 0x000fe20000010004 */
[----:B------:R-:W-:Y:S01]  /*2f20*/  @P5 FSEL R19, R19, -RZ, P1 ;  /* 0x800000ff13135208 */ /* 0x000fe20000800000 */
[----:B------:R-:W-:Y:S01]  /*2f30*/  FMUL.FTZ R4, R7, R0 ;  /* 0x0000000007047220 */ /* 0x000fe20000410000 */
[----:B------:R-:W-:Y:S02]  /*2f40*/  STG.E.64 desc[UR4][R10.64], R16 ;  /* 0x000000100a007986 */ /* 0x000fe4000c101b04 */
[----:B------:R-:W-:Y:S01]  /*2f50*/  @P3 FSEL R24, R24, -RZ, P4 ;  /* 0x800000ff18183208 */ /* 0x000fe20002000000 */
[----:B------:R-:W-:Y:S01]  /*2f60*/  FMUL.FTZ R2, R2, R19 ;  /* 0x0000001302027220 */ /* 0x000fe20000410000 */
[----:B------:R-:W-:Y:S03]  /*2f70*/  STG.E.64 desc[UR4][R10.64+0x400], R8 ;  /* 0x000400080a007986 */ /* 0x000fe6000c101b04 */
[----:B------:R-:W-:Y:S01]  /*2f80*/  FMUL.FTZ R3, R3, R24 ;  /* 0x0000001803037220 */ /* 0x000fe20000410000 */
[----:B------:R-:W-:Y:S04]  /*2f90*/  STG.E.64 desc[UR4][R10.64+0x800], R4 ;  /* 0x000800040a007986 */ /* 0x000fe8000c101b04 */
[----:B------:R-:W-:Y:S01]  /*2fa0*/  STG.E.64 desc[UR4][R10.64+0xc00], R2 ;  /* 0x000c00020a007986 */ /* 0x000fe2000c101b04 */
[----:B------:R-:W-:Y:S05]  /*2fb0*/  EXIT ;  /* 0x000000000000794d */ /* 0x000fea0003800000 */
.L_x_1882:
        /* <DEDUP_REMOVED lines=12> */
.L_x_2915:


//--------------------- .text._ZN2at6native29vectorized_elementwise_kernelILi4EZZZNS0_17atanh_kernel_cudaERNS_18TensorIteratorBaseEENKUlvE0_clEvENKUlvE0_clEvEUlfE_St5arrayIPcLm2EEEEviT0_T1_ --------------------------
	.section	.text._ZN2at6native29vectorized_elementwise_kernelILi4EZZZNS0_17atanh_kernel_cudaERNS_18TensorIteratorBaseEENKUlvE0_clEvENKUlvE0_clEvEUlfE_St5arrayIPcLm2EEEEviT0_T1_,"ax",@progbits
	.align	128
        .global         _ZN2at6native29vectorized_elementwise_kernelILi4EZZZNS0_17atanh_kernel_cudaERNS_18TensorIteratorBaseEENKUlvE0_clEvENKUlvE0_clEvEUlfE_St5arrayIPcLm2EEEEviT0_T1_
        .type           _ZN2at6native29vectorized_elementwise_kernelILi4EZZZNS0_17atanh_kernel_cudaERNS_18TensorIteratorBaseEENKUlvE0_clEvENKUlvE0_clEvEUlfE_St5arrayIPcLm2EEEEviT0_T1_,@function
        .size           _ZN2at6native29vectorized_elementwise_kernelILi4EZZZNS0_17atanh_kernel_cudaERNS_18TensorIteratorBaseEENKUlvE0_clEvENKUlvE0_clEvEUlfE_St5arrayIPcLm2EEEEviT0_T1_,(.L_x_2916 - _ZN2at6native29vectorized_elementwise_kernelILi4EZZZNS0_17atanh_kernel_cudaERNS_18TensorIteratorBaseEENKUlvE0_clEvENKUlvE0_clEvEUlfE_St5arrayIPcLm2EEEEviT0_T1_)
        .other          _ZN2at6native29vectorized_elementwise_kernelILi4EZZZNS0_17atanh_kernel_cudaERNS_18TensorIteratorBaseEENKUlvE0_clEvENKUlvE0_clEvEUlfE_St5arrayIPcLm2EEEEviT0_T1_,@"STO_CUDA_ENTRY STV_DEFAULT"
_ZN2at6native29vectorized_elementwise_kernelILi4EZZZNS0_17atanh_kernel_cudaERNS_18TensorIteratorBaseEENKUlvE0_clEvENKUlvE0_clEvEUlfE_St5arrayIPcLm2EEEEviT0_T1_:
.text._ZN2at6native29vectorized_elementwise_kernelILi4EZZZNS0_17atanh_kernel_cudaERNS_18TensorIteratorBaseEENKUlvE0_clEvENKUlvE0_clEvEUlfE_St5arrayIPcLm2EEEEviT0_T1_:
        /* <DEDUP_REMOVED lines=9> */
[----:B------:R-:W-:Y:S02]  /*0090*/  CS2R R10, SRZ ;  /* 0x00000000000a7805 */ /* 0x000fe4000001ff00 */
        /* <DEDUP_REMOVED lines=13> */
[----:B------:R0:W5:Y:S07]  /*0170*/  @!P6 LDG.E R11, desc[UR4][R24.64] ;  /* 0x00000004180be981 */ /* 0x00016e000c1e1900 */
        /* <DEDUP_REMOVED lines=10> */
[----:B------:R-:W-:-:S03]  /*0220*/  @!P2 IADD3 R15, PT, PT, R15, 0x80, RZ ;  /* 0x000000800f0fa810 */ /* 0x000fc60007ffe0ff */
[----:B------:R-:W-:Y:S01]  /*0230*/  HFMA2 R14, -RZ, RZ, 0, 0 ;  /* 0x00000000ff0e7431 */ /* 0x000fe200000001ff */
[----:B------:R-:W-:Y:S01]  /*0240*/  MOV R0, RZ ;  /* 0x000000ff00007202 */ /* 0x000fe20000000f00 */
[----:B--2---:R-:W-:Y:S01]  /*0250*/  @!P4 IMAD.WIDE.U32 R26, R27, 0x4, R2 ;  /* 0x000000041b1ac825 */ /* 0x004fe200078e0002 */
[----:B------:R-:W-:Y:S01]  /*0260*/  ISETP.GE.U32.AND P1, PT, R15, R4, PT ;  /* 0x000000040f00720c */ /* 0x000fe20003f26070 */
[----:B------:R-:W1:Y:S02]  /*0270*/  @!P2 LDC.64 R8, c[0x0][0x390] ;  /* 0x0000e400ff08ab82 */ /* 0x000e640000000a00 */
[----:B0-----:R-:W-:Y:S01]  /*0280*/  @!P3 IMAD.WIDE.U32 R24, R17, 0x4, R12 ;  /* 0x000000041118b825 */ /* 0x001fe200078e000c */
[----:B------:R0:W5:Y:S04]  /*0290*/  @!P5 LDG.E R14, desc[UR4][R22.64] ;  /* 0x00000004160ed981 */ /* 0x000168000c1e1900 */
[----:B------:R-:W5:Y:S04]  /*02a0*/  @!P4 LDG.E R0, desc[UR4][R26.64] ;  /* 0x000000041a00c981 */ /* 0x000f68000c1e1900 */
[----:B------:R-:W5:Y:S01]  /*02b0*/  @!P3 LDG.E R10, desc[UR4][R24.64] ;  /* 0x00000004180ab981 */ /* 0x000f62000c1e1900 */
[----:B------:R-:W-:Y:S01]  /*02c0*/  @!P1 IADD3 R21, PT, PT, R16, R15, RZ ;  /* 0x0000000f10159210 */ /* 0x000fe20007ffe0ff */
[----:B------:R-:W2:Y:S01]  /*02d0*/  @!P1 LDC.64 R2, c[0x0][0x390] ;  /* 0x0000e400ff029b82 */ /* 0x000ea20000000a00 */
[----:B------:R-:W-:-:S04]  /*02e0*/  @!P1 IADD3 R15, PT, PT, R15, 0x80, RZ ;  /* 0x000000800f0f9810 */ /* 0x000fc80007ffe0ff */
[----:B------:R-:W-:-:S13]  /*02f0*/  ISETP.GE.U32.AND P6, PT, R15, R4, PT ;  /* 0x000000040f00720c */ /* 0x000fda0003fc6070 */
[----:B------:R-:W0:Y:S01]  /*0300*/  @!P6 LDC.64 R6, c[0x0][0x390] ;  /* 0x0000e400ff06eb82 */ /* 0x000e220000000a00 */
[----:B------:R-:W-:-:S05]  /*0310*/  @!P6 IADD3 R13, PT, PT, R16, R15, RZ ;  /* 0x0000000f100de210 */ /* 0x000fca0007ffe0ff */
[----:B0-----:R-:W-:Y:S01]  /*0320*/  @!P6 IMAD.WIDE.U32 R22, R13, 0x4, R6 ;  /* 0x000000040d16e825 */ /* 0x001fe200078e0006 */
[----:B------:R-:W-:-:S06]  /*0330*/  CS2R R6, SRZ ;  /* 0x0000000000067805 */ /* 0x000fcc000001ff00 */
[----:B------:R-:W5:Y:S01]  /*0340*/  @!P6 LDG.E R6, desc[UR4][R22.64] ;  /* 0x000000041606e981 */ /* 0x000f62000c1e1900 */
[----:B-1----:R-:W-:-:S04]  /*0350*/  @!P2 IMAD.WIDE.U32 R8, R19, 0x4, R8 ;  /* 0x000000041308a825 */ /* 0x002fc800078e0008 */
[----:B--2---:R-:W-:Y:S02]  /*0360*/  @!P1 IMAD.WIDE.U32 R18, R21, 0x4, R2 ;  /* 0x0000000415129825 */ /* 0x004fe400078e0002 */
[----:B------:R-:W0:Y:S01]  /*0370*/  @!P0 LDC.64 R20, c[0x0][0x390] ;  /* 0x0000e400ff148b82 */ /* 0x000e220000000a00 */
[----:B------:R-:W-:Y:S02]  /*0380*/  @!P0 IADD3 R3, PT, PT, R16, R5, RZ ;  /* 0x0000000510038210 */ /* 0x000fe40007ffe0ff */
[----:B------:R-:W-:Y:S02]  /*0390*/  CS2R R12, SRZ ;  /* 0x00000000000c7805 */ /* 0x000fe4000001ff00 */
[C---:B------:R-:W-:Y:S01]  /*03a0*/  IADD3 R15, PT, PT, R5.reuse, 0x100, RZ ;  /* 0x00000100050f7810 */ /* 0x040fe20007ffe0ff */
[----:B------:R-:W-:Y:S01]  /*03b0*/  BSSY.RECONVERGENT B0, `(.L_x_1884) ;  /* 0x0000035000007945 */ /* 0x000fe20003800200 */
[----:B------:R-:W-:Y:S01]  /*03c0*/  IADD3 R17, PT, PT, R5, 0x200, RZ ;  /* 0x0000020005117810 */ /* 0x000fe20007ffe0ff */
[----:B------:R-:W5:Y:S04]  /*03d0*/  @!P1 LDG.E R7, desc[UR4][R18.64] ;  /* 0x0000000412079981 */ /* 0x000f68000c1e1900 */
[----:B------:R1:W5:Y:S01]  /*03e0*/  @!P2 LDG.E R12, desc[UR4][R8.64] ;  /* 0x00000004080ca981 */ /* 0x000362000c1e1900 */
[----:B0-----:R-:W-:-:S05]  /*03f0*/  @!P0 IMAD.WIDE.U32 R20, R3, 0x4, R20 ;  /* 0x0000000403148825 */ /* 0x001fca00078e0014 */
[----:B------:R0:W5:Y:S01]  /*0400*/  @!P0 LDG.E R13, desc[UR4][R20.64] ;  /* 0x00000004140d8981 */ /* 0x000162000c1e1900 */
[----:B------:R-:W-:-:S13]  /*0410*/  ISETP.GE.U32.AND P0, PT, R5, R4, PT ;  /* 0x000000040500720c */ /* 0x000fda0003f06070 */
[----:B------:R-:W2:Y:S01]  /*0420*/  @!P0 LDC.64 R2, c[0x0][0x388] ;  /* 0x0000e200ff028b82 */ /* 0x000ea20000000a00 */
[----:B-1----:R-:W-:Y:S02]  /*0430*/  IADD3 R9, PT, PT, R5, 0x180, RZ ;  /* 0x0000018005097810 */ /* 0x002fe40007ffe0ff */
[-C--:B------:R-:W-:Y:S02]  /*0440*/  ISETP.GE.U32.AND P5, PT, R15, R4.reuse, PT ;  /* 0x000000040f00720c */ /* 0x080fe40003fa6070 */
[-C--:B------:R-:W-:Y:S02]  /*0450*/  ISETP.GE.U32.AND P1, PT, R9, R4.reuse, PT ;  /* 0x000000040900720c */ /* 0x080fe40003f26070 */
[----:B------:R-:W-:Y:S02]  /*0460*/  ISETP.GE.U32.AND P2, PT, R17, R4, PT ;  /* 0x000000041100720c */ /* 0x000fe40003f46070 */
[C---:B------:R-:W-:Y:S02]  /*0470*/  IADD3 R9, PT, PT, R5.reuse, 0x80, RZ ;  /* 0x0000008005097810 */ /* 0x040fe40007ffe0ff */
        /* <DEDUP_REMOVED lines=36> */
[----:B------:R-:W-:Y:S02]  /*06c0*/  MOV R8, 0x3f000000 ;  /* 0x3f00000000087802 */ /* 0x000fe40000000f00 */
[----:B------:R-:W-:Y:S02]  /*06d0*/  @P3 FSEL R17, R17, -RZ, P4 ;  /* 0x800000ff11113208 */ /* 0x000fe40002000000 */
[----:B------:R-:W-:-:S05]  /*06e0*/  LOP3.LUT R8, R8, 0x80000000, R13, 0xb8, !PT ;  /* 0x8000000008087812 */ /* 0x000fca00078eb80d */
[----:B------:R-:W-:-:S07]  /*06f0*/  FMUL.FTZ R13, R8, R17 ;  /* 0x00000011080d7220 */ /* 0x000fce0000410000 */
.L_x_1885:
[----:B------:R-:W-:Y:S05]  /*0700*/  BSYNC.RECONVERGENT B0 ;  /* 0x0000000000007941 */ /* 0x000fea0003800200 */
.L_x_1884:
[-C--:B------:R-:W-:Y:S01]  /*0710*/  ISETP.GE.U32.AND P4, PT, R9, R4.reuse, PT ;  /* 0x000000040900720c */ /* 0x080fe20003f86070 */
[----:B------:R-:W-:Y:S01]  /*0720*/  BSSY.RECONVERGENT B0, `(.L_x_1886) ;  /* 0x000002a000007945 */ /* 0x000fe20003800200 */
[----:B------:R-:W-:Y:S02]  /*0730*/  ISETP.GE.U32.AND P3, PT, R15, R4, PT ;  /* 0x000000040f00720c */ /* 0x000fe40003f66070 */
[----:B------:R-:W-:-:S09]  /*0740*/  IADD3 R15, PT, PT, R5, 0x300, RZ ;  /* 0x00000300050f7810 */ /* 0x000fd20007ffe0ff */
        /* <DEDUP_REMOVED lines=39> */
.L_x_1887:
[----:B------:R-:W-:Y:S05]  /*09c0*/  BSYNC.RECONVERGENT B0 ;  /* 0x0000000000007941 */ /* 0x000fea0003800200 */
.L_x_1886:
        /* <DEDUP_REMOVED lines=42> */
.L_x_1889:
[----:B------:R-:W-:Y:S05]  /*0c70*/  BSYNC.RECONVERGENT B0 ;  /* 0x0000000000007941 */ /* 0x000fea0003800200 */
.L_x_1888:
        /* <DEDUP_REMOVED lines=43> */
.L_x_1891:
[----:B------:R-:W-:Y:S05]  /*0f30*/  BSYNC.RECONVERGENT B0 ;  /* 0x0000000000007941 */ /* 0x000fea0003800200 */
.L_x_1890:
        /* <DEDUP_REMOVED lines=40> */
.L_x_1893:
[----:B------:R-:W-:Y:S05]  /*11c0*/  BSYNC.RECONVERGENT B0 ;  /* 0x0000000000007941 */ /* 0x000fea0003800200 */
.L_x_1892:
        /* <DEDUP_REMOVED lines=40> */
.L_x_1895:
[----:B------:R-:W-:Y:S05]  /*1450*/  BSYNC.RECONVERGENT B0 ;  /* 0x0000000000007941 */ /* 0x000fea0003800200 */
.L_x_1894:
        /* <DEDUP_REMOVED lines=40> */
.L_x_1897:
[----:B------:R-:W-:Y:S05]  /*16e0*/  BSYNC.RECONVERGENT B0 ;  /* 0x0000000000007941 */ /* 0x000fea0003800200 */
.L_x_1896:
        /* <DEDUP_REMOVED lines=40> */
.L_x_1899:
[----:B------:R-:W-:Y:S05]  /*1970*/  BSYNC.RECONVERGENT B0 ;  /* 0x0000000000007941 */ /* 0x000fea0003800200 */
.L_x_1898:
        /* <DEDUP_REMOVED lines=18> */
.L_x_1902:
[----:B------:R-:W-:-:S13]  /*1aa0*/  ISETP.GE.U32.AND P0, PT, R5, R4, PT ;  /* 0x000000040500720c */ /* 0x000fda0003f06070 */
[----:B------:R-:W-:Y:S05]  /*1ab0*/  @P0 BRA `(.L_x_1904) ;  /* 0x0000000000300947 */ /* 0x000fea0003800000 */
[----:B0-----:R-:W0:Y:S01]  /*1ac0*/  LDC.64 R2, c[0x0][0x388] ;  /* 0x0000e200ff027b82 */ /* 0x001e220000000a00 */
[----:B------:R-:W-:Y:S02]  /*1ad0*/  IADD3 R9, PT, PT, R16, R5, RZ ;  /* 0x0000000510097210 */ /* 0x000fe40007ffe0ff */
[----:B------:R-:W-:-:S03]  /*1ae0*/  IADD3 R5, PT, PT, R5, 0x80, RZ ;  /* 0x0000008005057810 */ /* 0x000fc60007ffe0ff */
[----:B0-----:R-:W-:-:S05]  /*1af0*/  IMAD.WIDE.U32 R2, R9, 0x4, R2 ;  /* 0x0000000409027825 */ /* 0x001fca00078e0002 */
[----:B------:R1:W-:Y:S02]  /*1b00*/  STG.E desc[UR4][R2.64], R0 ;  /* 0x0000000002007986 */ /* 0x0003e4000c101904 */
.L_x_1903:
[----:B------:R-:W-:-:S13]  /*1b10*/  ISETP.GE.U32.AND P0, PT, R5, R4, PT ;  /* 0x000000040500720c */ /* 0x000fda0003f06070 */
[----:B------:R-:W-:Y:S05]  /*1b20*/  @P0 BRA `(.L_x_1905) ;  /* 0x0000000000340947 */ /* 0x000fea0003800000 */
[----:B01----:R-:W0:Y:S01]  /*1b30*/  LDC.64 R2, c[0x0][0x388] ;  /* 0x0000e200ff027b82 */ /* 0x003e220000000a00 */
[----:B------:R-:W-:Y:S02]  /*1b40*/  IADD3 R9, PT, PT, R16, R5, RZ ;  /* 0x0000000510097210 */ /* 0x000fe40007ffe0ff */
[----:B------:R-:W-:-:S03]  /*1b50*/  IADD3 R5, PT, PT, R5, 0x80, RZ ;  /* 0x0000008005057810 */ /* 0x000fc60007ffe0ff */
[----:B0-----:R-:W-:-:S05]  /*1b60*/  IMAD.WIDE.U32 R2, R9, 0x4, R2 ;  /* 0x0000000409027825 */ /* 0x001fca00078e0002 */
[----:B------:R1:W-:Y:S02]  /*1b70*/  STG.E desc[UR4][R2.64], R10 ;  /* 0x0000000a02007986 */ /* 0x0003e4000c101904 */
.L_x_1904:
        /* <DEDUP_REMOVED lines=8> */
.L_x_1905:
[----:B------:R-:W-:Y:S05]  /*1c00*/  BSYNC.RELIABLE B1 ;  /* 0x0000000000017941 */ /* 0x000fea0003800100 */
.L_x_1901:
[----:B------:R-:W-:-:S13]  /*1c10*/  ISETP.GE.U32.AND P0, PT, R5, R4, PT ;  /* 0x000000040500720c */ /* 0x000fda0003f06070 */
[----:B012---:R-:W0:Y:S01]  /*1c20*/  @!P0 LDC.64 R2, c[0x0][0x388] ;  /* 0x0000e200ff028b82 */ /* 0x007e220000000a00 */
[----:B------:R-:W-:Y:S02]  /*1c30*/  @!P0 IADD3 R9, PT, PT, R16, R5, RZ ;  /* 0x0000000510098210 */ /* 0x000fe40007ffe0ff */
[----:B------:R-:W-:-:S03]  /*1c40*/  @!P0 IADD3 R5, PT, PT, R5, 0x80, RZ ;  /* 0x0000008005058810 */ /* 0x000fc60007ffe0ff */
[----:B0-----:R-:W-:-:S05]  /*1c50*/  @!P0 IMAD.WIDE.U32 R2, R9, 0x4, R2 ;  /* 0x0000000409028825 */ /* 0x001fca00078e0002 */
[----:B------:R2:W-:Y:S02]  /*1c60*/  @!P0 STG.E desc[UR4][R2.64], R7 ;  /* 0x0000000702008986 */ /* 0x0005e4000c101904 */
.L_x_1906:
[----:B------:R-:W-:Y:S05]  /*1c70*/  BSYNC.RECONVERGENT B0 ;  /* 0x0000000000007941 */ /* 0x000fea0003800200 */
.L_x_1900:
        /* <DEDUP_REMOVED lines=8> */
.L_x_1883:
[----:B------:R-:W0:Y:S01]  /*1d00*/  S2R R7, SR_TID.X ;  /* 0x0000000000077919 */ /* 0x000e220000002100 */
[----:B------:R-:W1:Y:S02]  /*1d10*/  LDC.64 R2, c[0x0][0x390] ;  /* 0x0000e400ff027b82 */ /* 0x000e640000000a00 */
[----:B-1----:R-:W-:-:S04]  /*1d20*/  IMAD.WIDE.U32 R2, R16, 0x4, R2 ;  /* 0x0000000410027825 */ /* 0x002fc800078e0002 */
[----:B0-----:R-:W-:-:S05]  /*1d30*/  IMAD.WIDE.U32 R2, R7, 0x10, R2 ;  /* 0x0000001007027825 */ /* 0x001fca00078e0002 */
[----:B------:R-:W2:Y:S04]  /*1d40*/  LDG.E.128 R8, desc[UR4][R2.64] ;  /* 0x0000000402087981 */ /* 0x000ea8000c1e1d00 */
[----:B------:R-:W3:Y:S01]  /*1d50*/  LDG.E.128 R12, desc[UR4][R2.64+0x800] ;  /* 0x00080004020c7981 */ /* 0x000ee2000c1e1d00 */
[----:B------:R-:W-:Y:S01]  /*1d60*/  HFMA2 R24, -RZ, RZ, 1.625, 0 ;  /* 0x3e800000ff187431 */ /* 0x000fe200000001ff */
[----:B------:R-:W-:Y:S01]  /*1d70*/  MOV R22, 0x3d39bf78 ;  /* 0x3d39bf7800167802 */ /* 0x000fe20000000f00 */
[C---:B--2---:R-:W-:Y:S01]  /*1d80*/  FADD.FTZ R0, |R8|.reuse, -RZ ;  /* 0x800000ff08007221 */ /* 0x044fe20000010200 */
[----:B------:R-:W-:Y:S01]  /*1d90*/  FADD.FTZ R4, |R9|, -RZ ;  /* 0x800000ff09047221 */ /* 0x000fe20000010200 */
[----:B------:R-:W-:Y:S02]  /*1da0*/  FSETP.GT.FTZ.AND P0, PT, |R8|, 8.50705917302346158658e+37, PT ;  /* 0x7e8000000800780b */ /* 0x000fe40003f14200 */
[----:B------:R-:W-:Y:S01]  /*1db0*/  FADD.FTZ R0, -R0, 1 ;  /* 0x3f80000000007421 */ /* 0x000fe20000010100 */
[----:B------:R-:W-:Y:S01]  /*1dc0*/  FADD.FTZ R6, -R4, 1 ;  /* 0x3f80000004067421 */ /* 0x000fe20000010100 */
[----:B---3--:R-:W-:-:S04]  /*1dd0*/  FSETP.GT.FTZ.AND P1, PT, |R13|, 8.50705917302346158658e+37, PT ;  /* 0x7e8000000d00780b */ /* 0x008fc80003f34200 */
[----:B------:R-:W0:Y:S08]  /*1de0*/  MUFU.RCP R0, R0 ;  /* 0x0000000000007308 */ /* 0x000e300000001000 */
[----:B------:R-:W1:Y:S01]  /*1df0*/  MUFU.RCP R6, R6 ;  /* 0x0000000600067308 */ /* 0x000e620000001000 */
[----:B0-----:R-:W-:-:S04]  /*1e00*/  FADD.FTZ R5, R0, R0 ;  /* 0x0000000000057221 */ /* 0x001fc80000010000 */
[----:B------:R-:W-:Y:S01]  /*1e10*/  FMUL.FTZ R4, |R8|, R5 ;  /* 0x0000000508047220 */ /* 0x000fe20000410200 */
[----:B-1----:R-:W-:-:S04]  /*1e20*/  FADD.FTZ R18, R6, R6 ;  /* 0x0000000606127221 */ /* 0x002fc80000010000 */
[----:B------:R-:W-:Y:S02]  /*1e30*/  FSEL R4, R4, -2, !P0 ;  /* 0xc000000004047808 */ /* 0x000fe40004000000 */
[C---:B------:R-:W-:Y:S01]  /*1e40*/  FSETP.GT.FTZ.AND P0, PT, |R9|.reuse, 8.50705917302346158658e+37, PT ;  /* 0x7e8000000900780b */ /* 0x040fe20003f14200 */
[----:B------:R-:W-:Y:S01]  /*1e50*/  FMUL.FTZ R18, |R9|, R18 ;  /* 0x0000001209127220 */ /* 0x000fe20000410200 */
[C---:B------:R-:W-:Y:S01]  /*1e60*/  ISETP.GE.U32.AND P3, PT, R4.reuse, 0x7f800000, PT ;  /* 0x7f8000000400780c */ /* 0x040fe20003f66070 */
[----:B------:R-:W-:-:S05]  /*1e70*/  FADD.FTZ.RZ R2, R4, 1 ;  /* 0x3f80000004027421 */ /* 0x000fca000001c000 */
[----:B------:R-:W-:Y:S02]  /*1e80*/  IADD3 R17, PT, PT, R2, -0x3f400000, RZ ;  /* 0xc0c0000002117810 */ /* 0x000fe40007ffe0ff */
[----:B------:R-:W-:Y:S01]  /*1e90*/  FSEL R2, R18, -2, !P0 ;  /* 0xc000000012027808 */ /* 0x000fe20004000000 */
[C---:B------:R-:W-:Y:S01]  /*1ea0*/  FADD.FTZ R18, |R10|.reuse, -RZ ;  /* 0x800000ff0a127221 */ /* 0x040fe20000010200 */
[----:B------:R-:W-:Y:S02]  /*1eb0*/  LOP3.LUT R17, R17, 0xff800000, RZ, 0xc0, !PT ;  /* 0xff80000011117812 */ /* 0x000fe400078ec0ff */
[----:B------:R-:W-:Y:S01]  /*1ec0*/  FSETP.GT.FTZ.AND P0, PT, |R10|, 8.50705917302346158658e+37, PT ;  /* 0x7e8000000a00780b */ /* 0x000fe20003f14200 */
[----:B------:R-:W-:Y:S01]  /*1ed0*/  FADD.FTZ.RZ R6, R2, 1 ;  /* 0x3f80000002067421 */ /* 0x000fe2000001c000 */
[----:B------:R-:W-:Y:S01]  /*1ee0*/  IADD3 R5, PT, PT, -R17, 0x40800000, RZ ;  /* 0x4080000011057810 */ /* 0x000fe20007ffe1ff */
[----:B------:R-:W-:Y:S01]  /*1ef0*/  FADD.FTZ R20, -R18, 1 ;  /* 0x3f80000012147421 */ /* 0x000fe20000010100 */
[----:B------:R-:W-:-:S02]  /*1f00*/  IADD3 R3, PT, PT, R4, -R17, RZ ;  /* 0x8000001104037210 */ /* 0x000fc40007ffe0ff */
[----:B------:R-:W-:Y:S01]  /*1f10*/  I2FP.F32.S32 R17, R17 ;  /* 0x0000001100117245 */ /* 0x000fe20000201400 */
[----:B------:R-:W-:Y:S01]  /*1f20*/  FFMA.FTZ R0, R5, R24, -1 ;  /* 0xbf80000005007423 */ /* 0x000fe20000010018 */
[----:B------:R-:W-:Y:S02]  /*1f30*/  IADD3 R5, PT, PT, R6, -0x3f400000, RZ ;  /* 0xc0c0000006057810 */ /* 0x000fe40007ffe0ff */
[----:B------:R-:W-:Y:S01]  /*1f40*/  @P3 FSETP.NEU.FTZ.AND P4, PT, R4, RZ, PT ;  /* 0x000000ff0400320b */ /* 0x000fe20003f9d000 */
[----:B------:R-:W-:Y:S01]  /*1f50*/  FADD.FTZ R3, R3, R0 ;  /* 0x0000000003037221 */ /* 0x000fe20000010000 */
[----:B------:R-:W-:Y:S01]  /*1f60*/  LOP3.LUT R5, R5, 0xff800000, RZ, 0xc0, !PT ;  /* 0xff80000005057812 */ /* 0x000fe200078ec0ff */
[----:B------:R0:W1:Y:S01]  /*1f70*/  MUFU.RCP R0, R20 ;  /* 0x0000001400007308 */ /* 0x0000620000001000 */
[----:B------:R-:W-:Y:S01]  /*1f80*/  FMUL.FTZ R17, R17, 1.1920928955078125e-07 ;  /* 0x3400000011117820 */ /* 0x000fe20000410000 */
[----:B------:R-:W-:Y:S01]  /*1f90*/  FFMA.FTZ R6, R3, -R22, 0.10546888411045074463 ;  /* 0x3dd8001203067423 */ /* 0x000fe20000010816 */
[----:B------:R-:W-:-:S02]  /*1fa0*/  IADD3 R21, PT, PT, -R5, 0x40800000, RZ ;  /* 0x4080000005157810 */ /* 0x000fc40007ffe1ff */
[CC--:B------:R-:W-:Y:S01]  /*1fb0*/  IADD3 R19, PT, PT, R2.reuse, -R5.reuse, RZ ;  /* 0x8000000502137210 */ /* 0x0c0fe20007ffe0ff */
[----:B------:R-:W-:Y:S01]  /*1fc0*/  FFMA.FTZ R6, R3, R6, -0.13229703903198242188 ;  /* 0xbe0778e003067423 */ /* 0x000fe20000010006 */
[----:B------:R-:W-:Y:S01]  /*1fd0*/  ISETP.GE.U32.AND P5, PT, R2, 0x7f800000, PT ;  /* 0x7f8000000200780c */ /* 0x000fe20003fa6070 */
[----:B------:R-:W-:Y:S01]  /*1fe0*/  FFMA.FTZ R18, R21, R24, -1 ;  /* 0xbf80000015127423 */ /* 0x000fe20000010018 */
[----:B------:R-:W-:Y:S01]  /*1ff0*/  FADD.FTZ R21, |R11|, -RZ ;  /* 0x800000ff0b157221 */ /* 0x000fe20000010200 */
[----:B------:R-:W-:Y:S01]  /*2000*/  FFMA.FTZ R6, R3, R6, 0.14491446316242218018 ;  /* 0x3e14647503067423 */ /* 0x000fe20000010006 */
[----:B------:R-:W-:Y:S01]  /*2010*/  I2FP.F32.S32 R5, R5 ;  /* 0x0000000500057245 */ /* 0x000fe20000201400 */
[----:B------:R-:W-:Y:S01]  /*2020*/  FADD.FTZ R19, R19, R18 ;  /* 0x0000001213137221 */ /* 0x000fe20000010000 */
[----:B------:R-:W-:Y:S01]  /*2030*/  FADD.FTZ R23, -R21, 1 ;  /* 0x3f80000015177421 */ /* 0x000fe20000010100 */
[----:B------:R-:W-:Y:S02]  /*2040*/  FFMA.FTZ R6, R3, R6, -0.16641564667224884033 ;  /* 0xbe2a68dd03067423 */ /* 0x000fe40000010006 */
[----:B0-----:R-:W-:-:S02]  /*2050*/  FFMA.FTZ R20, R19, -R22, 0.10546888411045074463 ;  /* 0x3dd8001213147423 */ /* 0x001fc40000010816 */
[----:B------:R-:W-:Y:S01]  /*2060*/  FFMA.FTZ R18, R3, R6, 0.19988867640495300293 ;  /* 0x3e4caf9e03127423 */ /* 0x000fe20000010006 */
[----:B-1----:R-:W-:Y:S01]  /*2070*/  FADD.FTZ R21, R0, R0 ;  /* 0x0000000000157221 */ /* 0x002fe20000010000 */
[----:B------:R-:W-:Y:S01]  /*2080*/  FFMA.FTZ R20, R19, R20, -0.13229703903198242188 ;  /* 0xbe0778e013147423 */ /* 0x000fe20000010014 */
[----:B------:R-:W0:Y:S01]  /*2090*/  MUFU.RCP R6, R23 ;  /* 0x0000001700067308 */ /* 0x000e220000001000 */
[----:B------:R-:W-:Y:S01]  /*20a0*/  FFMA.FTZ R18, R3, R18, -0.25000196695327758789 ;  /* 0xbe80004203127423 */ /* 0x000fe20000010012 */
[----:B------:R-:W-:Y:S01]  /*20b0*/  FMUL.FTZ R0, |R10|, R21 ;  /* 0x000000150a007220 */ /* 0x000fe20000410200 */
[----:B------:R-:W-:Y:S01]  /*20c0*/  FFMA.FTZ R20, R19, R20, 0.14491446316242218018 ;  /* 0x3e14647513147423 */ /* 0x000fe20000010014 */
[----:B------:R-:W-:Y:S01]  /*20d0*/  @P5 FSETP.NEU.FTZ.AND P6, PT, R2, RZ, PT ;  /* 0x000000ff0200520b */ /* 0x000fe20003fdd000 */
[----:B------:R-:W-:Y:S02]  /*20e0*/  FFMA.FTZ R18, R3, R18, 0.33333510160446166992 ;  /* 0x3eaaaae603127423 */ /* 0x000fe40000010012 */
[----:B------:R-:W-:Y:S01]  /*20f0*/  FFMA.FTZ R20, R19, R20, -0.16641564667224884033 ;  /* 0xbe2a68dd13147423 */ /* 0x000fe20000010014 */
[----:B------:R-:W-:Y:S01]  /*2100*/  FSEL R0, R0, -2, !P0 ;  /* 0xc000000000007808 */ /* 0x000fe20004000000 */
[----:B------:R-:W-:Y:S01]  /*2110*/  FFMA.FTZ R18, R3, R18, -0.5 ;  /* 0xbf00000003127423 */ /* 0x000fe20000010012 */
[----:B------:R-:W-:Y:S01]  /*2120*/  FSETP.GT.FTZ.AND P0, PT, |R11|, 8.50705917302346158658e+37, PT ;  /* 0x7e8000000b00780b */ /* 0x000fe20003f14200 */
[----:B------:R-:W-:-:S02]  /*2130*/  FFMA.FTZ R20, R19, R20, 0.19988867640495300293 ;  /* 0x3e4caf9e13147423 */ /* 0x000fc40000010014 */
[----:B------:R-:W-:Y:S01]  /*2140*/  FMUL.FTZ R18, R3, R18 ;  /* 0x0000001203127220 */ /* 0x000fe20000410000 */
[----:B------:R-:W-:Y:S01]  /*2150*/  FADD.FTZ.RZ R21, R0, 1 ;  /* 0x3f80000000157421 */ /* 0x000fe2000001c000 */
[----:B------:R-:W-:Y:S02]  /*2160*/  FFMA.FTZ R26, R19, R20, -0.25000196695327758789 ;  /* 0xbe800042131a7423 */ /* 0x000fe40000010014 */
[----:B------:R-:W-:Y:S01]  /*2170*/  FFMA.FTZ R20, R3, R18, R3 ;  /* 0x0000001203147223 */ /* 0x000fe20000010003 */
[----:B0-----:R-:W-:Y:S01]  /*2180*/  FADD.FTZ R6, R6, R6 ;  /* 0x0000000606067221 */ /* 0x001fe20000010000 */
[----:B------:R-:W-:Y:S01]  /*2190*/  FFMA.FTZ R26, R19, R26, 0.33333510160446166992 ;  /* 0x3eaaaae6131a7423 */ /* 0x000fe2000001001a */
[----:B------:R-:W-:Y:S02]  /*21a0*/  IADD3 R3, PT, PT, R21, -0x3f400000, RZ ;  /* 0xc0c0000015037810 */ /* 0x000fe40007ffe0ff */
[----:B------:R-:W-:Y:S01]  /*21b0*/  FMUL.FTZ R6, |R11|, R6 ;  /* 0x000000060b067220 */ /* 0x000fe20000410200 */
[----:B------:R-:W-:Y:S01]  /*21c0*/  FFMA.FTZ R26, R19, R26, -0.5 ;  /* 0xbf000000131a7423 */ /* 0x000fe2000001001a */
[----:B------:R-:W-:-:S03]  /*21d0*/  LOP3.LUT R3, R3, 0xff800000, RZ, 0xc0, !PT ;  /* 0xff80000003037812 */ /* 0x000fc600078ec0ff */
[----:B------:R-:W-:Y:S01]  /*21e0*/  FMUL.FTZ R26, R19, R26 ;  /* 0x0000001a131a7220 */ /* 0x000fe20000410000 */
[----:B------:R-:W-:Y:S01]  /*21f0*/  FSEL R18, R6, -2, !P0 ;  /* 0xc000000006127808 */ /* 0x000fe20004000000 */
[----:B------:R-:W-:Y:S01]  /*2200*/  FFMA.FTZ R6, R17, 0.69314718246459960938, R20 ;  /* 0x3f31721811067823 */ /* 0x000fe20000010014 */
[----:B------:R-:W-:Y:S01]  /*2210*/  IADD3 R21, PT, PT, -R3, 0x40800000, RZ ;  /* 0x4080000003157810 */ /* 0x000fe20007ffe1ff */
[----:B------:R-:W-:Y:S01]  /*2220*/  FFMA.FTZ R19, R19, R26, R19 ;  /* 0x0000001a13137223 */ /* 0x000fe20000010013 */
[----:B------:R-:W-:Y:S01]  /*2230*/  ISETP.GT.AND P0, PT, R4, -0x40800000, P3 ;  /* 0xbf8000000400780c */ /* 0x000fe20001f04270 */
[----:B------:R-:W-:Y:S01]  /*2240*/  FADD.FTZ R20, |R12|, -RZ ;  /* 0x800000ff0c147221 */ /* 0x000fe20000010200 */
[-C--:B------:R-:W-:Y:S01]  /*2250*/  IADD3 R23, PT, PT, R0, -R3.reuse, RZ ;  /* 0x8000000300177210 */ /* 0x080fe20007ffe0ff */
[----:B------:R-:W-:Y:S01]  /*2260*/  FFMA.FTZ R26, R21, R24, -1 ;  /* 0xbf800000151a7423 */ /* 0x000fe20000010018 */
[----:B------:R-:W-:Y:S01]  /*2270*/  @P3 MOV R21, 0x7f800000 ;  /* 0x7f80000000153802 */ /* 0x000fe20000000f00 */
[----:B------:R-:W-:Y:S01]  /*2280*/  FADD.FTZ.RZ R25, R18, 1 ;  /* 0x3f80000012197421 */ /* 0x000fe2000001c000 */
[----:B------:R-:W-:Y:S01]  /*2290*/  FADD.FTZ R27, -R20, 1 ;  /* 0x3f800000141b7421 */ /* 0x000fe20000010100 */
[----:B------:R-:W-:Y:S01]  /*22a0*/  FADD.FTZ R23, R23, R26 ;  /* 0x0000001a17177221 */ /* 0x000fe20000010000 */
[----:B------:R-:W-:-:S02]  /*22b0*/  I2FP.F32.S32 R3, R3 ;  /* 0x0000000300037245 */ /* 0x000fc40000201400 */
[----:B------:R-:W-:Y:S01]  /*22c0*/  IADD3 R17, PT, PT, R25, -0x3f400000, RZ ;  /* 0xc0c0000019117810 */ /* 0x000fe20007ffe0ff */
[C---:B------:R-:W-:Y:S02]  /*22d0*/  FFMA.FTZ R20, R23.reuse, -R22, 0.10546888411045074463 ;  /* 0x3dd8001217147423 */ /* 0x040fe40000010816 */
[----:B------:R-:W-:Y:S01]  /*22e0*/  @P0 FFMA.FTZ R6, R4, R21, +INF ;  /* 0x7f80000004060423 */ /* 0x000fe20000010015 */
[----:B------:R-:W-:Y:S01]  /*22f0*/  ISETP.GT.AND P0, PT, R2, -0x40800000, P5 ;  /* 0xbf8000000200780c */ /* 0x000fe20002f04270 */
[----:B------:R-:W0:Y:S01]  /*2300*/  MUFU.RCP R4, R27 ;  /* 0x0000001b00047308 */ /* 0x000e220000001000 */
[----:B------:R-:W-:Y:S01]  /*2310*/  FFMA.FTZ R20, R23, R20, -0.13229703903198242188 ;  /* 0xbe0778e017147423 */ /* 0x000fe20000010014 */
[----:B------:R-:W-:Y:S02]  /*2320*/  LOP3.LUT R17, R17, 0xff800000, RZ, 0xc0, !PT ;  /* 0xff80000011117812 */ /* 0x000fe400078ec0ff */
[----:B------:R-:W-:Y:S01]  /*2330*/  @P3 FSEL R6, R6, -RZ, P4 ;  /* 0x800000ff06063208 */ /* 0x000fe20002000000 */
[----:B------:R-:W-:Y:S01]  /*2340*/  FFMA.FTZ R26, R23, R20, 0.14491446316242218018 ;  /* 0x3e146475171a7423 */ /* 0x000fe20000010014 */
[----:B------:R-:W-:Y:S01]  /*2350*/  FMUL.FTZ R20, R5, 1.1920928955078125e-07 ;  /* 0x3400000005147820 */ /* 0x000fe20000410000 */
[----:B------:R-:W-:-:S02]  /*2360*/  IADD3 R25, PT, PT, -R17, 0x40800000, RZ ;  /* 0x4080000011197810 */ /* 0x000fc40007ffe1ff */
[-C--:B------:R-:W-:Y:S01]  /*2370*/  IADD3 R21, PT, PT, R18, -R17.reuse, RZ ;  /* 0x8000001112157210 */ /* 0x080fe20007ffe0ff */
[----:B------:R-:W-:Y:S01]  /*2380*/  FFMA.FTZ R5, R20, 0.69314718246459960938, R19 ;  /* 0x3f31721814057823 */ /* 0x000fe20000010013 */
[----:B------:R-:W-:Y:S01]  /*2390*/  @P5 MOV R19, 0x7f800000 ;  /* 0x7f80000000135802 */ /* 0x000fe20000000f00 */
[----:B------:R-:W-:Y:S01]  /*23a0*/  FFMA.FTZ R28, R25, R24, -1 ;  /* 0xbf800000191c7423 */ /* 0x000fe20000010018 */
[----:B------:R-:W-:Y:S01]  /*23b0*/  FFMA.FTZ R26, R23, R26, -0.16641564667224884033 ;  /* 0xbe2a68dd171a7423 */ /* 0x000fe2000001001a */
[----:B------:R-:W-:Y:S02]  /*23c0*/  I2FP.F32.S32 R17, R17 ;  /* 0x0000001100117245 */ /* 0x000fe40000201400 */
[----:B------:R-:W-:Y:S01]  /*23d0*/  @P0 FFMA.FTZ R5, R2, R19, +INF ;  /* 0x7f80000002050423 */ /* 0x000fe20000010013 */
[----:B------:R-:W-:Y:S01]  /*23e0*/  FADD.FTZ R21, R21, R28 ;  /* 0x0000001c15157221 */ /* 0x000fe20000010000 */
[----:B0-----:R-:W-:Y:S01]  /*23f0*/  FADD.FTZ R19, R4, R4 ;  /* 0x0000000404137221 */ /* 0x001fe20000010000 */
[C---:B------:R-:W-:Y:S01]  /*2400*/  FSETP.GT.FTZ.AND P0, PT, |R12|.reuse, 8.50705917302346158658e+37, PT ;  /* 0x7e8000000c00780b */ /* 0x040fe20003f14200 */
[----:B------:R-:W-:Y:S01]  /*2410*/  FADD.FTZ R2, |R13|, -RZ ;  /* 0x800000ff0d027221 */ /* 0x000fe20000010200 */
[----:B------:R-:W-:Y:S01]  /*2420*/  FFMA.FTZ R20, R21, -R22, 0.10546888411045074463 ;  /* 0x3dd8001215147423 */ /* 0x000fe20000010816 */
[----:B------:R-:W-:Y:S01]  /*2430*/  FMUL.FTZ R19, |R12|, R19 ;  /* 0x000000130c137220 */ /* 0x000fe20000410200 */
[----:B------:R-:W-:Y:S01]  /*2440*/  FFMA.FTZ R26, R23, R26, 0.19988867640495300293 ;  /* 0x3e4caf9e171a7423 */ /* 0x000fe2000001001a */
[----:B------:R-:W-:Y:S01]  /*2450*/  @P5 FSEL R5, R5, -RZ, P6 ;  /* 0x800000ff05055208 */ /* 0x000fe20003000000 */
[----:B------:R-:W-:Y:S01]  /*2460*/  FFMA.FTZ R20, R21, R20, -0.13229703903198242188 ;  /* 0xbe0778e015147423 */ /* 0x000fe20000010014 */
[----:B------:R-:W-:Y:S01]  /*2470*/  FSETP.GT.FTZ.AND P6, PT, |R15|, 8.50705917302346158658e+37, PT ;  /* 0x7e8000000f00780b */ /* 0x000fe20003fd4200 */
[----:B------:R-:W-:Y:S01]  /*2480*/  FFMA.FTZ R26, R23, R26, -0.25000196695327758789 ;  /* 0xbe800042171a7423 */ /* 0x000fe2000001001a */
[----:B------:R-:W-:Y:S01]  /*2490*/  FSEL R27, R19, -2, !P0 ;  /* 0xc0000000131b7808 */ /* 0x000fe20004000000 */
[----:B------:R-:W-:Y:S01]  /*24a0*/  FADD.FTZ R19, -R2, 1 ;  /* 0x3f80000002137421 */ /* 0x000fe20000010100 */
[----:B------:R-:W-:Y:S01]  /*24b0*/  FFMA.FTZ R20, R21, R20, 0.14491446316242218018 ;  /* 0x3e14647515147423 */ /* 0x000fe20000010014 */
[----:B------:R-:W-:Y:S01]  /*24c0*/  FFMA.FTZ R26, R23, R26, 0.33333510160446166992 ;  /* 0x3eaaaae6171a7423 */ /* 0x000fe2000001001a */
[C---:B------:R-:W-:Y:S01]  /*24d0*/  ISETP.GE.U32.AND P0, PT, R0.reuse, 0x7f800000, PT ;  /* 0x7f8000000000780c */ /* 0x040fe20003f06070 */
[----:B------:R-:W-:Y:S01]  /*24e0*/  FADD.FTZ.RZ R2, R27, 1 ;  /* 0x3f8000001b027421 */ /* 0x000fe2000001c000 */
[----:B------:R-:W-:Y:S01]  /*24f0*/  FFMA.FTZ R20, R21, R20, -0.16641564667224884033 ;  /* 0xbe2a68dd15147423 */ /* 0x000fe20000010014 */
[----:B------:R-:W0:Y:S01]  /*2500*/  MUFU.RCP R19, R19 ;  /* 0x0000001300137308 */ /* 0x000e220000001000 */
[----:B------:R-:W-:Y:S01]  /*2510*/  FFMA.FTZ R26, R23, R26, -0.5 ;  /* 0xbf000000171a7423 */ /* 0x000fe2000001001a */
[----:B------:R-:W-:Y:S01]  /*2520*/  ISETP.GT.AND P2, PT, R0, -0x40800000, P0 ;  /* 0xbf8000000000780c */ /* 0x000fe20000744270 */
[----:B------:R-:W-:Y:S01]  /*2530*/  FFMA.FTZ R20, R21, R20, 0.19988867640495300293 ;  /* 0x3e4caf9e15147423 */ /* 0x000fe20000010014 */
[----:B------:R-:W-:Y:S01]  /*2540*/  IADD3 R2, PT, PT, R2, -0x3f400000, RZ ;  /* 0xc0c0000002027810 */ /* 0x000fe20007ffe0ff */
[----:B------:R-:W-:Y:S01]  /*2550*/  FMUL.FTZ R4, R23, R26 ;  /* 0x0000001a17047220 */ /* 0x000fe20000410000 */
[----:B------:R-:W-:Y:S01]  /*2560*/  ISETP.GE.U32.AND P3, PT, R27, 0x7f800000, PT ;  /* 0x7f8000001b00780c */ /* 0x000fe20003f66070 */
[----:B------:R-:W-:Y:S01]  /*2570*/  FFMA.FTZ R20, R21, R20, -0.25000196695327758789 ;  /* 0xbe80004215147423 */ /* 0x000fe20000010014 */
[----:B------:R-:W-:Y:S01]  /*2580*/  LOP3.LUT R2, R2, 0xff800000, RZ, 0xc0, !PT ;  /* 0xff80000002027812 */ /* 0x000fe200078ec0ff */
[----:B------:R-:W-:Y:S01]  /*2590*/  FFMA.FTZ R4, R23, R4, R23 ;  /* 0x0000000417047223 */ /* 0x000fe20000010017 */
[----:B------:R-:W-:Y:S01]  /*25a0*/  FMUL.FTZ R23, R3, 1.1920928955078125e-07 ;  /* 0x3400000003177820 */ /* 0x000fe20000410000 */
[----:B------:R-:W-:Y:S01]  /*25b0*/  FFMA.FTZ R20, R21, R20, 0.33333510160446166992 ;  /* 0x3eaaaae615147423 */ /* 0x000fe20000010014 */
[----:B------:R-:W-:-:S02]  /*25c0*/  IADD3 R25, PT, PT, -R2, 0x40800000, RZ ;  /* 0x4080000002197810 */ /* 0x000fc40007ffe1ff */
[----:B------:R-:W-:Y:S01]  /*25d0*/  FFMA.FTZ R4, R23, 0.69314718246459960938, R4 ;  /* 0x3f31721817047823 */ /* 0x000fe20000010004 */
[----:B------:R-:W-:Y:S01]  /*25e0*/  FFMA.FTZ R20, R21, R20, -0.5 ;  /* 0xbf00000015147423 */ /* 0x000fe20000010014 */
[----:B------:R-:W-:Y:S01]  /*25f0*/  ISETP.GT.AND P4, PT, R27, -0x40800000, P3 ;  /* 0xbf8000001b00780c */ /* 0x000fe20001f84270 */
[----:B0-----:R-:W-:Y:S02]  /*2600*/  FADD.FTZ R26, R19, R19 ;  /* 0x00000013131a7221 */ /* 0x001fe40000010000 */
[----:B------:R-:W-:Y:S01]  /*2610*/  FMUL.FTZ R20, R21, R20 ;  /* 0x0000001415147220 */ /* 0x000fe20000410000 */
[----:B------:R-:W-:Y:S01]  /*2620*/  @P0 MOV R19, 0x7f800000 ;  /* 0x7f80000000130802 */ /* 0x000fe20000000f00 */
[----:B------:R-:W-:Y:S02]  /*2630*/  FMUL.FTZ R26, |R13|, R26 ;  /* 0x0000001a0d1a7220 */ /* 0x000fe40000410200 */
[----:B------:R-:W-:Y:S01]  /*2640*/  FFMA.FTZ R3, R21, R20, R21 ;  /* 0x0000001415037223 */ /* 0x000fe20000010015 */
[----:B------:R-:W-:Y:S01]  /*2650*/  IADD3 R21, PT, PT, R27, -R2, RZ ;  /* 0x800000021b157210 */ /* 0x000fe20007ffe0ff */
[----:B------:R-:W-:Y:S01]  /*2660*/  FFMA.FTZ R20, R25, R24, -1 ;  /* 0xbf80000019147423 */ /* 0x000fe20000010018 */
[----:B------:R-:W-:Y:S01]  /*2670*/  @P2 FFMA.FTZ R4, R0, R19, +INF ;  /* 0x7f80000000042423 */ /* 0x000fe20000010013 */
[----:B------:R-:W-:Y:S01]  /*2680*/  FSEL R26, R26, -2, !P1 ;  /* 0xc00000001a1a7808 */ /* 0x000fe20004800000 */
[----:B------:R-:W-:-:S02]  /*2690*/  HFMA2 R25, -RZ, RZ, 1.75, 0 ;  /* 0x3f000000ff197431 */ /* 0x000fc400000001ff */
[----:B------:R-:W-:Y:S01]  /*26a0*/  FADD.FTZ R21, R21, R20 ;  /* 0x0000001415157221 */ /* 0x000fe20000010000 */
[----:B------:R-:W-:Y:S01]  /*26b0*/  FMUL.FTZ R20, R17, 1.1920928955078125e-07 ;  /* 0x3400000011147820 */ /* 0x000fe20000410000 */
[----:B------:R-:W-:Y:S01]  /*26c0*/  ISETP.GE.U32.AND P1, PT, R18, 0x7f800000, PT ;  /* 0x7f8000001200780c */ /* 0x000fe20003f26070 */
[----:B------:R-:W-:Y:S01]  /*26d0*/  FADD.FTZ.RZ R17, R26, 1 ;  /* 0x3f8000001a117421 */ /* 0x000fe2000001c000 */
[----:B------:R-:W-:Y:S01]  /*26e0*/  FFMA.FTZ R28, R21, -R22, 0.10546888411045074463 ;  /* 0x3dd80012151c7423 */ /* 0x000fe20000010816 */
[----:B------:R-:W-:Y:S01]  /*26f0*/  FFMA.FTZ R3, R20, 0.69314718246459960938, R3 ;  /* 0x3f31721814037823 */ /* 0x000fe20000010003 */
[----:B------:R-:W-:Y:S02]  /*2700*/  ISETP.GT.AND P2, PT, R18, -0x40800000, P1 ;  /* 0xbf8000001200780c */ /* 0x000fe40000f44270 */
[----:B------:R-:W-:Y:S01]  /*2710*/  IADD3 R17, PT, PT, R17, -0x3f400000, RZ ;  /* 0xc0c0000011117810 */ /* 0x000fe20007ffe0ff */
[----:B------:R-:W-:Y:S01]  /*2720*/  FFMA.FTZ R28, R21, R28, -0.13229703903198242188 ;  /* 0xbe0778e0151c7423 */ /* 0x000fe2000001001c */
[----:B------:R-:W-:-:S02]  /*2730*/  I2FP.F32.S32 R2, R2 ;  /* 0x0000000200027245 */ /* 0x000fc40000201400 */
[----:B------:R-:W-:Y:S01]  /*2740*/  LOP3.LUT R17, R17, 0xff800000, RZ, 0xc0, !PT ;  /* 0xff80000011117812 */ /* 0x000fe200078ec0ff */
[----:B------:R-:W-:Y:S01]  /*2750*/  FFMA.FTZ R28, R21, R28, 0.14491446316242218018 ;  /* 0x3e146475151c7423 */ /* 0x000fe2000001001c */
[----:B------:R-:W-:Y:S01]  /*2760*/  ISETP.GE.U32.AND P5, PT, R26, 0x7f800000, PT ;  /* 0x7f8000001a00780c */ /* 0x000fe20003fa6070 */
[----:B------:R-:W-:Y:S01]  /*2770*/  FMUL.FTZ R2, R2, 1.1920928955078125e-07 ;  /* 0x3400000002027820 */ /* 0x000fe20000410000 */
[----:B------:R-:W-:Y:S01]  /*2780*/  IADD3 R19, PT, PT, -R17, 0x40800000, RZ ;  /* 0x4080000011137810 */ /* 0x000fe20007ffe1ff */
[----:B------:R-:W-:Y:S01]  /*2790*/  FFMA.FTZ R28, R21, R28, -0.16641564667224884033 ;  /* 0xbe2a68dd151c7423 */ /* 0x000fe2000001001c */
[----:B------:R-:W-:Y:S02]  /*27a0*/  @P1 MOV R23, 0x7f800000 ;  /* 0x7f80000000171802 */ /* 0x000fe40000000f00 */
[----:B------:R-:W-:Y:S01]  /*27b0*/  LOP3.LUT R13, R25, 0x80000000, R13, 0xb8, !PT ;  /* 0x80000000190d7812 */ /* 0x000fe200078eb80d */
[----:B------:R-:W-:Y:S01]  /*27c0*/  FFMA.FTZ R20, R19, R24, -1 ;  /* 0xbf80000013147423 */ /* 0x000fe20000010018 */
[----:B------:R-:W-:Y:S01]  /*27d0*/  IADD3 R19, PT, PT, R26, -R17, RZ ;  /* 0x800000111a137210 */ /* 0x000fe20007ffe0ff */
[----:B------:R-:W-:Y:S01]  /*27e0*/  FFMA.FTZ R28, R21, R28, 0.19988867640495300293 ;  /* 0x3e4caf9e151c7423 */ /* 0x000fe2000001001c */
[----:B------:R-:W-:Y:S01]  /*27f0*/  @P2 FFMA.FTZ R3, R18, R23, +INF ;  /* 0x7f80000012032423 */ /* 0x000fe20000010017 */
[----:B------:R-:W-:-:S02]  /*2800*/  @P0 FSETP.NEU.FTZ.AND P2, PT, R0, RZ, PT ;  /* 0x000000ff0000020b */ /* 0x000fc40003f5d000 */
[----:B------:R-:W-:Y:S01]  /*2810*/  FADD.FTZ R19, R19, R20 ;  /* 0x0000001413137221 */ /* 0x000fe20000010000 */
[----:B------:R-:W-:Y:S01]  /*2820*/  FFMA.FTZ R28, R21, R28, -0.25000196695327758789 ;  /* 0xbe800042151c7423 */ /* 0x000fe2000001001c */
[----:B------:R-:W-:Y:S01]  /*2830*/  FADD.FTZ R20, |R14|, -RZ ;  /* 0x800000ff0e147221 */ /* 0x000fe20000010200 */
[----:B------:R-:W-:Y:S01]  /*2840*/  @P0 FSEL R4, R4, -RZ, P2 ;  /* 0x800000ff04040208 */ /* 0x000fe20001000000 */
[----:B------:R-:W-:Y:S01]  /*2850*/  FFMA.FTZ R0, R19, -R22, 0.10546888411045074463 ;  /* 0x3dd8001213007423 */ /* 0x000fe20000010816 */
[----:B------:R-:W-:Y:S01]  /*2860*/  FFMA.FTZ R28, R21, R28, 0.33333510160446166992 ;  /* 0x3eaaaae6151c7423 */ /* 0x000fe2000001001c */
[----:B------:R-:W-:Y:S01]  /*2870*/  FADD.FTZ R23, -R20, 1 ;  /* 0x3f80000014177421 */ /* 0x000fe20000010100 */
[----:B------:R-:W-:Y:S01]  /*2880*/  @P5 FSETP.NEU.FTZ.AND P2, PT, R26, RZ, PT ;  /* 0x000000ff1a00520b */ /* 0x000fe20003f5d000 */
[----:B------:R-:W-:Y:S01]  /*2890*/  FFMA.FTZ R20, R19, R0, -0.13229703903198242188 ;  /* 0xbe0778e013147423 */ /* 0x000fe20000010000 */
[----:B------:R-:W-:Y:S01]  /*28a0*/  FFMA.FTZ R28, R21, R28, -0.5 ;  /* 0xbf000000151c7423 */ /* 0x000fe2000001001c */
[----:B------:R0:W1:Y:S02]  /*28b0*/  MUFU.RCP R0, R23 ;  /* 0x0000001700007308 */ /* 0x0000640000001000 */
[----:B------:R-:W-:Y:S01]  /*28c0*/  FFMA.FTZ R20, R19, R20, 0.14491446316242218018 ;  /* 0x3e14647513147423 */ /* 0x000fe20000010014 */
[----:B------:R-:W-:-:S03]  /*28d0*/  FMUL.FTZ R28, R21, R28 ;  /* 0x0000001c151c7220 */ /* 0x000fc60000410000 */
[----:B------:R-:W-:Y:S01]  /*28e0*/  FFMA.FTZ R20, R19, R20, -0.16641564667224884033 ;  /* 0xbe2a68dd13147423 */ /* 0x000fe20000010014 */
[----:B------:R-:W-:Y:S01]  /*28f0*/  FFMA.FTZ R21, R21, R28, R21 ;  /* 0x0000001c15157223 */ /* 0x000fe20000010015 */
[----:B------:R-:W-:Y:S02]  /*2900*/  @P3 MOV R28, 0x7f800000 ;  /* 0x7f800000001c3802 */ /* 0x000fe40000000f00 */
[----:B------:R-:W-:Y:S01]  /*2910*/  FFMA.FTZ R20, R19, R20, 0.19988867640495300293 ;  /* 0x3e4caf9e13147423 */ /* 0x000fe20000010014 */
[----:B------:R-:W-:Y:S01]  /*2920*/  FFMA.FTZ R2, R2, 0.69314718246459960938, R21 ;  /* 0x3f31721802027823 */ /* 0x000fe20000010015 */
[----:B------:R-:W-:Y:S01]  /*2930*/  FADD.FTZ R21, |R15|, -RZ ;  /* 0x800000ff0f157221 */ /* 0x000fe20000010200 */
[----:B------:R-:W-:Y:S01]  /*2940*/  @P4 FFMA.FTZ R2, R27, R28, +INF ;  /* 0x7f8000001b024423 */ /* 0x000fe2000001001c */
[----:B------:R-:W-:Y:S01]  /*2950*/  FSETP.GT.FTZ.AND P4, PT, |R14|, 8.50705917302346158658e+37, PT ;  /* 0x7e8000000e00780b */ /* 0x000fe20003f94200 */
[----:B------:R-:W-:Y:S01]  /*2960*/  FFMA.FTZ R20, R19, R20, -0.25000196695327758789 ;  /* 0xbe80004213147423 */ /* 0x000fe20000010014 */
[----:B------:R-:W-:Y:S01]  /*2970*/  FADD.FTZ R28, -R21, 1 ;  /* 0x3f800000151c7421 */ /* 0x000fe20000010100 */
[----:B0-----:R-:W-:Y:S01]  /*2980*/  LOP3.LUT R23, R25, 0x80000000, R8, 0xb8, !PT ;  /* 0x8000000019177812 */ /* 0x001fe200078eb808 */
[----:B-1----:R-:W-:Y:S01]  /*2990*/  FADD.FTZ R21, R0, R0 ;  /* 0x0000000000157221 */ /* 0x002fe20000010000 */
[----:B------:R-:W-:Y:S01]  /*29a0*/  I2FP.F32.S32 R0, R17 ;  /* 0x0000001100007245 */ /* 0x000fe20000201400 */
[----:B------:R-:W-:-:S02]  /*29b0*/  FFMA.FTZ R20, R19, R20, 0.33333510160446166992 ;  /* 0x3eaaaae613147423 */ /* 0x000fc40000010014 */
[----:B------:R-:W-:Y:S01]  /*29c0*/  FMUL.FTZ R21, |R14|, R21 ;  /* 0x000000150e157220 */ /* 0x000fe20000410200 */
[----:B------:R-:W0:Y:S01]  /*29d0*/  MUFU.RCP R28, R28 ;  /* 0x0000001c001c7308 */ /* 0x000e220000001000 */
[----:B------:R-:W-:Y:S01]  /*29e0*/  FFMA.FTZ R20, R19, R20, -0.5 ;  /* 0xbf00000013147423 */ /* 0x000fe20000010014 */
[----:B------:R-:W-:Y:S01]  /*29f0*/  FMUL.FTZ R0, R0, 1.1920928955078125e-07 ;  /* 0x3400000000007820 */ /* 0x000fe20000410000 */
[----:B------:R-:W-:Y:S02]  /*2a00*/  LOP3.LUT R14, R25, 0x80000000, R14, 0xb8, !PT ;  /* 0x80000000190e7812 */ /* 0x000fe400078eb80e */
[----:B------:R-:W-:Y:S01]  /*2a10*/  FSEL R17, R21, -2, !P4 ;  /* 0xc000000015117808 */ /* 0x000fe20006000000 */
[----:B------:R-:W-:Y:S01]  /*2a20*/  FMUL.FTZ R20, R19, R20 ;  /* 0x0000001413147220 */ /* 0x000fe20000410000 */
[----:B------:R-:W-:Y:S02]  /*2a30*/  @P1 FSETP.NEU.FTZ.AND P4, PT, R18, RZ, PT ;  /* 0x000000ff1200120b */ /* 0x000fe40003f9d000 */
[----:B------:R-:W-:Y:S01]  /*2a40*/  LOP3.LUT R21, R25, 0x80000000, R10, 0xb8, !PT ;  /* 0x8000000019157812 */ /* 0x000fe200078eb80a */
[----:B------:R-:W-:Y:S01]  /*2a50*/  FADD.FTZ.RZ R18, R17, 1 ;  /* 0x3f80000011127421 */ /* 0x000fe2000001c000 */
[----:B------:R-:W-:Y:S01]  /*2a60*/  FFMA.FTZ R19, R19, R20, R19 ;  /* 0x0000001413137223 */ /* 0x000fe20000010013 */
[----:B------:R-:W-:-:S02]  /*2a70*/  LOP3.LUT R20, R25, 0x80000000, R9, 0xb8, !PT ;  /* 0x8000000019147812 */ /* 0x000fc400078eb809 */
[----:B------:R-:W-:Y:S01]  /*2a80*/  @P1 FSEL R3, R3, -RZ, P4 ;  /* 0x800000ff03031208 */ /* 0x000fe20002000000 */
[----:B------:R-:W-:Y:S01]  /*2a90*/  FFMA.FTZ R0, R0, 0.69314718246459960938, R19 ;  /* 0x3f31721800007823 */ /* 0x000fe20000010013 */
[----:B------:R-:W-:Y:S01]  /*2aa0*/  IADD3 R18, PT, PT, R18, -0x3f400000, RZ ;  /* 0xc0c0000012127810 */ /* 0x000fe20007ffe0ff */
[----:B0-----:R-:W-:Y:S01]  /*2ab0*/  FADD.FTZ R28, R28, R28 ;  /* 0x0000001c1c1c7221 */ /* 0x001fe20000010000 */
[----:B------:R-:W-:Y:S02]  /*2ac0*/  LOP3.LUT R19, R25, 0x80000000, R12, 0xb8, !PT ;  /* 0x8000000019137812 */ /* 0x000fe400078eb80c */
[----:B------:R-:W-:Y:S01]  /*2ad0*/  LOP3.LUT R10, R18, 0xff800000, RZ, 0xc0, !PT ;  /* 0xff800000120a7812 */ /* 0x000fe200078ec0ff */
[----:B------:R-:W-:Y:S01]  /*2ae0*/  FMUL.FTZ R28, |R15|, R28 ;  /* 0x0000001c0f1c7220 */ /* 0x000fe20000410200 */
[----:B------:R-:W-:Y:S02]  /*2af0*/  LOP3.LUT R18, R25, 0x80000000, R11, 0xb8, !PT ;  /* 0x8000000019127812 */ /* 0x000fe400078eb80b */
[----:B------:R-:W-:-:S02]  /*2b00*/  IADD3 R9, PT, PT, -R10, 0x40800000, RZ ;  /* 0x408000000a097810 */ /* 0x000fc40007ffe1ff */
[----:B------:R-:W-:Y:S02]  /*2b10*/  FSEL R11, R28, -2, !P6 ;  /* 0xc00000001c0b7808 */ /* 0x000fe40007000000 */
[----:B------:R-:W-:Y:S01]  /*2b20*/  ISETP.GT.AND P6, PT, R26, -0x40800000, P5 ;  /* 0xbf8000001a00780c */ /* 0x000fe20002fc4270 */
[----:B------:R-:W-:Y:S01]  /*2b30*/  FFMA.FTZ R8, R9, R24, -1 ;  /* 0xbf80000009087423 */ /* 0x000fe20000010018 */
[----:B------:R-:W-:Y:S02]  /*2b40*/  IADD3 R9, PT, PT, R17, -R10, RZ ;  /* 0x8000000a11097210 */ /* 0x000fe40007ffe0ff */
[----:B------:R-:W-:Y:S02]  /*2b50*/  LOP3.LUT R15, R25, 0x80000000, R15, 0xb8, !PT ;  /* 0x80000000190f7812 */ /* 0x000fe400078eb80f */
[----:B------:R-:W-:Y:S01]  /*2b60*/  @P5 MOV R25, 0x7f800000 ;  /* 0x7f80000000195802 */ /* 0x000fe20000000f00 */
[----:B------:R-:W-:Y:S01]  /*2b70*/  FADD.FTZ R9, R9, R8 ;  /* 0x0000000809097221 */ /* 0x000fe20000010000 */
[----:B------:R-:W-:Y:S01]  /*2b80*/  FADD.FTZ.RZ R8, R11, 1 ;  /* 0x3f8000000b087421 */ /* 0x000fe2000001c000 */
[----:B------:R-:W-:-:S02]  /*2b90*/  ISETP.GE.U32.AND P0, PT, R17, 0x7f800000, PT ;  /* 0x7f8000001100780c */ /* 0x000fc40003f06070 */
[----:B------:R-:W-:Y:S02]  /*2ba0*/  ISETP.GE.U32.AND P1, PT, R11, 0x7f800000, PT ;  /* 0x7f8000000b00780c */ /* 0x000fe40003f26070 */
[----:B------:R-:W-:Y:S01]  /*2bb0*/  IADD3 R8, PT, PT, R8, -0x3f400000, RZ ;  /* 0xc0c0000008087810 */ /* 0x000fe20007ffe0ff */
[----:B------:R-:W-:Y:S01]  /*2bc0*/  @P6 FFMA.FTZ R0, R26, R25, +INF ;  /* 0x7f8000001a006423 */ /* 0x000fe20000010019 */
[----:B------:R-:W-:Y:S02]  /*2bd0*/  @P3 FSETP.NEU.FTZ.AND P6, PT, R27, RZ, PT ;  /* 0x000000ff1b00320b */ /* 0x000fe40003fdd000 */
[----:B------:R-:W-:Y:S01]  /*2be0*/  LOP3.LUT R12, R8, 0xff800000, RZ, 0xc0, !PT ;  /* 0xff800000080c7812 */ /* 0x000fe200078ec0ff */
[C---:B------:R-:W-:Y:S01]  /*2bf0*/  FFMA.FTZ R8, R9.reuse, -R22, 0.10546888411045074463 ;  /* 0x3dd8001209087423 */ /* 0x040fe20000010816 */
[----:B------:R-:W-:Y:S02]  /*2c00*/  I2FP.F32.S32 R10, R10 ;  /* 0x0000000a000a7245 */ /* 0x000fe40000201400 */
[----:B------:R-:W-:Y:S01]  /*2c10*/  IADD3 R25, PT, PT, -R12, 0x40800000, RZ ;  /* 0x408000000c197810 */ /* 0x000fe20007ffe1ff */
[----:B------:R-:W-:Y:S01]  /*2c20*/  FFMA.FTZ R8, R9, R8, -0.13229703903198242188 ;  /* 0xbe0778e009087423 */ /* 0x000fe20000010008 */
[----:B------:R-:W-:Y:S01]  /*2c30*/  @P3 FSEL R2, R2, -RZ, P6 ;  /* 0x800000ff02023208 */ /* 0x000fe20003000000 */
[----:B------:R-:W-:Y:S01]  /*2c40*/  FMUL.FTZ R27, R10, 1.1920928955078125e-07 ;  /* 0x340000000a1b7820 */ /* 0x000fe20000410000 */
[----:B------:R-:W-:Y:S01]  /*2c50*/  ISETP.GT.AND P4, PT, R17, -0x40800000, P0 ;  /* 0xbf8000001100780c */ /* 0x000fe20000784270 */
[----:B------:R-:W-:Y:S01]  /*2c60*/  FFMA.FTZ R8, R9, R8, 0.14491446316242218018 ;  /* 0x3e14647509087423 */ /* 0x000fe20000010008 */
[----:B------:R-:W-:Y:S01]  /*2c70*/  FFMA.FTZ R24, R25, R24, -1 ;  /* 0xbf80000019187423 */ /* 0x000fe20000010018 */
[----:B------:R-:W-:-:S02]  /*2c80*/  IADD3 R25, PT, PT, R11, -R12, RZ ;  /* 0x8000000c0b197210 */ /* 0x000fc40007ffe0ff */
[----:B------:R-:W-:Y:S01]  /*2c90*/  FFMA.FTZ R8, R9, R8, -0.16641564667224884033 ;  /* 0xbe2a68dd09087423 */ /* 0x000fe20000010008 */
[----:B------:R-:W-:Y:S02]  /*2ca0*/  ISETP.GT.AND P6, PT, R11, -0x40800000, P1 ;  /* 0xbf8000000b00780c */ /* 0x000fe40000fc4270 */
[----:B------:R-:W-:Y:S01]  /*2cb0*/  FADD.FTZ R25, R25, R24 ;  /* 0x0000001819197221 */ /* 0x000fe20000010000 */
[----:B------:R-:W-:Y:S01]  /*2cc0*/  FFMA.FTZ R8, R9, R8, 0.19988867640495300293 ;  /* 0x3e4caf9e09087423 */ /* 0x000fe20000010008 */
[----:B------:R-:W-:Y:S02]  /*2cd0*/  I2FP.F32.S32 R12, R12 ;  /* 0x0000000c000c7245 */ /* 0x000fe40000201400 */
[----:B------:R-:W-:Y:S01]  /*2ce0*/  FFMA.FTZ R22, R25, -R22, 0.10546888411045074463 ;  /* 0x3dd8001219167423 */ /* 0x000fe20000010816 */
[----:B------:R-:W-:Y:S01]  /*2cf0*/  FFMA.FTZ R8, R9, R8, -0.25000196695327758789 ;  /* 0xbe80004209087423 */ /* 0x000fe20000010008 */
[----:B------:R-:W-:Y:S02]  /*2d00*/  @P0 FSETP.NEU.FTZ.AND P3, PT, R17, RZ, PT ;  /* 0x000000ff1100020b */ /* 0x000fe40003f7d000 */
[----:B------:R-:W-:Y:S01]  /*2d10*/  FFMA.FTZ R22, R25, R22, -0.13229703903198242188 ;  /* 0xbe0778e019167423 */ /* 0x000fe20000010016 */
[----:B------:R-:W-:Y:S01]  /*2d20*/  FFMA.FTZ R8, R9, R8, 0.33333510160446166992 ;  /* 0x3eaaaae609087423 */ /* 0x000fe20000010008 */
[----:B------:R-:W-:-:S02]  /*2d30*/  @P5 FSEL R0, R0, -RZ, P2 ;  /* 0x800000ff00005208 */ /* 0x000fc40001000000 */
[----:B------:R-:W-:Y:S01]  /*2d40*/  FFMA.FTZ R22, R25, R22, 0.14491446316242218018 ;  /* 0x3e14647519167423 */ /* 0x000fe20000010016 */
[----:B------:R-:W-:Y:S02]  /*2d50*/  FFMA.FTZ R8, R9, R8, -0.5 ;  /* 0xbf00000009087423 */ /* 0x000fe40000010008 */
[----:B------:R-:W-:Y:S01]  /*2d60*/  FMUL.FTZ R13, R13, R0 ;  /* 0x000000000d0d7220 */ /* 0x000fe20000410000 */
[----:B------:R-:W-:Y:S01]  /*2d70*/  FFMA.FTZ R24, R25, R22, -0.16641564667224884033 ;  /* 0xbe2a68dd19187423 */ /* 0x000fe20000010016 */
[----:B------:R-:W-:-:S03]  /*2d80*/  FMUL.FTZ R8, R9, R8 ;  /* 0x0000000809087220 */ /* 0x000fc60000410000 */
[----:B------:R-:W-:Y:S01]  /*2d90*/  FFMA.FTZ R24, R25, R24, 0.19988867640495300293 ;  /* 0x3e4caf9e19187423 */ /* 0x000fe20000010018 */
[----:B------:R-:W-:Y:S02]  /*2da0*/  FFMA.FTZ R22, R9, R8, R9 ;  /* 0x0000000809167223 */ /* 0x000fe40000010009 */
[----:B------:R-:W0:Y:S01]  /*2db0*/  LDC.64 R8, c[0x0][0x388] ;  /* 0x0000e200ff087b82 */ /* 0x000e220000000a00 */
[----:B------:R-:W-:-:S04]  /*2dc0*/  FFMA.FTZ R24, R25, R24, -0.25000196695327758789 ;  /* 0xbe80004219187423 */ /* 0x000fc80000010018 */
[----:B------:R-:W-:-:S04]  /*2dd0*/  FFMA.FTZ R24, R25, R24, 0.33333510160446166992 ;  /* 0x3eaaaae619187423 */ /* 0x000fc80000010018 */
[----:B------:R-:W-:-:S04]  /*2de0*/  FFMA.FTZ R24, R25, R24, -0.5 ;  /* 0xbf00000019187423 */ /* 0x000fc80000010018 */
[----:B------:R-:W-:-:S04]  /*2df0*/  FMUL.FTZ R24, R25, R24 ;  /* 0x0000001819187220 */ /* 0x000fc80000410000 */
[----:B------:R-:W-:Y:S01]  /*2e00*/  FFMA.FTZ R10, R25, R24, R25 ;  /* 0x00000018190a7223 */ /* 0x000fe20000010019 */
[----:B------:R-:W-:Y:S01]  /*2e10*/  FFMA.FTZ R25, R27, 0.69314718246459960938, R22 ;  /* 0x3f3172181b197823 */ /* 0x000fe20000010016 */
[----:B------:R-:W-:Y:S01]  /*2e20*/  FMUL.FTZ R27, R12, 1.1920928955078125e-07 ;  /* 0x340000000c1b7820 */ /* 0x000fe20000410000 */
[----:B------:R-:W-:-:S03]  /*2e30*/  @P0 MOV R12, 0x7f800000 ;  /* 0x7f800000000c0802 */ /* 0x000fc60000000f00 */
[----:B------:R-:W-:Y:S01]  /*2e40*/  FFMA.FTZ R22, R27, 0.69314718246459960938, R10 ;  /* 0x3f3172181b167823 */ /* 0x000fe2000001000a */
[----:B0-----:R-:W-:Y:S01]  /*2e50*/  IMAD.WIDE.U32 R8, R16, 0x4, R8 ;  /* 0x0000000410087825 */ /* 0x001fe200078e0008 */
[----:B------:R-:W-:-:S03]  /*2e60*/  @P1 MOV R16, 0x7f800000 ;  /* 0x7f80000000101802 */ /* 0x000fc60000000f00 */
[----:B------:R-:W-:Y:S01]  /*2e70*/  @P4 FFMA.FTZ R25, R17, R12, +INF ;  /* 0x7f80000011194423 */ /* 0x000fe2000001000c */
[----:B------:R-:W-:Y:S01]  /*2e80*/  @P1 FSETP.NEU.FTZ.AND P4, PT, R11, RZ, PT ;  /* 0x000000ff0b00120b */ /* 0x000fe20003f9d000 */
[----:B------:R-:W-:Y:S01]  /*2e90*/  FMUL.FTZ R10, R21, R4 ;  /* 0x00000004150a7220 */ /* 0x000fe20000410000 */
[----:B------:R-:W-:Y:S01]  /*2ea0*/  FMUL.FTZ R12, R19, R2 ;  /* 0x00000002130c7220 */ /* 0x000fe20000410000 */
[----:B------:R-:W-:Y:S01]  /*2eb0*/  @P6 FFMA.FTZ R22, R11, R16, +INF ;  /* 0x7f8000000b166423 */ /* 0x000fe20000010010 */
[----:B------:R-:W-:Y:S01]  /*2ec0*/  @P0 FSEL R25, R25, -RZ, P3 ;  /* 0x800000ff19190208 */ /* 0x000fe20001800000 */
[----:B------:R-:W-:-:S04]  /*2ed0*/  IMAD.WIDE.U32 R16, R7, 0x10, R8 ;  /* 0x0000001007107825 */ /* 0x000fc800078e0008 */
[----:B------:R-:W-:Y:S01]  /*2ee0*/  FMUL.FTZ R8, R23, R6 ;  /* 0x0000000617087220 */ /* 0x000fe20000410000 */
[----:B------:R-:W-:Y:S01]  /*2ef0*/  FMUL.FTZ R9, R20, R5 ;  /* 0x0000000514097220 */ /* 0x000fe20000410000 */
[----:B------:R-:W-:Y:S01]  /*2f00*/  @P1 FSEL R22, R22, -RZ, P4 ;  /* 0x800000ff16161208 */ /* 0x000fe20002000000 */
[----:B------:R-:W-:Y:S01]  /*2f10*/  FMUL.FTZ R11, R18, R3 ;  /* 0x00000003120b7220 */ /* 0x000fe20000410000 */
[----:B------:R-:W-:-:S03]  /*2f20*/  FMUL.FTZ R14, R14, R25 ;  /* 0x000000190e0e7220 */ /* 0x000fc60000410000 */
[----:B------:R-:W-:Y:S01]  /*2f30*/  FMUL.FTZ R15, R15, R22 ;  /* 0x000000160f0f7220 */ /* 0x000fe20000410000 */
[----:B------:R-:W-:Y:S04]  /*2f40*/  STG.E.128 desc[UR4][R16.64], R8 ;  /* 0x0000000810007986 */ /* 0x000fe8000c101d04 */
[----:B------:R-:W-:Y:S01]  /*2f50*/  STG.E.128 desc[UR4][R16.64+0x800], R12 ;  /* 0x0008000c10007986 */ /* 0x000fe2000c101d04 */
[----:B------:R-:W-:Y:S05]  /*2f60*/  EXIT ;  /* 0x000000000000794d */ /* 0x000fea0003800000 */
.L_x_1907:
        /* <DEDUP_REMOVED lines=9> */
.L_x_2916:


//--------------------- .text._ZN2at6native29vectorized_elementwise_kernelILi8EZZZNS0_17atanh_kernel_cudaERNS_18TensorIteratorBaseEENKUlvE0_clEvENKUlvE0_clEvEUlfE_St5arrayIPcLm2EEEEviT0_T1_ --------------------------
	.section	.text._ZN2at6native29vectorized_elementwise_kernelILi8EZZZNS0_17atanh_kernel_cudaERNS_18TensorIteratorBaseEENKUlvE0_clEvENKUlvE0_clEvEUlfE_St5arrayIPcLm2EEEEviT0_T1_,"ax",@progbits
	.align	128
        .global         _ZN2at6native29vectorized_elementwise_kernelILi8EZZZNS0_17atanh_kernel_cudaERNS_18TensorIteratorBaseEENKUlvE0_clEvENKUlvE0_clEvEUlfE_St5arrayIPcLm2EEEEviT0_T1_
        .type           _ZN2at6native29vectorized_elementwise_kernelILi8EZZZNS0_17atanh_kernel_cudaERNS_18TensorIteratorBaseEENKUlvE0_clEvENKUlvE0_clEvEUlfE_St5arrayIPcLm2EEEEviT0_T1_,@function
        .size           _ZN2at6native29vectorized_elementwise_kernelILi8EZZZNS0_17atanh_kernel_cudaERNS_18TensorIteratorBaseEENKUlvE0_clEvENKUlvE0_clEvEUlfE_St5arrayIPcLm2EEEEviT0_T1_,(.L_x_2917 - _ZN2at6native29vectorized_elementwise_kernelILi8EZZZNS0_17atanh_kernel_cudaERNS_18TensorIteratorBaseEENKUlvE0_clEvENKUlvE0_clEvEUlfE_St5arrayIPcLm2EEEEviT0_T1_)
        .other          _ZN2at6native29vectorized_elementwise_kernelILi8EZZZNS0_17atanh_kernel_cudaERNS_18TensorIteratorBaseEENKUlvE0_clEvENKUlvE0_clEvEUlfE_St5arrayIPcLm2EEEEviT0_T1_,@"STO_CUDA_ENTRY STV_DEFAULT"
_ZN2at6native29vectorized_elementwise_kernelILi8EZZZNS0_17atanh_kernel_cudaERNS_18TensorIteratorBaseEENKUlvE0_clEvENKUlvE0_clEvEUlfE_St5arrayIPcLm2EEEEviT0_T1_:
.text._ZN2at6native29vectorized_elementwise_kernelILi8EZZZNS0_17atanh_kernel_cudaERNS_18TensorIteratorBaseEENKUlvE0_clEvENKUlvE0_clEvEUlfE_St5arrayIPcLm2EEEEviT0_T1_:
[----:B------:R-:W-:Y:S01]  /*0000*/  LDC R1, c[0x0][0x37c] ;  /* 0x0000df00ff017b82 */ /* 0x000fe20000000800 */
[----:B------:R-:W-:Y:S05]  /*0010*/  EXIT ;  /* 0x000000000000794d */ /* 0x000fea0003800000 */
.L_x_1908:
        /* <DEDUP_REMOVED lines=14> */
.L_x_2917:


//--------------------- .text._ZN2at6native18elementwise_kernelILi128ELi4EZNS0_15gpu_kernel_implIZZZNS0_17atanh_kernel_cudaERNS_18TensorIteratorBaseEENKUlvE0_clEvENKUlvE_clEvEUldE_EEvS4_RKT_EUliE_EEviT1_ --------------------------
	.section	.text._ZN2at6native18elementwise_kernelILi128ELi4EZNS0_15gpu_kernel_implIZZZNS0_17atanh_kernel_cudaERNS_18TensorIteratorBaseEENKUlvE0_clEvENKUlvE_clEvEUldE_EEvS4_RKT_EUliE_EEviT1_,"ax",@progbits
	.align	128
        .global         _ZN2at6native18elementwise_kernelILi128ELi4EZNS0_15gpu_kernel_implIZZZNS0_17atanh_kernel_cudaERNS_18TensorIteratorBaseEENKUlvE0_clEvENKUlvE_clEvEUldE_EEvS4_RKT_EUliE_EEviT1_
        .type           _ZN2at6native18elementwise_kernelILi128ELi4EZNS0_15gpu_kernel_implIZZZNS0_17atanh_kernel_cudaERNS_18TensorIteratorBaseEENKUlvE0_clEvENKUlvE_clEvEUldE_EEvS4_RKT_EUliE_EEviT1_,@function
        .size           _ZN2at6native18elementwise_kernelILi128ELi4EZNS0_15gpu_kernel_implIZZZNS0_17atanh_kernel_cudaERNS_18TensorIteratorBaseEENKUlvE0_clEvENKUlvE_clEvEUldE_EEvS4_RKT_EUliE_EEviT1_,(.L_x_2891 - _ZN2at6native18elementwise_kernelILi128ELi4EZNS0_15gpu_kernel_implIZZZNS0_17atanh_kernel_cudaERNS_18TensorIteratorBaseEENKUlvE0_clEvENKUlvE_clEvEUldE_EEvS4_RKT_EUliE_EEviT1_)
        .other          _ZN2at6native18elementwise_kernelILi128ELi4EZNS0_15gpu_kernel_implIZZZNS0_17atanh_kernel_cudaERNS_18TensorIteratorBaseEENKUlvE0_clEvENKUlvE_clEvEUldE_EEvS4_RKT_EUliE_EEviT1_,@"STO_CUDA_ENTRY STV_DEFAULT"
_ZN2at6native18elementwise_kernelILi128ELi4EZNS0_15gpu_kernel_implIZZZNS0_17atanh_kernel_cudaERNS_18TensorIteratorBaseEENKUlvE0_clEvENKUlvE_clEvEUldE_EEvS4_RKT_EUliE_EEviT1_:
.text._ZN2at6native18elementwise_kernelILi128ELi4EZNS0_15gpu_kernel_implIZZZNS0_17atanh_kernel_cudaERNS_18TensorIteratorBaseEENKUlvE0_clEvENKUlvE_clEvEUldE_EEvS4_RKT_EUliE_EEviT1_:
        /* <DEDUP_REMOVED lines=319> */
.L_x_1911:
        /* <DEDUP_REMOVED lines=16> */
[----:B--2---:R4:W0:Y:S02]  /*14f0*/  I2F.F64.S16 R24, R2 ;  /* 0x0000000200187312 */ /* 0x0048240000101c00 */
[----:B0---4-:R-:W-:Y:S05]  /*1500*/  BRA `(.L_x_1918) ;  /* 0x0000000c006c7947 */ /* 0x011fea0003800000 */
.L_x_1916:
[----:B------:R-:W2:Y:S02]  /*1510*/  LDG.E.U8 R2, desc[UR36][R2.64] ;  /* 0x0000002402027981 */ /* 0x000ea4000c1e1100 */
[----:B--2---:R4:W0:Y:S02]  /*1520*/  I2F.F64.U16 R24, R2 ;  /* 0x0000000200187312 */ /* 0x0048240000101800 */
[----:B0---4-:R-:W-:Y:S05]  /*1530*/  BRA `(.L_x_1918) ;  /* 0x0000000c00607947 */ /* 0x011fea0003800000 */
.L_x_1915:
[----:B------:R-:W-:-:S09]  /*1540*/  UISETP.NE.AND UP0, UPT, UR4, 0x2, UPT ;  /* 0x000000020400788c */ /* 0x000fd2000bf05270 */
[----:B------:R-:W-:Y:S05]  /*1550*/  BRA.U !UP0, `(.L_x_1919) ;  /* 0x0000000108287547 */ /* 0x000fea000b800000 */
[----:B------:R-:W-:-:S09]  /*1560*/  UISETP.NE.AND UP0, UPT, UR4, 0x3, UPT ;  /* 0x000000030400788c */ /* 0x000fd2000bf05270 */
[----:B------:R-:W-:Y:S05]  /*1570*/  BRA.U !UP0, `(.L_x_1920) ;  /* 0x0000000108147547 */ /* 0x000fea000b800000 */
[----:B------:R-:W-:-:S09]  /*1580*/  UISETP.NE.AND UP0, UPT, UR4, 0x4, UPT ;  /* 0x000000040400788c */ /* 0x000fd2000bf05270 */
[----:B------:R-:W-:Y:S05]  /*1590*/  BRA.U UP0, `(.L_x_1917) ;  /* 0x0000000900bc7547 */ /* 0x000fea000b800000 */
[----:B------:R-:W2:Y:S02]  /*15a0*/  LDG.E.64 R24, desc[UR36][R2.64] ;  /* 0x0000002402187981 */ /* 0x000ea4000c1e1b00 */
[----:B--2---:R-:W4:Y:S02]  /*15b0*/  I2F.F64.S64 R24, R24 ;  /* 0x0000001800187312 */ /* 0x004f240000301c00 */
[----:B----4-:R-:W-:Y:S05]  /*15c0*/  BRA `(.L_x_1918) ;  /* 0x0000000c003c7947 */ /* 0x010fea0003800000 */
.L_x_1920:
[----:B------:R-:W2:Y:S02]  /*15d0*/  LDG.E R2, desc[UR36][R2.64] ;  /* 0x0000002402027981 */ /* 0x000ea4000c1e1900 */
[----:B--2---:R4:W0:Y:S02]  /*15e0*/  I2F.F64 R24, R2 ;  /* 0x0000000200187312 */ /* 0x0048240000201c00 */
[----:B0---4-:R-:W-:Y:S05]  /*15f0*/  BRA `(.L_x_1918) ;  /* 0x0000000c00307947 */ /* 0x011fea0003800000 */
.L_x_1919:
[----:B------:R-:W2:Y:S02]  /*1600*/  LDG.E.U16 R2, desc[UR36][R2.64] ;  /* 0x0000002402027981 */ /* 0x000ea4000c1e1500 */
[----:B--2---:R4:W0:Y:S02]  /*1610*/  I2F.F64.S16 R24, R2 ;  /* 0x0000000200187312 */ /* 0x0048240000101c00 */
[----:B0---4-:R-:W-:Y:S05]  /*1620*/  BRA `(.L_x_1918) ;  /* 0x0000000c00247947 */ /* 0x011fea0003800000 */
.L_x_1914:
[----:B------:R-:W-:-:S09]  /*1630*/  UISETP.GT.AND UP0, UPT, UR4, 0x6, UPT ;  /* 0x000000060400788c */ /* 0x000fd2000bf04270 */
[----:B------:R-:W-:Y:S05]  /*1640*/  BRA.U UP0, `(.L_x_1921) ;  /* 0x0000000100347547 */ /* 0x000fea000b800000 */
[----:B------:R-:W-:-:S09]  /*1650*/  UISETP.NE.AND UP0, UPT, UR4, 0x5, UPT ;  /* 0x000000050400788c */ /* 0x000fd2000bf05270 */
[----:B------:R-:W-:Y:S05]  /*1660*/  BRA.U !UP0, `(.L_x_1922) ;  /* 0x0000000108187547 */ /* 0x000fea000b800000 */
[----:B------:R-:W-:-:S09]  /*1670*/  UISETP.NE.AND UP0, UPT, UR4, 0x6, UPT ;  /* 0x000000060400788c */ /* 0x000fd2000bf05270 */
[----:B------:R-:W-:Y:S05]  /*1680*/  BRA.U UP0, `(.L_x_1917) ;  /* 0x0000000900807547 */ /* 0x000fea000b800000 */
[----:B------:R-:W2:Y:S02]  /*1690*/  LDG.E R24, desc[UR36][R2.64] ;  /* 0x0000002402187981 */ /* 0x000ea4000c1e1900 */
[----:B--2---:R-:W-:-:S06]  /*16a0*/  FMUL.FTZ R24, R24, 1 ;  /* 0x3f80000018187820 */ /* 0x004fcc0000410000 */
[----:B------:R-:W3:Y:S02]  /*16b0*/  F2F.F64.F32 R24, R24 ;  /* 0x0000001800187310 */ /* 0x000ee40000201800 */
[----:B---3--:R-:W-:Y:S05]  /*16c0*/  BRA `(.L_x_1918) ;  /* 0x0000000800fc7947 */ /* 0x008fea0003800000 */
.L_x_1922:
[----:B------:R-:W2:Y:S02]  /*16d0*/  LDG.E.U16 R0, desc[UR36][R2.64] ;  /* 0x0000002402007981 */ /* 0x000ea4000c1e1500 */
[----:B--2---:R-:W-:-:S05]  /*16e0*/  HADD2.F32 R0, -RZ, R0.H0_H0 ;  /* 0x20000000ff007230 */ /* 0x004fca0000004100 */
[----:B------:R-:W-:-:S04]  /*16f0*/  FMUL.FTZ R0, R0, 1 ;  /* 0x3f80000000007820 */ /* 0x000fc80000410000 */
[----:B------:R3:W4:Y:S02]  /*1700*/  F2F.F64.F32 R24, R0 ;  /* 0x0000000000187310 */ /* 0x0007240000201800 */
[----:B---34-:R-:W-:Y:S05]  /*1710*/  BRA `(.L_x_1918) ;  /* 0x0000000800e87947 */ /* 0x018fea0003800000 */
.L_x_1921:
[----:B------:R-:W-:-:S09]  /*1720*/  UISETP.NE.AND UP0, UPT, UR4, 0x7, UPT ;  /* 0x000000070400788c */ /* 0x000fd2000bf05270 */
[----:B------:R-:W-:Y:S05]  /*1730*/  BRA.U !UP0, `(.L_x_1923) ;  /* 0x0000000108347547 */ /* 0x000fea000b800000 */
[----:B------:R-:W-:-:S09]  /*1740*/  UISETP.NE.AND UP0, UPT, UR4, 0x8, UPT ;  /* 0x000000080400788c */ /* 0x000fd2000bf05270 */
[----:B------:R-:W-:Y:S05]  /*1750*/  BRA.U !UP0, `(.L_x_1924) ;  /* 0x0000000108187547 */ /* 0x000fea000b800000 */
[----:B------:R-:W-:-:S09]  /*1760*/  UISETP.NE.AND UP0, UPT, UR4, 0x9, UPT ;  /* 0x000000090400788c */ /* 0x000fd2000bf05270 */
[----:B------:R-:W-:Y:S05]  /*1770*/  BRA.U UP0, `(.L_x_1917) ;  /* 0x0000000900447547 */ /* 0x000fea000b800000 */
[----:B------:R-:W2:Y:S02]  /*1780*/  LDG.E R2, desc[UR36][R2.64] ;  /* 0x0000002402027981 */ /* 0x000ea4000c1e1900 */
[----:B--2---:R-:W-:-:S06]  /*1790*/  FMUL.FTZ R24, R2, 1 ;  /* 0x3f80000002187820 */ /* 0x004fcc0000410000 */
[----:B------:R-:W4:Y:S02]  /*17a0*/  F2F.F64.F32 R24, R24 ;  /* 0x0000001800187310 */ /* 0x000f240000201800 */
[----:B----4-:R-:W-:Y:S05]  /*17b0*/  BRA `(.L_x_1918) ;  /* 0x0000000800c07947 */ /* 0x010fea0003800000 */
.L_x_1924:
[----:B------:R-:W2:Y:S02]  /*17c0*/  LDG.E.U16 R2, desc[UR36][R2.64] ;  /* 0x0000002402027981 */ /* 0x000ea4000c1e1500 */
[----:B--2---:R-:W-:-:S05]  /*17d0*/  HADD2.F32 R0, -RZ, R2.H0_H0 ;  /* 0x20000002ff007230 */ /* 0x004fca0000004100 */
[----:B------:R-:W-:-:S04]  /*17e0*/  FMUL.FTZ R0, R0, 1 ;  /* 0x3f80000000007820 */ /* 0x000fc80000410000 */
[----:B------:R4:W0:Y:S02]  /*17f0*/  F2F.F64.F32 R24, R0 ;  /* 0x0000000000187310 */ /* 0x0008240000201800 */
[----:B0---4-:R-:W-:Y:S05]  /*1800*/  BRA `(.L_x_1918) ;  /* 0x0000000800ac7947 */ /* 0x011fea0003800000 */
.L_x_1923:
[----:B------:R3:W5:Y:S01]  /*1810*/  LDG.E.64 R24, desc[UR36][R2.64] ;  /* 0x0000002402187981 */ /* 0x000762000c1e1b00 */
[----:B------:R-:W-:Y:S05]  /*1820*/  BRA `(.L_x_1918) ;  /* 0x0000000800a47947 */ /* 0x000fea0003800000 */
.L_x_1913:
        /* <DEDUP_REMOVED lines=8> */
[----:B------:R-:W2:Y:S01]  /*18b0*/  LDG.E.U8 R2, desc[UR36][R2.64] ;  /* 0x0000002402027981 */ /* 0x000ea2000c1e1100 */
[----:B------:R-:W-:Y:S02]  /*18c0*/  MOV R24, RZ ;  /* 0x000000ff00187202 */ /* 0x000fe40000000f00 */
[----:B--2---:R-:W-:-:S04]  /*18d0*/  ISETP.NE.AND P0, PT, R2, RZ, PT ;  /* 0x000000ff0200720c */ /* 0x004fc80003f05270 */
[----:B------:R-:W-:Y:S01]  /*18e0*/  FSEL R25, RZ, 1.875, !P0 ;  /* 0x3ff00000ff197808 */ /* 0x000fe20004000000 */
[----:B------:R-:W-:Y:S08]  /*18f0*/  BRA `(.L_x_1918) ;  /* 0x0000000800707947 */ /* 0x000ff00003800000 */
.L_x_1927:
[----:B------:R2:W5:Y:S01]  /*1900*/  LDG.E.64 R24, desc[UR36][R2.64] ;  /* 0x0000002402187981 */ /* 0x000562000c1e1b00 */
[----:B------:R-:W-:Y:S05]  /*1910*/  BRA `(.L_x_1918) ;  /* 0x0000000800687947 */ /* 0x000fea0003800000 */
.L_x_1926:
        /* <DEDUP_REMOVED lines=12> */
[----:B0-----:R-:W-:-:S04]  /*19e0*/  IADD3 R5, PT, PT, -R5, RZ, RZ ;  /* 0x000000ff05057210 */ /* 0x001fc80007ffe1ff */
[----:B------:R-:W-:-:S05]  /*19f0*/  VIADDMNMX.U32 R5, R5, R6, 0x4, !PT ;  /* 0x0000000405057446 */ /* 0x000fca0007800006 */
[----:B------:R-:W-:-:S04]  /*1a00*/  VIADD R5, R5, 0xfffffffc ;  /* 0xfffffffc05057836 */ /* 0x000fc80000000000 */
[----:B------:R-:W-:Y:S01]  /*1a10*/  IMAD.SHL.U32 R7, R5, 0x800000, RZ ;  /* 0x0080000005077824 */ /* 0x000fe200078e00ff */
[C---:B------:R-:W-:Y:S02]  /*1a20*/  SHF.L.U32 R6, R4.reuse, R5, RZ ;  /* 0x0000000504067219 */ /* 0x040fe400000006ff */
[----:B------:R-:W-:Y:S02]  /*1a30*/  IADD3 R5, PT, PT, R4, 0x1000000, RZ ;  /* 0x0100000004057810 */ /* 0x000fe40007ffe0ff */
[----:B------:R-:W-:Y:S02]  /*1a40*/  LEA.HI R6, R6, -R7, RZ, 0x1c ;  /* 0x8000000706067211 */ /* 0x000fe400078fe0ff */
[----:B------:R-:W-:-:S03]  /*1a50*/  SHF.R.S32.HI R5, RZ, 0x8, R5 ;  /* 0x00000008ff057819 */ /* 0x000fc60000011405 */
[----:B------:R-:W-:-:S05]  /*1a60*/  VIADD R6, R6, 0x3c000000 ;  /* 0x3c00000006067836 */ /* 0x000fca0000000000 */
[----:B------:R-:W-:-:S04]  /*1a70*/  LOP3.LUT R5, R6, 0x7f800000, R5, 0xf8, !PT ;  /* 0x7f80000006057812 */ /* 0x000fc800078ef805 */
[----:B------:R-:W-:-:S04]  /*1a80*/  SEL R5, R5, RZ, P0 ;  /* 0x000000ff05057207 */ /* 0x000fc80000000000 */
[----:B------:R-:W-:-:S05]  /*1a90*/  LOP3.LUT R5, R5, 0x80000000, R0, 0xf8, !PT ;  /* 0x8000000005057812 */ /* 0x000fca00078ef800 */
[----:B------:R-:W-:-:S04]  /*1aa0*/  FMUL.FTZ R5, R5, 1 ;  /* 0x3f80000005057820 */ /* 0x000fc80000410000 */
[----:B------:R2:W3:Y:S02]  /*1ab0*/  F2F.F64.F32 R24, R5 ;  /* 0x0000000500187310 */ /* 0x0004e40000201800 */
[----:B--23--:R-:W-:Y:S05]  /*1ac0*/  BRA `(.L_x_1918) ;  /* 0x0000000400fc7947 */ /* 0x00cfea0003800000 */
.L_x_1929:
[----:B------:R-:W2:Y:S02]  /*1ad0*/  LDG.E.U8 R2, desc[UR36][R2.64] ;  /* 0x0000002402027981 */ /* 0x000ea4000c1e1100 */
[C---:B--2---:R-:W-:Y:S01]  /*1ae0*/  IMAD.SHL.U32 R4, R2.reuse, 0x2000000, RZ ;  /* 0x0200000002047824 */ /* 0x044fe200078e00ff */
[----:B------:R-:W-:-:S04]  /*1af0*/  SHF.L.U32 R5, R2, 0x8, RZ ;  /* 0x0000000802057819 */ /* 0x000fc800000006ff */
[----:B------:R-:W-:-:S13]  /*1b00*/  ISETP.GT.U32.AND P0, PT, R4, 0x7ffffff, PT ;  /* 0x07ffffff0400780c */ /* 0x000fda0003f04070 */
[C---:B------:R-:W-:Y:S02]  /*1b10*/  @!P0 LOP3.LUT R0, R5.reuse, 0x7f00, RZ, 0xc0, !PT ;  /* 0x00007f0005008812 */ /* 0x040fe400078ec0ff */
[----:B------:R-:W-:Y:S02]  /*1b20*/  @P0 LEA.HI R4, R4, 0x70000000, RZ, 0x1c ;  /* 0x7000000004040811 */ /* 0x000fe400078fe0ff */
[----:B------:R-:W-:Y:S02]  /*1b30*/  @!P0 LOP3.LUT R0, R0, 0x3f000000, RZ, 0xfc, !PT ;  /* 0x3f00000000008812 */ /* 0x000fe400078efcff */
[----:B------:R-:W-:-:S03]  /*1b40*/  PRMT R5, R5, 0x9910, RZ ;  /* 0x0000991005057816 */ /* 0x000fc600000000ff */
[----:B------:R-:W-:Y:S01]  /*1b50*/  @!P0 FADD.FTZ R0, R0, -0.5 ;  /* 0xbf00000000008421 */ /* 0x000fe20000010000 */
[----:B------:R-:W-:-:S05]  /*1b60*/  @P0 FMUL.FTZ R0, R4, 1.9259299443872358531e-34 ;  /* 0x0780000004000820 */ /* 0x000fca0000410000 */
[----:B------:R-:W-:-:S05]  /*1b70*/  LOP3.LUT R0, R0, 0x80000000, R5, 0xf8, !PT ;  /* 0x8000000000007812 */ /* 0x000fca00078ef805 */
[----:B------:R-:W-:-:S04]  /*1b80*/  FMUL.FTZ R0, R0, 1 ;  /* 0x3f80000000007820 */ /* 0x000fc80000410000 */
[----:B------:R2:W3:Y:S02]  /*1b90*/  F2F.F64.F32 R24, R0 ;  /* 0x0000000000187310 */ /* 0x0004e40000201800 */
[----:B--23--:R-:W-:Y:S05]  /*1ba0*/  BRA `(.L_x_1918) ;  /* 0x0000000400c47947 */ /* 0x00cfea0003800000 */
.L_x_1928:
[----:B------:R-:W2:Y:S02]  /*1bb0*/  LDG.E.U16 R0, desc[UR36][R2.64] ;  /* 0x0000002402007981 */ /* 0x000ea4000c1e1500 */
[----:B--2---:R-:W-:-:S04]  /*1bc0*/  IMAD.U32 R0, R0, 0x10000, RZ ;  /* 0x0001000000007824 */ /* 0x004fc800078e00ff */
[----:B------:R-:W-:-:S04]  /*1bd0*/  FMUL.FTZ R0, R0, 1 ;  /* 0x3f80000000007820 */ /* 0x000fc80000410000 */
[----:B------:R2:W3:Y:S02]  /*1be0*/  F2F.F64.F32 R24, R0 ;  /* 0x0000000000187310 */ /* 0x0004e40000201800 */
[----:B--23--:R-:W-:Y:S05]  /*1bf0*/  BRA `(.L_x_1918) ;  /* 0x0000000400b07947 */ /* 0x00cfea0003800000 */
.L_x_1925:
        /* <DEDUP_REMOVED lines=9> */
[----:B--2---:R2:W3:Y:S02]  /*1c90*/  I2F.F64.U16 R24, R2 ;  /* 0x0000000200187312 */ /* 0x0044e40000101800 */
[----:B--23--:R-:W-:Y:S05]  /*1ca0*/  BRA `(.L_x_1918) ;  /* 0x0000000400847947 */ /* 0x00cfea0003800000 */
.L_x_1932:
[----:B------:R-:W2:Y:S01]  /*1cb0*/  LDG.E.U8 R3, desc[UR36][R2.64] ;  /* 0x0000002402037981 */ /* 0x000ea2000c1e1100 */
[----:B------:R-:W-:Y:S02]  /*1cc0*/  CS2R R24, SRZ ;  /* 0x0000000000187805 */ /* 0x000fe4000001ff00 */
[----:B--2---:R-:W-:-:S13]  /*1cd0*/  ISETP.NE.AND P0, PT, R3, RZ, PT ;  /* 0x000000ff0300720c */ /* 0x004fda0003f05270 */
[----:B------:R-:W-:Y:S05]  /*1ce0*/  @!P0 BRA `(.L_x_1918) ;  /* 0x0000000400748947 */ /* 0x000fea0003800000 */
[----:B------:R-:W-:-:S13]  /*1cf0*/  ISETP.NE.AND P0, PT, R3, 0x80, PT ;  /* 0x000000800300780c */ /* 0x000fda0003f05270 */
[----:B------:R-:W-:Y:S01]  /*1d00*/  @!P0 IMAD.MOV.U32 R24, RZ, RZ, 0x20000000 ;  /* 0x20000000ff188424 */ /* 0x000fe200078e00ff */
        /* <DEDUP_REMOVED lines=15> */
.L_x_1934:
[----:B------:R-:W-:Y:S05]  /*1e00*/  BSYNC.RECONVERGENT B0 ;  /* 0x0000000000007941 */ /* 0x000fea0003800200 */
.L_x_1933:
[----:B------:R-:W-:Y:S02]  /*1e10*/  SHF.L.U32 R0, R0, 0x14, RZ ;  /* 0x0000001400007819 */ /* 0x000fe400000006ff */
[----:B------:R-:W-:-:S04]  /*1e20*/  LEA R2, R2, 0x3b800000, 0x17 ;  /* 0x3b80000002027811 */ /* 0x000fc800078eb8ff */
[----:B------:R-:W-:-:S05]  /*1e30*/  LOP3.LUT R0, R2, R0, R7, 0xfe, !PT ;  /* 0x0000000002007212 */ /* 0x000fca00078efe07 */
[----:B------:R-:W-:-:S04]  /*1e40*/  FMUL.FTZ R0, R0, 1 ;  /* 0x3f80000000007820 */ /* 0x000fc80000410000 */
[----:B------:R2:W3:Y:S02]  /*1e50*/  F2F.F64.F32 R24, R0 ;  /* 0x0000000000187310 */ /* 0x0004e40000201800 */
[----:B--23--:R-:W-:Y:S05]  /*1e60*/  BRA `(.L_x_1918) ;  /* 0x0000000400147947 */ /* 0x00cfea0003800000 */
.L_x_1931:
[----:B------:R-:W2:Y:S01]  /*1e70*/  LDG.E.U8 R3, desc[UR36][R2.64] ;  /* 0x0000002402037981 */ /* 0x000ea2000c1e1100 */
[----:B------:R-:W-:Y:S02]  /*1e80*/  CS2R R24, SRZ ;  /* 0x0000000000187805 */ /* 0x000fe4000001ff00 */
[----:B--2---:R-:W-:-:S13]  /*1e90*/  ISETP.NE.AND P0, PT, R3, RZ, PT ;  /* 0x000000ff0300720c */ /* 0x004fda0003f05270 */
[----:B------:R-:W-:Y:S05]  /*1ea0*/  @!P0 BRA `(.L_x_1918) ;  /* 0x0000000400048947 */ /* 0x000fea0003800000 */
[----:B------:R-:W-:-:S13]  /*1eb0*/  ISETP.NE.AND P0, PT, R3, 0x80, PT ;  /* 0x000000800300780c */ /* 0x000fda0003f05270 */
[----:B------:R-:W-:Y:S02]  /*1ec0*/  @!P0 IMAD.MOV.U32 R24, RZ, RZ, 0x20000000 ;  /* 0x20000000ff188424 */ /* 0x000fe400078e00ff */
        /* <DEDUP_REMOVED lines=15> */
.L_x_1936:
[----:B------:R-:W-:Y:S05]  /*1fc0*/  BSYNC.RECONVERGENT B0 ;  /* 0x0000000000007941 */ /* 0x000fea0003800200 */
.L_x_1935:
[----:B------:R-:W-:Y:S01]  /*1fd0*/  IMAD.SHL.U32 R0, R0, 0x200000, RZ ;  /* 0x0020000000007824 */ /* 0x000fe200078e00ff */
[----:B------:R-:W-:-:S04]  /*1fe0*/  LEA R2, R2, 0x37800000, 0x17 ;  /* 0x3780000002027811 */ /* 0x000fc800078eb8ff */
[----:B------:R-:W-:-:S05]  /*1ff0*/  LOP3.LUT R0, R2, R0, R7, 0xfe, !PT ;  /* 0x0000000002007212 */ /* 0x000fca00078efe07 */
[----:B------:R-:W-:-:S04]  /*2000*/  FMUL.FTZ R0, R0, 1 ;  /* 0x3f80000000007820 */ /* 0x000fc80000410000 */
[----:B------:R2:W3:Y:S02]  /*2010*/  F2F.F64.F32 R24, R0 ;  /* 0x0000000000187310 */ /* 0x0004e40000201800 */
[----:B--23--:R-:W-:Y:S05]  /*2020*/  BRA `(.L_x_1918) ;  /* 0x0000000000a47947 */ /* 0x00cfea0003800000 */
.L_x_1930:
[----:B------:R-:W-:-:S09]  /*2030*/  UISETP.NE.AND UP0, UPT, UR4, 0x1c, UPT ;  /* 0x0000001c0400788c */ /* 0x000fd2000bf05270 */
[----:B------:R-:W-:Y:S05]  /*2040*/  BRA.U !UP0, `(.L_x_1937) ;  /* 0x0000000108947547 */ /* 0x000fea000b800000 */
[----:B------:R-:W-:-:S09]  /*2050*/  UISETP.NE.AND UP0, UPT, UR4, 0x1d, UPT ;  /* 0x0000001d0400788c */ /* 0x000fd2000bf05270 */
[----:B------:R-:W-:Y:S05]  /*2060*/  BRA.U !UP0, `(.L_x_1938) ;  /* 0x0000000108807547 */ /* 0x000fea000b800000 */
[----:B------:R-:W-:-:S09]  /*2070*/  UISETP.NE.AND UP0, UPT, UR4, 0x2c, UPT ;  /* 0x0000002c0400788c */ /* 0x000fd2000bf05270 */
[----:B------:R-:W-:Y:S05]  /*2080*/  BRA.U !UP0, `(.L_x_1939) ;  /* 0x0000000108487547 */ /* 0x000fea000b800000 */
.L_x_1917:
[----:B------:R-:W-:Y:S01]  /*2090*/  MOV R0, 0x0 ;  /* 0x0000000000007802 */ /* 0x000fe20000000f00 */
[----:B------:R-:W0:Y:S01]  /*20a0*/  LDCU.64 UR4, c[0x4][0x128] ;  /* 0x01002500ff0477ac */ /* 0x000e220008000a00 */
[----:B------:R-:W-:Y:S02]  /*20b0*/  HFMA2 R8, -RZ, RZ, 0, 4.64916229248046875e-06 ;  /* 0x0000004eff087431 */ /* 0x000fe400000001ff */
        /* <DEDUP_REMOVED lines=13> */
.L_x_1940:
[----:B------:R-:W-:Y:S01]  /*2190*/  CS2R R24, SRZ ;  /* 0x0000000000187805 */ /* 0x000fe2000001ff00 */
[----:B------:R-:W-:Y:S06]  /*21a0*/  BRA `(.L_x_1918) ;  /* 0x0000000000447947 */ /* 0x000fec0003800000 */
.L_x_1939:
[----:B------:R-:W2:Y:S01]  /*21b0*/  LDG.E.U8 R0, desc[UR36][R2.64] ;  /* 0x0000002402007981 */ /* 0x000ea2000c1e1100 */
[----:B------:R-:W-:Y:S01]  /*21c0*/  MOV R24, 0x0 ;  /* 0x0000000000187802 */ /* 0x000fe20000000f00 */
[----:B------:R-:W-:Y:S01]  /*21d0*/  IMAD.MOV.U32 R25, RZ, RZ, 0x38000000 ;  /* 0x38000000ff197424 */ /* 0x000fe200078e00ff */
[----:B--2---:R-:W-:-:S13]  /*21e0*/  ISETP.NE.AND P0, PT, R0, RZ, PT ;  /* 0x000000ff0000720c */ /* 0x004fda0003f05270 */
[----:B------:R-:W-:Y:S05]  /*21f0*/  @!P0 BRA `(.L_x_1918) ;  /* 0x0000000000308947 */ /* 0x000fea0003800000 */
[----:B------:R-:W-:-:S13]  /*2200*/  ISETP.NE.AND P0, PT, R0, 0xff, PT ;  /* 0x000000ff0000780c */ /* 0x000fda0003f05270 */
[----:B------:R-:W-:Y:S01]  /*2210*/  @P0 IMAD.SHL.U32 R0, R0, 0x800000, RZ ;  /* 0x0080000000000824 */ /* 0x000fe200078e00ff */
[----:B------:R-:W-:Y:S01]  /*2220*/  @!P0 MOV R24, 0x20000000 ;  /* 0x2000000000188802 */ /* 0x000fe20000000f00 */
[----:B------:R-:W-:Y:S02]  /*2230*/  @!P0 IMAD.MOV.U32 R25, RZ, RZ, 0x7ff80000 ;  /* 0x7ff80000ff198424 */ /* 0x000fe400078e00ff */
[----:B------:R-:W-:-:S04]  /*2240*/  @P0 FMUL.FTZ R0, R0, 1 ;  /* 0x3f80000000000820 */ /* 0x000fc80000410000 */
[----:B------:R2:W3:Y:S02]  /*2250*/  @P0 F2F.F64.F32 R24, R0 ;  /* 0x0000000000180310 */ /* 0x0004e40000201800 */
[----:B--23--:R-:W-:Y:S05]  /*2260*/  BRA `(.L_x_1918) ;  /* 0x0000000000147947 */ /* 0x00cfea0003800000 */
.L_x_1938:
[----:B------:R-:W2:Y:S02]  /*2270*/  LDG.E.64 R24, desc[UR36][R2.64] ;  /* 0x0000002402187981 */ /* 0x000ea4000c1e1b00 */
[----:B--2---:R-:W2:Y:S02]  /*2280*/  I2F.F64.U64 R24, R24 ;  /* 0x0000001800187312 */ /* 0x004ea40000301800 */
[----:B--2---:R-:W-:Y:S05]  /*2290*/  BRA `(.L_x_1918) ;  /* 0x0000000000087947 */ /* 0x004fea0003800000 */
.L_x_1937:
[----:B------:R-:W2:Y:S02]  /*22a0*/  LDG.E R2, desc[UR36][R2.64] ;  /* 0x0000002402027981 */ /* 0x000ea4000c1e1900 */
[----:B--2---:R0:W1:Y:S02]  /*22b0*/  I2F.F64.U32 R24, R2 ;  /* 0x0000000200187312 */ /* 0x0040640000201800 */
.L_x_1918:
[----:B------:R-:W-:Y:S05]  /*22c0*/  BSYNC.RECONVERGENT B7 ;  /* 0x0000000000077941 */ /* 0x000fea0003800200 */
.L_x_1912:
[----:B-1---5:R-:W1:Y:S01]  /*22d0*/  DADD R8, -|R24|, 1 ;  /* 0x3ff0000018087429 */ /* 0x022e620000000300 */
[----:B0-23--:R-:W-:Y:S01]  /*22e0*/  IMAD.MOV.U32 R2, RZ, RZ, 0x1 ;  /* 0x00000001ff027424 */ /* 0x00dfe200078e00ff */
[----:B-1----:R-:W0:Y:S01]  /*22f0*/  MUFU.RCP64H R3, R9 ;  /* 0x0000000900037308 */ /* 0x002e220000001800 */
[----:B------:R-:W-:-:S15]  /*2300*/  BSSY.RECONVERGENT B1, `(.L_x_1941) ;  /* 0x0000036000017945 */ /* 0x000fde0003800200 */
[----:B------:R-:W-:-:S15]  /*2310*/  NOP ;  /* 0x0000000000007918 */ /* 0x000fde0000000000 */
[----:B------:R-:W-:-:S15]  /*2320*/  NOP ;  /* 0x0000000000007918 */ /* 0x000fde0000000000 */
[----:B------:R-:W-:-:S15]  /*2330*/  NOP ;  /* 0x0000000000007918 */ /* 0x000fde0000000000 */
[----:B------:R-:W-:-:S01]  /*2340*/  NOP ;  /* 0x0000000000007918 */ /* 0x000fc20000000000 */
[----:B0-----:R-:W0:-:S15]  /*2350*/  DFMA R4, -R8, R2, 1 ;  /* 0x3ff000000804742b */ /* 0x001e1e0000000102 */
[----:B------:R-:W-:-:S15]  /*2360*/  NOP ;  /* 0x0000000000007918 */ /* 0x000fde0000000000 */
[----:B------:R-:W-:-:S15]  /*2370*/  NOP ;  /* 0x0000000000007918 */ /* 0x000fde0000000000 */
[----:B------:R-:W-:-:S15]  /*2380*/  NOP ;  /* 0x0000000000007918 */ /* 0x000fde0000000000 */
[----:B------:R-:W-:-:S04]  /*2390*/  NOP ;  /* 0x0000000000007918 */ /* 0x000fc80000000000 */
[----:B0-----:R-:W0:-:S15]  /*23a0*/  DFMA R4, R4, R4, R4 ;  /* 0x000000040404722b */ /* 0x001e1e0000000004 */
        /* <DEDUP_REMOVED lines=9> */
[----:B0-----:R-:W-:-:S15]  /*2440*/  DFMA R2, -R8, R4, 1 ;  /* 0x3ff000000802742b */ /* 0x001fde0000000104 */
[----:B------:R-:W-:-:S15]  /*2450*/  NOP ;  /* 0x0000000000007918 */ /* 0x000fde0000000000 */
[----:B------:R-:W-:-:S15]  /*2460*/  NOP ;  /* 0x0000000000007918 */ /* 0x000fde0000000000 */
[----:B------:R-:W-:-:S15]  /*2470*/  NOP ;  /* 0x0000000000007918 */ /* 0x000fde0000000000 */
[----:B------:R-:W-:-:S04]  /*2480*/  NOP ;  /* 0x0000000000007918 */ /* 0x000fc80000000000 */
[----:B------:R-:W0:Y:S02]  /*2490*/  DADD R10, |R24|, |R24| ;  /* 0x00000000180a7229 */ /* 0x000e240000000618 */
[----:B0-----:R-:W-:-:S15]  /*24a0*/  FSETP.GEU.AND P1, PT, |R11|, 6.5827683646048100446e-37, PT ;  /* 0x036000000b00780b */ /* 0x001fde0003f2e200 */
[----:B------:R-:W-:-:S15]  /*24b0*/  NOP ;  /* 0x0000000000007918 */ /* 0x000fde0000000000 */
[----:B------:R-:W-:-:S15]  /*24c0*/  NOP ;  /* 0x0000000000007918 */ /* 0x000fde0000000000 */
[----:B------:R-:W-:-:S15]  /*24d0*/  NOP ;  /* 0x0000000000007918 */ /* 0x000fde0000000000 */
[----:B------:R-:W-:-:S02]  /*24e0*/  NOP ;  /* 0x0000000000007918 */ /* 0x000fc40000000000 */
[----:B------:R-:W0:-:S15]  /*24f0*/  DFMA R2, R4, R2, R4 ;  /* 0x000000020402722b */ /* 0x000e1e0000000004 */
[----:B------:R-:W-:-:S15]  /*2500*/  NOP ;  /* 0x0000000000007918 */ /* 0x000fde0000000000 */
[----:B------:R-:W-:-:S15]  /*2510*/  NOP ;  /* 0x0000000000007918 */ /* 0x000fde0000000000 */
[----:B------:R-:W-:-:S15]  /*2520*/  NOP ;  /* 0x0000000000007918 */ /* 0x000fde0000000000 */
[----:B------:R-:W-:-:S04]  /*2530*/  NOP ;  /* 0x0000000000007918 */ /* 0x000fc80000000000 */
[----:B0-----:R-:W0:-:S15]  /*2540*/  DMUL R4, R10, R2 ;  /* 0x000000020a047228 */ /* 0x001e1e0000000000 */
[----:B------:R-:W-:-:S15]  /*2550*/  NOP ;  /* 0x0000000000007918 */ /* 0x000fde0000000000 */
[----:B------:R-:W-:-:S15]  /*2560*/  NOP ;  /* 0x0000000000007918 */ /* 0x000fde0000000000 */
[----:B------:R-:W-:-:S15]  /*2570*/  NOP ;  /* 0x0000000000007918 */ /* 0x000fde0000000000 */
[----:B------:R-:W-:-:S04]  /*2580*/  NOP ;  /* 0x0000000000007918 */ /* 0x000fc80000000000 */
[----:B0-----:R-:W0:-:S15]  /*2590*/  DFMA R6, -R8, R4, R10 ;  /* 0x000000040806722b */ /* 0x001e1e000000010a */
[----:B------:R-:W-:-:S15]  /*25a0*/  NOP ;  /* 0x0000000000007918 */ /* 0x000fde0000000000 */
[----:B------:R-:W-:-:S15]  /*25b0*/  NOP ;  /* 0x0000000000007918 */ /* 0x000fde0000000000 */
[----:B------:R-:W-:-:S15]  /*25c0*/  NOP ;  /* 0x0000000000007918 */ /* 0x000fde0000000000 */
[----:B------:R-:W-:-:S04]  /*25d0*/  NOP ;  /* 0x0000000000007918 */ /* 0x000fc80000000000 */
[----:B0-----:R-:W0:Y:S02]  /*25e0*/  DFMA R2, R2, R6, R4 ;  /* 0x000000060202722b */ /* 0x001e240000000004 */
[----:B0-----:R-:W-:-:S05]  /*25f0*/  FFMA R0, RZ, R9, R3 ;  /* 0x00000009ff007223 */ /* 0x001fca0000000003 */
[----:B------:R-:W-:-:S13]  /*2600*/  FSETP.GT.AND P0, PT, |R0|, 1.469367938527859385e-39, PT ;  /* 0x001000000000780b */ /* 0x000fda0003f04200 */
[----:B------:R-:W-:Y:S05]  /*2610*/  @P0 BRA P1, `(.L_x_1942) ;  /* 0x0000000000100947 */ /* 0x000fea0000800000 */
[----:B------:R-:W-:-:S07]  /*2620*/  MOV R0, 0x2640 ;  /* 0x0000264000007802 */ /* 0x000fce0000000f00 */
[----:B------:R-:W-:Y:S05]  /*2630*/  CALL.REL.NOINC `($__internal_0_$__cuda_sm20_div_rn_f64_full) ;  /* 0x0000011000cc7944 */ /* 0x000fea0003c00000 */
[----:B------:R-:W-:Y:S01]  /*2640*/  MOV R2, R6 ;  /* 0x0000000600027202 */ /* 0x000fe20000000f00 */
[----:B------:R-:W-:-:S07]  /*2650*/  IMAD.MOV.U32 R3, RZ, RZ, R7 ;  /* 0x000000ffff037224 */ /* 0x000fce00078e0007 */
.L_x_1942:
[----:B------:R-:W-:Y:S05]  /*2660*/  BSYNC.RECONVERGENT B1 ;  /* 0x0000000000017941 */ /* 0x000fea0003800200 */
.L_x_1941:
[C---:B------:R-:W-:Y:S01]  /*2670*/  FSETP.GEU.FTZ.AND P0, PT, R3.reuse, 1.7916666269302368164, PT ;  /* 0x3fe555550300780b */ /* 0x040fe20003f1e000 */
[----:B------:R-:W-:Y:S01]  /*2680*/  BSSY.RECONVERGENT B1, `(.L_x_1943) ;  /* 0x000014c000017945 */ /* 0x000fe20003800200 */
[----:B------:R-:W-:-:S04]  /*2690*/  FSETP.GT.FTZ.AND P1, PT, R3, -1.6999999284744262695, PT ;  /* 0xbfd999990300780b */ /* 0x000fc80003f34000 */
[----:B------:R-:W-:-:S13]  /*26a0*/  PLOP3.LUT P0, PT, P0, P1, PT, 0xf2, 0x2f ;  /* 0x00000000002f781c */ /* 0x000fda0000703e72 */
[----:B------:R-:W-:Y:S05]  /*26b0*/  @P0 BRA `(.L_x_1944) ;  /* 0x0000000800180947 */ /* 0x000fea0003800000 */
[----:B------:R-:W0:Y:S01]  /*26c0*/  DADD R10, R2, 2 ;  /* 0x40000000020a7429 */ /* 0x000e220000000000 */
[----:B------:R-:W-:Y:S01]  /*26d0*/  IMAD.MOV.U32 R4, RZ, RZ, 0x1 ;  /* 0x00000001ff047424 */ /* 0x000fe200078e00ff */
[----:B0-----:R-:W0:Y:S01]  /*26e0*/  MUFU.RCP64H R5, R11 ;  /* 0x0000000b00057308 */ /* 0x001e220000001800 */
[----:B------:R-:W-:Y:S01]  /*26f0*/  FSETP.GEU.AND P1, PT, |R3|, 6.5827683646048100446e-37, PT ;  /* 0x036000000300780b */ /* 0x000fe20003f2e200 */
[----:B------:R-:W-:-:S15]  /*2700*/  BSSY.RECONVERGENT B2, `(.L_x_1945) ;  /* 0x0000033000027945 */ /* 0x000fde0003800200 */
[----:B------:R-:W-:-:S15]  /*2710*/  NOP ;  /* 0x0000000000007918 */ /* 0x000fde0000000000 */
[----:B------:R-:W-:-:S15]  /*2720*/  NOP ;  /* 0x0000000000007918 */ /* 0x000fde0000000000 */
[----:B------:R-:W-:-:S15]  /*2730*/  NOP ;  /* 0x0000000000007918 */ /* 0x000fde0000000000 */
        /* <DEDUP_REMOVED lines=39> */
[----:B------:R-:W-:Y:S01]  /*29b0*/  MOV R8, R10 ;  /* 0x0000000a00087202 */ /* 0x000fe20000000f00 */
[----:B------:R-:W-:Y:S01]  /*29c0*/  IMAD.MOV.U32 R9, RZ, RZ, R11 ;  /* 0x000000ffff097224 */ /* 0x000fe200078e000b */
[----:B------:R-:W-:Y:S01]  /*29d0*/  MOV R11, R3 ;  /* 0x00000003000b7202 */ /* 0x000fe20000000f00 */
[----:B------:R-:W-:Y:S01]  /*29e0*/  IMAD.MOV.U32 R10, RZ, RZ, R2 ;  /* 0x000000ffff0a7224 */ /* 0x000fe200078e0002 */
[----:B------:R-:W-:-:S07]  /*29f0*/  MOV R0, 0x2a10 ;  /* 0x00002a1000007802 */ /* 0x000fce0000000f00 */
[----:B------:R-:W-:Y:S05]  /*2a00*/  CALL.REL.NOINC `($__internal_0_$__cuda_sm20_div_rn_f64_full) ;  /* 0x0000010c00d87944 */ /* 0x000fea0003c00000 */
[----:B------:R-:W-:Y:S02]  /*2a10*/  IMAD.MOV.U32 R4, RZ, RZ, R6 ;  /* 0x000000ffff047224 */ /* 0x000fe400078e0006 */
[----:B------:R-:W-:-:S07]  /*2a20*/  IMAD.MOV.U32 R5, RZ, RZ, R7 ;  /* 0x000000ffff057224 */ /* 0x000fce00078e0007 */
.L_x_1946:
[----:B------:R-:W-:Y:S05]  /*2a30*/  BSYNC.RECONVERGENT B2 ;  /* 0x0000000000027941 */ /* 0x000fea0003800200 */
.L_x_1945:
[----:B------:R-:W-:Y:S01]  /*2a40*/  MOV R10, 0xceb2dc44 ;  /* 0xceb2dc44000a7802 */ /* 0x000fe20000000f00 */
[----:B------:R-:W-:Y:S01]  /*2a50*/  IMAD.MOV.U32 R11, RZ, RZ, 0x3ed087ff ;  /* 0x3ed087ffff0b7424 */ /* 0x000fe200078e00ff */
[----:B------:R-:W0:Y:S01]  /*2a60*/  DMUL R4, R4, -R2 ;  /* 0x8000000204047228 */ /* 0x000e220000000000 */
[----:B------:R-:W-:Y:S01]  /*2a70*/  UMOV UR4, 0x2fbe14b5 ;  /* 0x2fbe14b500047882 */ /* 0x000fe20000000000 */
[----:B------:R-:W-:-:S15]  /*2a80*/  UMOV UR5, 0x3eb372fb ;  /* 0x3eb372fb00057882 */ /* 0x000fde0000000000 */
[----:B------:R-:W-:-:S15]  /*2a90*/  NOP ;  /* 0x0000000000007918 */ /* 0x000fde0000000000 */
[----:B------:R-:W-:-:S15]  /*2aa0*/  NOP ;  /* 0x0000000000007918 */ /* 0x000fde0000000000 */
[----:B------:R-:W-:-:S15]  /*2ab0*/  NOP ;  /* 0x0000000000007918 */ /* 0x000fde0000000000 */
[----:B------:R-:W-:-:S02]  /*2ac0*/  NOP ;  /* 0x0000000000007918 */ /* 0x000fc40000000000 */
[----:B0-----:R-:W0:-:S15]  /*2ad0*/  DADD R6, R4, R2 ;  /* 0x0000000004067229 */ /* 0x001e1e0000000002 */
        /* <DEDUP_REMOVED lines=9> */
[----:B0-----:R-:W0:Y:S01]  /*2b70*/  DFMA R10, R8, UR4, R10 ;  /* 0x00000004080a7c2b */ /* 0x001e22000800000a */
[----:B------:R-:W-:Y:S01]  /*2b80*/  UMOV UR4, 0x890f468c ;  /* 0x890f468c00047882 */ /* 0x000fe20000000000 */
[----:B------:R-:W-:-:S15]  /*2b90*/  UMOV UR5, 0x3ef3b9ff ;  /* 0x3ef3b9ff00057882 */ /* 0x000fde0000000000 */
[----:B------:R-:W-:-:S15]  /*2ba0*/  NOP ;  /* 0x0000000000007918 */ /* 0x000fde0000000000 */
[----:B------:R-:W-:-:S15]  /*2bb0*/  NOP ;  /* 0x0000000000007918 */ /* 0x000fde0000000000 */
[----:B------:R-:W-:-:S15]  /*2bc0*/  NOP ;  /* 0x0000000000007918 */ /* 0x000fde0000000000 */
[----:B------:R-:W-:-:S02]  /*2bd0*/  NOP ;  /* 0x0000000000007918 */ /* 0x000fc40000000000 */
[----:B0-----:R-:W0:Y:S01]  /*2be0*/  DFMA R10, R8, R10, UR4 ;  /* 0x00000004080a7e2b */ /* 0x001e22000800000a */
        /* <DEDUP_REMOVED lines=34> */
[----:B0-----:R-:W0:-:S15]  /*2e10*/  DFMA R10, R8, R10, UR4 ;  /* 0x00000004080a7e2b */ /* 0x001e1e000800000a */
        /* <DEDUP_REMOVED lines=14> */
[----:B0-----:R0:W1:Y:S02]  /*2f00*/  DADD R2, R10, R2 ;  /* 0x000000000a027229 */ /* 0x0010640000000002 */
[----:B01----:R-:W-:Y:S05]  /*2f10*/  BRA `(.L_x_1947) ;  /* 0x0000000c00087947 */ /* 0x003fea0003800000 */
.L_x_1944:
[----:B------:R-:W0:Y:S01]  /*2f20*/  DADD R2, R2, 1 ;  /* 0x3ff0000002027429 */ /* 0x000e220000000000 */
[----:B------:R-:W-:Y:S01]  /*2f30*/  IMAD.MOV.U32 R7, RZ, RZ, -0x3ff ;  /* 0xfffffc01ff077424 */ /* 0x000fe200078e00ff */
[----:B0-----:R-:W-:Y:S01]  /*2f40*/  ISETP.GT.AND P0, PT, R3, 0xfffff, PT ;  /* 0x000fffff0300780c */ /* 0x001fe20003f04270 */
[----:B------:R-:W-:Y:S01]  /*2f50*/  IMAD.MOV.U32 R4, RZ, RZ, R2 ;  /* 0x000000ffff047224 */ /* 0x000fe200078e0002 */
[----:B------:R-:W-:Y:S01]  /*2f60*/  MOV R5, R3 ;  /* 0x0000000300057202 */ /* 0x000fe20000000f00 */
[----:B------:R-:W-:-:S10]  /*2f70*/  IMAD.MOV.U32 R0, RZ, RZ, R3 ;  /* 0x000000ffff007224 */ /* 0x000fd400078e0003 */
[----:B------:R-:W-:-:S15]  /*2f80*/  @!P0 IMAD.MOV.U32 R7, RZ, RZ, -0x435 ;  /* 0xfffffbcbff078424 */ /* 0x000fde00078e00ff */
[----:B------:R-:W-:-:S15]  /*2f90*/  NOP ;  /* 0x0000000000007918 */ /* 0x000fde0000000000 */
[----:B------:R-:W-:-:S15]  /*2fa0*/  NOP ;  /* 0x0000000000007918 */ /* 0x000fde0000000000 */
[----:B------:R-:W-:-:S04]  /*2fb0*/  NOP ;  /* 0x0000000000007918 */ /* 0x000fc80000000000 */
[----:B------:R-:W0:Y:S02]  /*2fc0*/  @!P0 DMUL R4, R4, 1.80143985094819840000e+16 ;  /* 0x4350000004048828 */ /* 0x000e240000000000 */
[----:B0-----:R-:W-:Y:S01]  /*2fd0*/  @!P0 IMAD.MOV.U32 R0, RZ, RZ, R5 ;  /* 0x000000ffff008224 */ /* 0x001fe200078e0005 */
[----:B------:R-:W-:-:S04]  /*2fe0*/  @!P0 MOV R2, R4 ;  /* 0x0000000400028202 */ /* 0x000fc80000000f00 */
[----:B------:R-:W-:-:S04]  /*2ff0*/  IADD3 R3, PT, PT, R0, -0x1, RZ ;  /* 0xffffffff00037810 */ /* 0x000fc80007ffe0ff */
[----:B------:R-:W-:-:S13]  /*3000*/  ISETP.GT.U32.AND P1, PT, R3, 0x7feffffe, PT ;  /* 0x7feffffe0300780c */ /* 0x000fda0003f24070 */
[----:B------:R-:W-:Y:S05]  /*3010*/  @P1 BRA `(.L_x_1948) ;  /* 0x0000000800b01947 */ /* 0x000fea0003800000 */
[C---:B------:R-:W-:Y:S01]  /*3020*/  LOP3.LUT R3, R0.reuse, 0xfffff, RZ, 0xc0, !PT ;  /* 0x000fffff00037812 */ /* 0x040fe200078ec0ff */
[----:B------:R-:W-:Y:S01]  /*3030*/  IMAD.MOV.U32 R4, RZ, RZ, RZ ;  /* 0x000000ffff047224 */ /* 0x000fe200078e00ff */
[----:B------:R-:W-:Y:S01]  /*3040*/  LEA.HI R0, R0, R7, RZ, 0xc ;  /* 0x0000000700007211 */ /* 0x000fe200078f60ff */
[----:B------:R-:W-:Y:S01]  /*3050*/  UMOV UR4, 0x80000000 ;  /* 0x8000000000047882 */ /* 0x000fe20000000000 */
[----:B------:R-:W-:Y:S01]  /*3060*/  LOP3.LUT R3, R3, 0x3ff00000, RZ, 0xfc, !PT ;  /* 0x3ff0000003037812 */ /* 0x000fe200078efcff */
[----:B------:R-:W-:-:S03]  /*3070*/  UMOV UR5, 0x43300000 ;  /* 0x4330000000057882 */ /* 0x000fc60000000000 */
[----:B------:R-:W-:-:S13]  /*3080*/  ISETP.GE.U32.AND P0, PT, R3, 0x3ff6a09f, PT ;  /* 0x3ff6a09f0300780c */ /* 0x000fda0003f06070 */
[----:B------:R-:W-:Y:S01]  /*3090*/  @P0 VIADD R5, R3, 0xfff00000 ;  /* 0xfff0000003050836 */ /* 0x000fe20000000000 */
[----:B------:R-:W-:-:S03]  /*30a0*/  @P0 IADD3 R0, PT, PT, R0, 0x1, RZ ;  /* 0x0000000100000810 */ /* 0x000fc60007ffe0ff */
[----:B------:R-:W-:-:S06]  /*30b0*/  @P0 IMAD.MOV.U32 R3, RZ, RZ, R5 ;  /* 0x000000ffff030224 */ /* 0x000fcc00078e0005 */
[----:B------:R-:W0:Y:S02]  /*30c0*/  DADD R12, R2, 1 ;  /* 0x3ff00000020c7429 */ /* 0x000e240000000000 */
[----:B0-----:R-:W0:-:S15]  /*30d0*/  MUFU.RCP64H R5, R13 ;  /* 0x0000000d00057308 */ /* 0x001e1e0000001800 */
[----:B------:R-:W-:-:S15]  /*30e0*/  NOP ;  /* 0x0000000000007918 */ /* 0x000fde0000000000 */
[----:B------:R-:W-:-:S15]  /*30f0*/  NOP ;  /* 0x0000000000007918 */ /* 0x000fde0000000000 */
[----:B------:R-:W-:-:S15]  /*3100*/  NOP ;  /* 0x0000000000007918 */ /* 0x000fde0000000000 */
[----:B------:R-:W-:-:S02]  /*3110*/  NOP ;  /* 0x0000000000007918 */ /* 0x000fc40000000000 */
[----:B------:R1:W-:Y:S02]  /*3120*/  DADD R10, R2, -1 ;  /* 0xbff00000020a7429 */ /* 0x0003e40000000000 */
[----:B-1----:R-:W-:Y:S01]  /*3130*/  LOP3.LUT R2, R0, 0x80000000, RZ, 0x3c, !PT ;  /* 0x8000000000027812 */ /* 0x002fe200078e3cff */
[----:B------:R-:W-:-:S15]  /*3140*/  IMAD.MOV.U32 R3, RZ, RZ, 0x43300000 ;  /* 0x43300000ff037424 */ /* 0x000fde00078e00ff */
[----:B------:R-:W-:-:S15]  /*3150*/  NOP ;  /* 0x0000000000007918 */ /* 0x000fde0000000000 */
[----:B------:R-:W-:-:S15]  /*3160*/  NOP ;  /* 0x0000000000007918 */ /* 0x000fde0000000000 */
[----:B------:R-:W-:-:S15]  /*3170*/  NOP ;  /* 0x0000000000007918 */ /* 0x000fde0000000000 */
[----:B------:R-:W-:-:S01]  /*3180*/  NOP ;  /* 0x0000000000007918 */ /* 0x000fc20000000000 */
[----:B0-----:R0:W1:Y:S02]  /*3190*/  DFMA R6, -R12, R4, 1 ;  /* 0x3ff000000c06742b */ /* 0x0010640000000104 */
[----:B0-----:R-:W-:Y:S01]  /*31a0*/  MOV R12, 0x8b7a8b04 ;  /* 0x8b7a8b04000c7802 */ /* 0x001fe20000000f00 */
[----:B------:R-:W-:-:S15]  /*31b0*/  IMAD.MOV.U32 R13, RZ, RZ, 0x3ed0ee25 ;  /* 0x3ed0ee25ff0d7424 */ /* 0x000fde00078e00ff */
[----:B------:R-:W-:-:S15]  /*31c0*/  NOP ;  /* 0x0000000000007918 */ /* 0x000fde0000000000 */
[----:B------:R-:W-:-:S15]  /*31d0*/  NOP ;  /* 0x0000000000007918 */ /* 0x000fde0000000000 */
[----:B------:R-:W-:-:S15]  /*31e0*/  NOP ;  /* 0x0000000000007918 */ /* 0x000fde0000000000 */
[----:B------:R-:W-:-:S01]  /*31f0*/  NOP ;  /* 0x0000000000007918 */ /* 0x000fc20000000000 */
[----:B-1----:R-:W0:-:S15]  /*3200*/  DFMA R6, R6, R6, R6 ;  /* 0x000000060606722b */ /* 0x002e1e0000000006 */
[----:B------:R-:W-:-:S15]  /*3210*/  NOP ;  /* 0x0000000000007918 */ /* 0x000fde0000000000 */
[----:B------:R-:W-:-:S15]  /*3220*/  NOP ;  /* 0x0000000000007918 */ /* 0x000fde0000000000 */
[----:B------:R-:W-:-:S15]  /*3230*/  NOP ;  /* 0x0000000000007918 */ /* 0x000fde0000000000 */
[----:B------:R-:W-:-:S04]  /*3240*/  NOP ;  /* 0x0000000000007918 */ /* 0x000fc80000000000 */
[----:B------:R-:W-:Y:S01]  /*3250*/  DADD R2, R2, -UR4 ;  /* 0x8000000402027e29 */ /* 0x000fe20008000000 */
[----:B------:R-:W-:Y:S01]  /*3260*/  UMOV UR4, 0xfefa39ef ;  /* 0xfefa39ef00047882 */ /* 0x000fe20000000000 */
[----:B------:R-:W-:-:S15]  /*3270*/  UMOV UR5, 0x3fe62e42 ;  /* 0x3fe62e4200057882 */ /* 0x000fde0000000000 */
[----:B------:R-:W-:-:S15]  /*3280*/  NOP ;  /* 0x0000000000007918 */ /* 0x000fde0000000000 */
[----:B------:R-:W-:-:S15]  /*3290*/  NOP ;  /* 0x0000000000007918 */ /* 0x000fde0000000000 */
[----:B------:R-:W-:-:S15]  /*32a0*/  NOP ;  /* 0x0000000000007918 */ /* 0x000fde0000000000 */
[----:B------:R-:W-:-:S02]  /*32b0*/  NOP ;  /* 0x0000000000007918 */ /* 0x000fc40000000000 */
        /* <DEDUP_REMOVED lines=15> */
[----:B0-----:R-:W-:Y:S01]  /*33b0*/  DFMA R4, R2, UR4, R6 ;  /* 0x0000000402047c2b */ /* 0x001fe20008000006 */
[----:B------:R-:W-:Y:S01]  /*33c0*/  UMOV UR4, 0x3ae80f1e ;  /* 0x3ae80f1e00047882 */ /* 0x000fe20000000000 */
[----:B------:R-:W-:-:S15]  /*33d0*/  UMOV UR5, 0x3eb1380b ;  /* 0x3eb1380b00057882 */ /* 0x000fde0000000000 */
[----:B------:R-:W-:-:S15]  /*33e0*/  NOP ;  /* 0x0000000000007918 */ /* 0x000fde0000000000 */
[----:B------:R-:W-:-:S15]  /*33f0*/  NOP ;  /* 0x0000000000007918 */ /* 0x000fde0000000000 */
[----:B------:R-:W-:-:S15]  /*3400*/  NOP ;  /* 0x0000000000007918 */ /* 0x000fde0000000000 */
[----:B------:R-:W-:-:S02]  /*3410*/  NOP ;  /* 0x0000000000007918 */ /* 0x000fc40000000000 */
[----:B------:R-:W0:-:S15]  /*3420*/  DMUL R8, R6, R6 ;  /* 0x0000000606087228 */ /* 0x000e1e0000000000 */
        /* <DEDUP_REMOVED lines=11> */
[----:B------:R-:W-:Y:S01]  /*34e0*/  DFMA R20, R2, -UR4, R4 ;  /* 0x8000000402147c2b */ /* 0x000fe20008000004 */
        /* <DEDUP_REMOVED lines=34> */
[----:B0-----:R-:W-:Y:S01]  /*3710*/  DFMA R12, R8, R12, UR4 ;  /* 0x00000004080c7e2b */ /* 0x001fe2000800000c */
[----:B------:R-:W-:Y:S01]  /*3720*/  UMOV UR4, 0x55555554 ;  /* 0x5555555400047882 */ /* 0x000fe20000000000 */
[----:B------:R-:W-:-:S15]  /*3730*/  UMOV UR5, 0x3fb55555 ;  /* 0x3fb5555500057882 */ /* 0x000fde0000000000 */
[----:B------:R-:W-:-:S15]  /*3740*/  NOP ;  /* 0x0000000000007918 */ /* 0x000fde0000000000 */
[----:B------:R-:W-:-:S15]  /*3750*/  NOP ;  /* 0x0000000000007918 */ /* 0x000fde0000000000 */
[----:B------:R-:W-:-:S15]  /*3760*/  NOP ;  /* 0x0000000000007918 */ /* 0x000fde0000000000 */
[----:B------:R-:W-:-:S02]  /*3770*/  NOP ;  /* 0x0000000000007918 */ /* 0x000fc40000000000 */
[----:B------:R-:W0:-:S15]  /*3780*/  DADD R18, R10, -R6 ;  /* 0x000000000a127229 */ /* 0x000e1e0000000806 */
[----:B------:R-:W-:-:S15]  /*3790*/  NOP ;  /* 0x0000000000007918 */ /* 0x000fde0000000000 */
[----:B------:R-:W-:-:S15]  /*37a0*/  NOP ;  /* 0x0000000000007918 */ /* 0x000fde0000000000 */
[----:B------:R-:W-:-:S15]  /*37b0*/  NOP ;  /* 0x0000000000007918 */ /* 0x000fde0000000000 */
[----:B------:R-:W-:-:S04]  /*37c0*/  NOP ;  /* 0x0000000000007918 */ /* 0x000fc80000000000 */
[----:B0-----:R-:W0:-:S15]  /*37d0*/  DADD R18, R18, R18 ;  /* 0x0000000012127229 */ /* 0x001e1e0000000012 */
[----:B------:R-:W-:-:S15]  /*37e0*/  NOP ;  /* 0x0000000000007918 */ /* 0x000fde0000000000 */
[----:B------:R-:W-:-:S15]  /*37f0*/  NOP ;  /* 0x0000000000007918 */ /* 0x000fde0000000000 */
[----:B------:R-:W-:-:S15]  /*3800*/  NOP ;  /* 0x0000000000007918 */ /* 0x000fde0000000000 */
[----:B------:R-:W-:-:S04]  /*3810*/  NOP ;  /* 0x0000000000007918 */ /* 0x000fc80000000000 */
[----:B0-----:R-:W0:-:S15]  /*3820*/  DFMA R18, R10, -R6, R18 ;  /* 0x800000060a12722b */ /* 0x001e1e0000000012 */
[----:B------:R-:W-:-:S15]  /*3830*/  NOP ;  /* 0x0000000000007918 */ /* 0x000fde0000000000 */
[----:B------:R-:W-:-:S15]  /*3840*/  NOP ;  /* 0x0000000000007918 */ /* 0x000fde0000000000 */
[----:B------:R-:W-:-:S15]  /*3850*/  NOP ;  /* 0x0000000000007918 */ /* 0x000fde0000000000 */
[----:B------:R-:W-:-:S04]  /*3860*/  NOP ;  /* 0x0000000000007918 */ /* 0x000fc80000000000 */
[----:B------:R-:W1:Y:S01]  /*3870*/  DFMA R12, R8, R12, UR4 ;  /* 0x00000004080c7e2b */ /* 0x000e62000800000c */
[----:B------:R-:W-:Y:S01]  /*3880*/  UMOV UR4, 0x3b39803f ;  /* 0x3b39803f00047882 */ /* 0x000fe20000000000 */
[----:B------:R-:W-:-:S15]  /*3890*/  UMOV UR5, 0x3c7abc9e ;  /* 0x3c7abc9e00057882 */ /* 0x000fde0000000000 */
[----:B------:R-:W-:-:S15]  /*38a0*/  NOP ;  /* 0x0000000000007918 */ /* 0x000fde0000000000 */
[----:B------:R-:W-:-:S15]  /*38b0*/  NOP ;  /* 0x0000000000007918 */ /* 0x000fde0000000000 */
[----:B------:R-:W-:-:S15]  /*38c0*/  NOP ;  /* 0x0000000000007918 */ /* 0x000fde0000000000 */
[----:B------:R-:W-:-:S02]  /*38d0*/  NOP ;  /* 0x0000000000007918 */ /* 0x000fc40000000000 */
[----:B0-----:R-:W-:-:S15]  /*38e0*/  DMUL R18, R14, R18 ;  /* 0x000000120e127228 */ /* 0x001fde0000000000 */
[----:B------:R-:W-:-:S15]  /*38f0*/  NOP ;  /* 0x0000000000007918 */ /* 0x000fde0000000000 */
[----:B------:R-:W-:-:S15]  /*3900*/  NOP ;  /* 0x0000000000007918 */ /* 0x000fde0000000000 */
[----:B------:R-:W-:-:S15]  /*3910*/  NOP ;  /* 0x0000000000007918 */ /* 0x000fde0000000000 */
[----:B------:R-:W-:-:S04]  /*3920*/  NOP ;  /* 0x0000000000007918 */ /* 0x000fc80000000000 */
[----:B-1----:R-:W0:-:S15]  /*3930*/  DMUL R12, R8, R12 ;  /* 0x0000000c080c7228 */ /* 0x002e1e0000000000 */
[----:B------:R-:W-:-:S15]  /*3940*/  NOP ;  /* 0x0000000000007918 */ /* 0x000fde0000000000 */
[----:B------:R-:W-:-:S15]  /*3950*/  NOP ;  /* 0x0000000000007918 */ /* 0x000fde0000000000 */
[----:B------:R-:W-:-:S15]  /*3960*/  NOP ;  /* 0x0000000000007918 */ /* 0x000fde0000000000 */
[----:B------:R-:W-:-:S04]  /*3970*/  NOP ;  /* 0x0000000000007918 */ /* 0x000fc80000000000 */
[----:B------:R-:W-:-:S15]  /*3980*/  DADD R10, -R6, R20 ;  /* 0x00000000060a7229 */ /* 0x000fde0000000114 */
        /* <DEDUP_REMOVED lines=9> */
[----:B0-----:R-:W0:-:S15]  /*3a20*/  DADD R10, R12, -R10 ;  /* 0x000000000c0a7229 */ /* 0x001e1e000000080a */
[----:B------:R-:W-:-:S15]  /*3a30*/  NOP ;  /* 0x0000000000007918 */ /* 0x000fde0000000000 */
[----:B------:R-:W-:-:S15]  /*3a40*/  NOP ;  /* 0x0000000000007918 */ /* 0x000fde0000000000 */
[----:B------:R-:W-:-:S15]  /*3a50*/  NOP ;  /* 0x0000000000007918 */ /* 0x000fde0000000000 */
[----:B------:R-:W-:-:S04]  /*3a60*/  NOP ;  /* 0x0000000000007918 */ /* 0x000fc80000000000 */
[----:B0-----:R-:W0:-:S15]  /*3a70*/  DFMA R2, R2, UR4, R10 ;  /* 0x0000000402027c2b */ /* 0x001e1e000800000a */
[----:B------:R-:W-:-:S15]  /*3a80*/  NOP ;  /* 0x0000000000007918 */ /* 0x000fde0000000000 */
[----:B------:R-:W-:-:S15]  /*3a90*/  NOP ;  /* 0x0000000000007918 */ /* 0x000fde0000000000 */
[----:B------:R-:W-:-:S15]  /*3aa0*/  NOP ;  /* 0x0000000000007918 */ /* 0x000fde0000000000 */
[----:B------:R-:W-:-:S04]  /*3ab0*/  NOP ;  /* 0x0000000000007918 */ /* 0x000fc80000000000 */
[----:B0-----:R0:W1:Y:S02]  /*3ac0*/  DADD R2, R4, R2 ;  /* 0x0000000004027229 */ /* 0x0010640000000002 */
[----:B01----:R-:W-:Y:S05]  /*3ad0*/  BRA `(.L_x_1947) ;  /* 0x0000000000187947 */ /* 0x003fea0003800000 */
.L_x_1948:
[----:B------:R-:W-:Y:S01]  /*3ae0*/  IMAD.MOV.U32 R2, RZ, RZ, 0x0 ;  /* 0x00000000ff027424 */ /* 0x000fe200078e00ff */
[----:B------:R-:W-:Y:S02]  /*3af0*/  MOV R3, 0x7ff00000 ;  /* 0x7ff0000000037802 */ /* 0x000fe40000000f00 */
[----:B------:R-:W-:-:S04]  /*3b00*/  LOP3.LUT P0, RZ, R5, 0x7fffffff, RZ, 0xc0, !PT ;  /* 0x7fffffff05ff7812 */ /* 0x000fc8000780c0ff */
[----:B------:R-:W0:Y:S02]  /*3b10*/  DFMA R4, R4, R2, +INF ;  /* 0x7ff000000404742b */ /* 0x000e240000000002 */
[----:B0-----:R-:W-:Y:S02]  /*3b20*/  FSEL R2, R4, RZ, P0 ;  /* 0x000000ff04027208 */ /* 0x001fe40000000000 */
[----:B------:R-:W-:-:S07]  /*3b30*/  FSEL R3, R5, -QNAN , P0 ;  /* 0xfff0000005037808 */ /* 0x000fce0000000000 */
.L_x_1947:
[----:B------:R-:W-:Y:S05]  /*3b40*/  BSYNC.RECONVERGENT B1 ;  /* 0x0000000000017941 */ /* 0x000fea0003800200 */
.L_x_1943:
[----:B------:R-:W0:Y:S01]  /*3b50*/  LDCU.64 UR6, c[0x0][0x580] ;  /* 0x0000b000ff0677ac */ /* 0x000e220008000a00 */
[----:B------:R-:W1:Y:S02]  /*3b60*/  DMUL R4, R2, 0.5 ;  /* 0x3fe0000002047828 */ /* 0x000e640000000000 */
[----:B-1----:R-:W-:Y:S01]  /*3b70*/  LOP3.LUT R5, R5, 0x80000000, R25, 0xb8, !PT ;  /* 0x8000000005057812 */ /* 0x002fe200078eb819 */
        /* <DEDUP_REMOVED lines=13> */
[----:B------:R-:W0:Y:S02]  /*3c50*/  F2I.F64.TRUNC R5, R4 ;  /* 0x0000000400057311 */ /* 0x000e24000030d100 */
[----:B0-----:R0:W-:Y:S01]  /*3c60*/  STG.E.U8 desc[UR36][R2.64], R5 ;  /* 0x0000000502007986 */ /* 0x0011e2000c101124 */
[----:B------:R-:W-:Y:S05]  /*3c70*/  BRA `(.L_x_1954) ;  /* 0x0000001000947947 */ /* 0x000fea0003800000 */
.L_x_1952:
[----:B------:R-:W0:Y:S02]  /*3c80*/  F2I.S64.F64.TRUNC R4, R4 ;  /* 0x0000000400047311 */ /* 0x000e24000030d900 */
[----:B0-----:R-:W-:-:S05]  /*3c90*/  IMAD.MOV.U32 R7, RZ, RZ, R4 ;  /* 0x000000ffff077224 */ /* 0x001fca00078e0004 */
[----:B------:R0:W-:Y:S01]  /*3ca0*/  STG.E.U8 desc[UR36][R2.64], R7 ;  /* 0x0000000702007986 */ /* 0x0001e2000c101124 */
[----:B------:R-:W-:Y:S05]  /*3cb0*/  BRA `(.L_x_1954) ;  /* 0x0000001000847947 */ /* 0x000fea0003800000 */
.L_x_1951:
[----:B------:R-:W-:-:S09]  /*3cc0*/  UISETP.NE.AND UP0, UPT, UR4, 0x2, UPT ;  /* 0x000000020400788c */ /* 0x000fd2000bf05270 */
[----:B------:R-:W-:Y:S05]  /*3cd0*/  BRA.U !UP0, `(.L_x_1955) ;  /* 0x0000000108287547 */ /* 0x000fea000b800000 */
[----:B------:R-:W-:-:S09]  /*3ce0*/  UISETP.NE.AND UP0, UPT, UR4, 0x3, UPT ;  /* 0x000000030400788c */ /* 0x000fd2000bf05270 */
[----:B------:R-:W-:Y:S05]  /*3cf0*/  BRA.U !UP0, `(.L_x_1956) ;  /* 0x0000000108147547 */ /* 0x000fea000b800000 */
[----:B------:R-:W-:-:S09]  /*3d00*/  UISETP.NE.AND UP0, UPT, UR4, 0x4, UPT ;  /* 0x000000040400788c */ /* 0x000fd2000bf05270 */
[----:B------:R-:W-:Y:S05]  /*3d10*/  BRA.U UP0, `(.L_x_1953) ;  /* 0x0000000d00b47547 */ /* 0x000fea000b800000 */
[----:B------:R-:W0:Y:S02]  /*3d20*/  F2I.S64.F64.TRUNC R4, R4 ;  /* 0x0000000400047311 */ /* 0x000e24000030d900 */
[----:B0-----:R0:W-:Y:S01]  /*3d30*/  STG.E.64 desc[UR36][R2.64], R4 ;  /* 0x0000000402007986 */ /* 0x0011e2000c101b24 */
[----:B------:R-:W-:Y:S05]  /*3d40*/  BRA `(.L_x_1954) ;  /* 0x0000001000607947 */ /* 0x000fea0003800000 */
.L_x_1956:
[----:B------:R-:W0:Y:S02]  /*3d50*/  F2I.F64.TRUNC R5, R4 ;  /* 0x0000000400057311 */ /* 0x000e24000030d100 */
[----:B0-----:R0:W-:Y:S01]  /*3d60*/  STG.E desc[UR36][R2.64], R5 ;  /* 0x0000000502007986 */ /* 0x0011e2000c101924 */
[----:B------:R-:W-:Y:S05]  /*3d70*/  BRA `(.L_x_1954) ;  /* 0x0000001000547947 */ /* 0x000fea0003800000 */
.L_x_1955:
[----:B------:R-:W0:Y:S02]  /*3d80*/  F2I.F64.TRUNC R5, R4 ;  /* 0x0000000400057311 */ /* 0x000e24000030d100 */
[----:B0-----:R0:W-:Y:S01]  /*3d90*/  STG.E.U16 desc[UR36][R2.64], R5 ;  /* 0x0000000502007986 */ /* 0x0011e2000c101524 */
[----:B------:R-:W-:Y:S05]  /*3da0*/  BRA `(.L_x_1954) ;  /* 0x0000001000487947 */ /* 0x000fea0003800000 */
.L_x_1950:
[----:B------:R-:W-:-:S09]  /*3db0*/  UISETP.GT.AND UP0, UPT, UR4, 0x6, UPT ;  /* 0x000000060400788c */ /* 0x000fd2000bf04270 */
[----:B------:R-:W-:Y:S05]  /*3dc0*/  BRA.U UP0, `(.L_x_1957) ;  /* 0x00000001006c7547 */ /* 0x000fea000b800000 */
[----:B------:R-:W-:-:S09]  /*3dd0*/  UISETP.NE.AND UP0, UPT, UR4, 0x5, UPT ;  /* 0x000000050400788c */ /* 0x000fd2000bf05270 */
[----:B------:R-:W-:Y:S05]  /*3de0*/  BRA.U !UP0, `(.L_x_1958) ;  /* 0x0000000108347547 */ /* 0x000fea000b800000 */
[----:B------:R-:W-:-:S09]  /*3df0*/  UISETP.NE.AND UP0, UPT, UR4, 0x6, UPT ;  /* 0x000000060400788c */ /* 0x000fd2000bf05270 */
[----:B------:R-:W-:Y:S05]  /*3e00*/  BRA.U UP0, `(.L_x_1953) ;  /* 0x0000000d00787547 */ /* 0x000fea000b800000 */
[----:B------:R-:W-:Y:S01]  /*3e10*/  UMOV UR4, 0xf0000000 ;  /* 0xf000000000047882 */ /* 0x000fe20000000000 */
[----:B------:R-:W-:Y:S01]  /*3e20*/  UMOV UR5, 0x380fffff ;  /* 0x380fffff00057882 */ /* 0x000fe20000000000 */
[----:B------:R-:W0:-:S15]  /*3e30*/  F2F.F32.F64 R7, R4 ;  /* 0x0000000400077310 */ /* 0x000e1e0000301000 */
[----:B------:R-:W-:-:S15]  /*3e40*/  NOP ;  /* 0x0000000000007918 */ /* 0x000fde0000000000 */
[----:B------:R-:W-:-:S15]  /*3e50*/  NOP ;  /* 0x0000000000007918 */ /* 0x000fde0000000000 */
[----:B------:R-:W-:-:S15]  /*3e60*/  NOP ;  /* 0x0000000000007918 */ /* 0x000fde0000000000 */
[----:B------:R-:W-:-:S04]  /*3e70*/  NOP ;  /* 0x0000000000007918 */ /* 0x000fc80000000000 */
[----:B------:R-:W0:Y:S02]  /*3e80*/  DSETP.GEU.AND P0, PT, |R4|, UR4, PT ;  /* 0x0000000404007e2a */ /* 0x000e24000bf0e200 */
[----:B0-----:R-:W-:-:S05]  /*3e90*/  @!P0 FMUL R7, R7, 1.175494350822287508e-38 ;  /* 0x0080000007078820 */ /* 0x001fca0000400000 */
[----:B------:R0:W-:Y:S01]  /*3ea0*/  STG.E desc[UR36][R2.64], R7 ;  /* 0x0000000702007986 */ /* 0x0001e2000c101924 */
[----:B------:R-:W-:Y:S05]  /*3eb0*/  BRA `(.L_x_1954) ;  /* 0x0000001000047947 */ /* 0x000fea0003800000 */
.L_x_1958:
        /* <DEDUP_REMOVED lines=9> */
[----:B------:R-:W-:-:S05]  /*3f50*/  F2FP.F16.F32.PACK_AB R0, RZ, R0 ;  /* 0x00000000ff00723e */ /* 0x000fca00000000ff */
[----:B------:R0:W-:Y:S01]  /*3f60*/  STG.E.U16 desc[UR36][R2.64], R0 ;  /* 0x0000000002007986 */ /* 0x0001e2000c101524 */
[----:B------:R-:W-:Y:S05]  /*3f70*/  BRA `(.L_x_1954) ;  /* 0x0000000c00d47947 */ /* 0x000fea0003800000 */
.L_x_1957:
[----:B------:R-:W-:-:S09]  /*3f80*/  UISETP.NE.AND UP0, UPT, UR4, 0x7, UPT ;  /* 0x000000070400788c */ /* 0x000fd2000bf05270 */
[----:B------:R-:W-:Y:S05]  /*3f90*/  BRA.U !UP0, `(.L_x_1959) ;  /* 0x0000000108747547 */ /* 0x000fea000b800000 */
        /* <DEDUP_REMOVED lines=11> */
[----:B------:R-:W0:Y:S01]  /*4050*/  DSETP.GEU.AND P0, PT, |R4|, UR4, PT ;  /* 0x0000000404007e2a */ /* 0x000e22000bf0e200 */
[----:B------:R-:W-:Y:S01]  /*4060*/  MOV R7, RZ ;  /* 0x000000ff00077202 */ /* 0x000fe20000000f00 */
[----:B0-----:R-:W-:-:S05]  /*4070*/  @!P0 FMUL R6, R6, 1.175494350822287508e-38 ;  /* 0x0080000006068820 */ /* 0x001fca0000400000 */
[----:B------:R0:W-:Y:S01]  /*4080*/  STG.E.64 desc[UR36][R2.64], R6 ;  /* 0x0000000602007986 */ /* 0x0001e2000c101b24 */
[----:B------:R-:W-:Y:S05]  /*4090*/  BRA `(.L_x_1954) ;  /* 0x0000000c008c7947 */ /* 0x000fea0003800000 */
.L_x_1960:
        /* <DEDUP_REMOVED lines=9> */
[----:B------:R-:W-:-:S04]  /*4130*/  F2FP.F16.F32.PACK_AB R5, RZ, R0 ;  /* 0x00000000ff05723e */ /* 0x000fc800000000ff */
[----:B------:R-:W-:-:S05]  /*4140*/  PRMT R5, R5, 0x5410, RZ ;  /* 0x0000541005057816 */ /* 0x000fca00000000ff */
[----:B------:R0:W-:Y:S01]  /*4150*/  STG.E desc[UR36][R2.64], R5 ;  /* 0x0000000502007986 */ /* 0x0001e2000c101924 */
[----:B------:R-:W-:Y:S05]  /*4160*/  BRA `(.L_x_1954) ;  /* 0x0000000c00587947 */ /* 0x000fea0003800000 */
.L_x_1959:
[----:B------:R0:W-:Y:S01]  /*4170*/  STG.E.64 desc[UR36][R2.64], R4 ;  /* 0x0000000402007986 */ /* 0x0001e2000c101b24 */
[----:B------:R-:W-:Y:S05]  /*4180*/  BRA `(.L_x_1954) ;  /* 0x0000000c00507947 */ /* 0x000fea0003800000 */
.L_x_1949:
        /* <DEDUP_REMOVED lines=8> */
[----:B------:R-:W0:Y:S02]  /*4210*/  DSETP.NEU.AND P0, PT, R4, RZ, PT ;  /* 0x000000ff0400722a */ /* 0x000e240003f0d000 */
[----:B0-----:R-:W-:-:S05]  /*4220*/  SEL R5, RZ, 0x1, !P0 ;  /* 0x00000001ff057807 */ /* 0x001fca0004000000 */
[----:B------:R0:W-:Y:S01]  /*4230*/  STG.E.U8 desc[UR36][R2.64], R5 ;  /* 0x0000000502007986 */ /* 0x0001e2000c101124 */
[----:B------:R-:W-:Y:S05]  /*4240*/  BRA `(.L_x_1954) ;  /* 0x0000000c00207947 */ /* 0x000fea0003800000 */
.L_x_1963:
[----:B------:R-:W-:-:S05]  /*4250*/  CS2R R6, SRZ ;  /* 0x0000000000067805 */ /* 0x000fca000001ff00 */
[----:B------:R0:W-:Y:S01]  /*4260*/  STG.E.128 desc[UR36][R2.64], R4 ;  /* 0x0000000402007986 */ /* 0x0001e2000c101d24 */
[----:B------:R-:W-:Y:S05]  /*4270*/  BRA `(.L_x_1954) ;  /* 0x0000000c00147947 */ /* 0x000fea0003800000 */
.L_x_1962:
        /* <DEDUP_REMOVED lines=14> */
[----:B------:R-:W-:Y:S01]  /*4360*/  BSSY.RECONVERGENT B0, `(.L_x_1966) ;  /* 0x000000d000007945 */ /* 0x000fe20003800200 */
[----:B0-----:R-:W-:Y:S01]  /*4370*/  @!P0 FMUL R9, R9, 1.175494350822287508e-38 ;  /* 0x0080000009098820 */ /* 0x001fe20000400000 */
[----:B------:R-:W-:-:S04]  /*4380*/  IMAD.MOV.U32 R0, RZ, RZ, 0x7f ;  /* 0x0000007fff007424 */ /* 0x000fc800078e00ff */
        /* <DEDUP_REMOVED lines=10> */
.L_x_1967:
[----:B------:R-:W-:Y:S05]  /*4430*/  BSYNC.RECONVERGENT B0 ;  /* 0x0000000000007941 */ /* 0x000fea0003800200 */
.L_x_1966:
[----:B------:R-:W-:-:S05]  /*4440*/  LOP3.LUT R7, R0, 0x80, R7, 0xf8, !PT ;  /* 0x0000008000077812 */ /* 0x000fca00078ef807 */
[----:B------:R0:W-:Y:S01]  /*4450*/  STG.E.U8 desc[UR36][R2.64], R7 ;  /* 0x0000000702007986 */ /* 0x0001e2000c101124 */
[----:B------:R-:W-:Y:S05]  /*4460*/  BRA `(.L_x_1954) ;  /* 0x0000000800987947 */ /* 0x000fea0003800000 */
.L_x_1965:
        /* <DEDUP_REMOVED lines=9> */
[----:B0-----:R-:W-:-:S05]  /*4500*/  @!P0 FMUL R9, R9, 1.175494350822287508e-38 ;  /* 0x0080000009098820 */ /* 0x001fca0000400000 */
        /* <DEDUP_REMOVED lines=13> */
.L_x_1969:
[----:B------:R-:W-:Y:S05]  /*45e0*/  BSYNC.RECONVERGENT B0 ;  /* 0x0000000000007941 */ /* 0x000fea0003800200 */
.L_x_1968:
[----:B------:R-:W-:-:S05]  /*45f0*/  LOP3.LUT R7, R0, 0x80, R7, 0xf8, !PT ;  /* 0x0000008000077812 */ /* 0x000fca00078ef807 */
[----:B------:R0:W-:Y:S01]  /*4600*/  STG.E.U8 desc[UR36][R2.64], R7 ;  /* 0x0000000702007986 */ /* 0x0001e2000c101124 */
[----:B------:R-:W-:Y:S05]  /*4610*/  BRA `(.L_x_1954) ;  /* 0x00000008002c7947 */ /* 0x000fea0003800000 */
.L_x_1964:
        /* <DEDUP_REMOVED lines=9> */
[----:B------:R-:W-:-:S05]  /*46b0*/  F2FP.BF16.F32.PACK_AB R0, RZ, R0 ;  /* 0x00000000ff00723e */ /* 0x000fca00000010ff */
[----:B------:R0:W-:Y:S01]  /*46c0*/  STG.E.U16 desc[UR36][R2.64], R0 ;  /* 0x0000000002007986 */ /* 0x0001e2000c101524 */
[----:B------:R-:W-:Y:S05]  /*46d0*/  BRA `(.L_x_1954) ;  /* 0x0000000400fc7947 */ /* 0x000fea0003800000 */
.L_x_1961:
        /* <DEDUP_REMOVED lines=8> */
[----:B------:R-:W0:Y:S02]  /*4760*/  F2I.U32.F64.TRUNC R5, R4 ;  /* 0x0000000400057311 */ /* 0x000e24000030d000 */
[----:B0-----:R0:W-:Y:S01]  /*4770*/  STG.E.U16 desc[UR36][R2.64], R5 ;  /* 0x0000000502007986 */ /* 0x0011e2000c101524 */
[----:B------:R-:W-:Y:S05]  /*4780*/  BRA `(.L_x_1954) ;  /* 0x0000000400d07947 */ /* 0x000fea0003800000 */
.L_x_1972:
        /* <DEDUP_REMOVED lines=10> */
[----:B------:R-:W-:-:S04]  /*4830*/  MOV R0, 0x80 ;  /* 0x0000008000007802 */ /* 0x000fc80000000f00 */
        /* <DEDUP_REMOVED lines=10> */
.L_x_1975:
[----:B------:R-:W-:-:S04]  /*48e0*/  SHF.R.U32.HI R0, RZ, 0x14, R7 ;  /* 0x00000014ff007819 */ /* 0x000fc80000011607 */
[----:B------:R-:W-:-:S04]  /*48f0*/  LOP3.LUT R0, R0, 0x1, RZ, 0xc0, !PT ;  /* 0x0000000100007812 */ /* 0x000fc800078ec0ff */
[----:B------:R-:W-:-:S04]  /*4900*/  IADD3 R0, PT, PT, R7, 0x487ffff, R0 ;  /* 0x0487ffff07007810 */ /* 0x000fc80007ffe000 */
[----:B------:R-:W-:-:S04]  /*4910*/  SHF.R.U32.HI R0, RZ, 0x14, R0 ;  /* 0x00000014ff007819 */ /* 0x000fc80000011600 */
[----:B------:R-:W-:-:S07]  /*4920*/  LOP3.LUT R4, R0, 0xff, RZ, 0xc0, !PT ;  /* 0x000000ff00047812 */ /* 0x000fce00078ec0ff */
.L_x_1976:
[----:B------:R-:W-:-:S04]  /*4930*/  SHF.R.U32.HI R5, RZ, 0x18, R7 ;  /* 0x00000018ff057819 */ /* 0x000fc80000011607 */
[----:B------:R-:W-:-:S04]  /*4940*/  LOP3.LUT R4, R4, 0x80, R5, 0xf8, !PT ;  /* 0x0000008004047812 */ /* 0x000fc800078ef805 */
[----:B------:R-:W-:-:S07]  /*4950*/  PRMT R0, R4, 0x7610, R0 ;  /* 0x0000761004007816 */ /* 0x000fce0000000000 */
.L_x_1974:
[----:B------:R-:W-:Y:S05]  /*4960*/  BSYNC.RECONVERGENT B0 ;  /* 0x0000000000007941 */ /* 0x000fea0003800200 */
.L_x_1973:
[----:B------:R4:W-:Y:S01]  /*4970*/  STG.E.U8 desc[UR36][R2.64], R0 ;  /* 0x0000000002007986 */ /* 0x0009e2000c101124 */
[----:B------:R-:W-:Y:S05]  /*4980*/  BRA `(.L_x_1954) ;  /* 0x0000000400507947 */ /* 0x000fea0003800000 */
.L_x_1971:
        /* <DEDUP_REMOVED lines=21> */
.L_x_1979:
[----:B------:R-:W-:-:S04]  /*4ae0*/  SHF.R.U32.HI R0, RZ, 0x15, R7 ;  /* 0x00000015ff007819 */ /* 0x000fc80000011607 */
[----:B------:R-:W-:-:S04]  /*4af0*/  LOP3.LUT R0, R0, 0x1, RZ, 0xc0, !PT ;  /* 0x0000000100007812 */ /* 0x000fc800078ec0ff */
[----:B------:R-:W-:-:S04]  /*4b00*/  IADD3 R0, PT, PT, R7, 0x88fffff, R0 ;  /* 0x088fffff07007810 */ /* 0x000fc80007ffe000 */
[----:B------:R-:W-:-:S04]  /*4b10*/  SHF.R.U32.HI R0, RZ, 0x15, R0 ;  /* 0x00000015ff007819 */ /* 0x000fc80000011600 */
[----:B------:R-:W-:-:S07]  /*4b20*/  LOP3.LUT R4, R0, 0xff, RZ, 0xc0, !PT ;  /* 0x000000ff00047812 */ /* 0x000fce00078ec0ff */
.L_x_1980:
[----:B------:R-:W-:-:S04]  /*4b30*/  SHF.R.U32.HI R5, RZ, 0x18, R7 ;  /* 0x00000018ff057819 */ /* 0x000fc80000011607 */
[----:B------:R-:W-:-:S04]  /*4b40*/  LOP3.LUT R4, R4, 0x80, R5, 0xf8, !PT ;  /* 0x0000008004047812 */ /* 0x000fc800078ef805 */
[----:B------:R-:W-:-:S07]  /*4b50*/  PRMT R0, R4, 0x7610, R0 ;  /* 0x0000761004007816 */ /* 0x000fce0000000000 */
.L_x_1978:
[----:B------:R-:W-:Y:S05]  /*4b60*/  BSYNC.RECONVERGENT B0 ;  /* 0x0000000000007941 */ /* 0x000fea0003800200 */
.L_x_1977:
[----:B------:R3:W-:Y:S01]  /*4b70*/  STG.E.U8 desc[UR36][R2.64], R0 ;  /* 0x0000000002007986 */ /* 0x0007e2000c101124 */
[----:B------:R-:W-:Y:S05]  /*4b80*/  BRA `(.L_x_1954) ;  /* 0x0000000000d07947 */ /* 0x000fea0003800000 */
.L_x_1970:
[----:B------:R-:W-:-:S09]  /*4b90*/  UISETP.NE.AND UP0, UPT, UR4, 0x1c, UPT ;  /* 0x0000001c0400788c */ /* 0x000fd2000bf05270 */
[----:B------:R-:W-:Y:S05]  /*4ba0*/  BRA.U !UP0, `(.L_x_1981) ;  /* 0x0000000108c07547 */ /* 0x000fea000b800000 */
[----:B------:R-:W-:-:S09]  /*4bb0*/  UISETP.NE.AND UP0, UPT, UR4, 0x1d, UPT ;  /* 0x0000001d0400788c */ /* 0x000fd2000bf05270 */
[----:B------:R-:W-:Y:S05]  /*4bc0*/  BRA.U !UP0, `(.L_x_1982) ;  /* 0x0000000108ac7547 */ /* 0x000fea000b800000 */
[----:B------:R-:W-:-:S09]  /*4bd0*/  UISETP.NE.AND UP0, UPT, UR4, 0x2c, UPT ;  /* 0x0000002c0400788c */ /* 0x000fd2000bf05270 */
[----:B------:R-:W-:Y:S05]  /*4be0*/  BRA.U !UP0, `(.L_x_1983) ;  /* 0x0000000108447547 */ /* 0x000fea000b800000 */
.L_x_1953:
        /* <DEDUP_REMOVED lines=16> */
.L_x_1984:
[----:B------:R-:W-:Y:S05]  /*4cf0*/  BRA `(.L_x_1954) ;  /* 0x0000000000747947 */ /* 0x000fea0003800000 */
.L_x_1983:
        /* <DEDUP_REMOVED lines=8> */
[----:B0-----:R-:W-:Y:S01]  /*4d80*/  @!P0 FMUL R8, R8, 1.175494350822287508e-38 ;  /* 0x0080000008088820 */ /* 0x001fe20000400000 */
[----:B------:R-:W-:-:S04]  /*4d90*/  IMAD.MOV.U32 R5, RZ, RZ, 0xff ;  /* 0x000000ffff057424 */ /* 0x000fc800078e00ff */
[----:B------:R-:W-:-:S04]  /*4da0*/  SHF.R.U32.HI R6, RZ, 0x17, R8 ;  /* 0x00000017ff067819 */ /* 0x000fc80000011608 */
[----:B------:R-:W-:-:S04]  /*4db0*/  LOP3.LUT R7, R6, 0xff, RZ, 0xc0, !PT ;  /* 0x000000ff06077812 */ /* 0x000fc800078ec0ff */
[----:B------:R-:W-:-:S13]  /*4dc0*/  ISETP.NE.AND P2, PT, R7, 0xff, PT ;  /* 0x000000ff0700780c */ /* 0x000fda0003f45270 */
[--C-:B------:R-:W-:Y:S02]  /*4dd0*/  @P2 SHF.R.U32.HI R0, RZ, 0x16, R8.reuse ;  /* 0x00000016ff002819 */ /* 0x100fe40000011608 */
[----:B------:R-:W-:Y:S02]  /*4de0*/  @P2 LOP3.LUT P0, RZ, R7, 0x3fffff, R8, 0xf8, !PT ;  /* 0x003fffff07ff2812 */ /* 0x000fe4000780f808 */
        /* <DEDUP_REMOVED lines=9> */
.L_x_1982:
[----:B------:R-:W0:Y:S02]  /*4e80*/  F2I.U64.F64.TRUNC R4, R4 ;  /* 0x0000000400047311 */ /* 0x000e24000030d800 */
[----:B0-----:R1:W-:Y:S01]  /*4e90*/  STG.E.64 desc[UR36][R2.64], R4 ;  /* 0x0000000402007986 */ /* 0x0013e2000c101b24 */
[----:B------:R-:W-:Y:S05]  /*4ea0*/  BRA `(.L_x_1954) ;  /* 0x0000000000087947 */ /* 0x000fea0003800000 */
.L_x_1981:
[----:B------:R-:W0:Y:S02]  /*4eb0*/  F2I.U32.F64.TRUNC R5, R4 ;  /* 0x0000000400057311 */ /* 0x000e24000030d000 */
[----:B0-----:R0:W-:Y:S02]  /*4ec0*/  STG.E desc[UR36][R2.64], R5 ;  /* 0x0000000502007986 */ /* 0x0011e4000c101924 */
.L_x_1954:
[----:B------:R-:W-:-:S07]  /*4ed0*/  IADD3 R17, PT, PT, R17, 0x80, RZ ;  /* 0x0000008011117810 */ /* 0x000fce0007ffe0ff */
.L_x_1910:
[----:B------:R-:W-:Y:S05]  /*4ee0*/  BSYNC.RECONVERGENT B6 ;  /* 0x0000000000067941 */ /* 0x000fea0003800200 */
.L_x_1909:
[----:B------:R-:W5:Y:S01]  /*4ef0*/  LDCU UR4, c[0x0][0x380] ;  /* 0x00007000ff0477ac */ /* 0x000f620008000800 */
[----:B------:R-:W-:Y:S01]  /*4f00*/  BSSY.RECONVERGENT B6, `(.L_x_1985) ;  /* 0x00004e1000067945 */ /* 0x000fe20003800200 */
[----:B-----5:R-:W-:-:S13]  /*4f10*/  ISETP.GE.AND P0, PT, R17, UR4, PT ;  /* 0x0000000411007c0c */ /* 0x020fda000bf06270 */
[----:B------:R-:W-:Y:S05]  /*4f20*/  @P0 BRA `(.L_x_1986) ;  /* 0x0000004c00780947 */ /* 0x000fea0003800000 */
[----:B------:R-:W5:Y:S01]  /*4f30*/  LDCU UR4, c[0x0][0x388] ;  /* 0x00007100ff0477ac */ /* 0x000f620008000800 */
[----:B0--34-:R-:W-:Y:S02]  /*4f40*/  IMAD.MOV.U32 R0, RZ, RZ, RZ ;  /* 0x000000ffff007224 */ /* 0x019fe400078e00ff */
        /* <DEDUP_REMOVED lines=301> */
.L_x_1987:
[----:B------:R-:W1:Y:S01]  /*6220*/  LDCU.64 UR6, c[0x0][0x588] ;  /* 0x0000b100ff0677ac */ /* 0x000e620008000a00 */
[----:B------:R-:W-:Y:S01]  /*6230*/  BSSY.RECONVERGENT B7, `(.L_x_1988) ;  /* 0x00000ec000077945 */ /* 0x000fe20003800200 */
[----:B------:R-:W-:-:S04]  /*6240*/  UPRMT UR4, UR41, 0x9910, URZ ;  /* 0x0000991029047896 */ /* 0x000fc800080000ff */
[----:B------:R-:W-:Y:S01]  /*6250*/  UISETP.GT.AND UP0, UPT, UR4, 0x9, UPT ;  /* 0x000000090400788c */ /* 0x000fe2000bf04270 */
[----:B-12---:R-:W-:-:S05]  /*6260*/  IADD3 R2, P0, PT, R0, UR6, RZ ;  /* 0x0000000600027c10 */ /* 0x006fca000ff1e0ff */
        /* <DEDUP_REMOVED lines=13> */
.L_x_1992:
[----:B------:R-:W2:Y:S02]  /*6340*/  LDG.E.U8 R2, desc[UR36][R2.64] ;  /* 0x0000002402027981 */ /* 0x000ea4000c1e1100 */
[----:B--2---:R4:W0:Y:S02]  /*6350*/  I2F.F64.U16 R24, R2 ;  /* 0x0000000200187312 */ /* 0x0048240000101800 */
[----:B0---4-:R-:W-:Y:S05]  /*6360*/  BRA `(.L_x_1994) ;  /* 0x0000000c00607947 */ /* 0x011fea0003800000 */
.L_x_1991:
        /* <DEDUP_REMOVED lines=9> */
.L_x_1996:
[----:B------:R-:W2:Y:S02]  /*6400*/  LDG.E R2, desc[UR36][R2.64] ;  /* 0x0000002402027981 */ /* 0x000ea4000c1e1900 */
[----:B--2---:R4:W0:Y:S02]  /*6410*/  I2F.F64 R24, R2 ;  /* 0x0000000200187312 */ /* 0x0048240000201c00 */
[----:B0---4-:R-:W-:Y:S05]  /*6420*/  BRA `(.L_x_1994) ;  /* 0x0000000c00307947 */ /* 0x011fea0003800000 */
.L_x_1995:
[----:B------:R-:W2:Y:S02]  /*6430*/  LDG.E.U16 R2, desc[UR36][R2.64] ;  /* 0x0000002402027981 */ /* 0x000ea4000c1e1500 */
[----:B--2---:R4:W0:Y:S02]  /*6440*/  I2F.F64.S16 R24, R2 ;  /* 0x0000000200187312 */ /* 0x0048240000101c00 */
[----:B0---4-:R-:W-:Y:S05]  /*6450*/  BRA `(.L_x_1994) ;  /* 0x0000000c00247947 */ /* 0x011fea0003800000 */
.L_x_1990:
        /* <DEDUP_REMOVED lines=10> */
.L_x_1998:
[----:B------:R-:W2:Y:S02]  /*6500*/  LDG.E.U16 R0, desc[UR36][R2.64] ;  /* 0x0000002402007981 */ /* 0x000ea4000c1e1500 */
[----:B--2---:R-:W-:-:S05]  /*6510*/  HADD2.F32 R0, -RZ, R0.H0_H0 ;  /* 0x20000000ff007230 */ /* 0x004fca0000004100 */
[----:B------:R-:W-:-:S04]  /*6520*/  FMUL.FTZ R0, R0, 1 ;  /* 0x3f80000000007820 */ /* 0x000fc80000410000 */
[----:B------:R3:W4:Y:S02]  /*6530*/  F2F.F64.F32 R24, R0 ;  /* 0x0000000000187310 */ /* 0x0007240000201800 */
[----:B---34-:R-:W-:Y:S05]  /*6540*/  BRA `(.L_x_1994) ;  /* 0x0000000800e87947 */ /* 0x018fea0003800000 */
.L_x_1997:
        /* <DEDUP_REMOVED lines=10> */
.L_x_2000:
[----:B------:R-:W2:Y:S02]  /*65f0*/  LDG.E.U16 R2, desc[UR36][R2.64] ;  /* 0x0000002402027981 */ /* 0x000ea4000c1e1500 */
[----:B--2---:R-:W-:-:S05]  /*6600*/  HADD2.F32 R0, -RZ, R2.H0_H0 ;  /* 0x20000002ff007230 */ /* 0x004fca0000004100 */
[----:B------:R-:W-:-:S04]  /*6610*/  FMUL.FTZ R0, R0, 1 ;  /* 0x3f80000000007820 */ /* 0x000fc80000410000 */
[----:B------:R4:W0:Y:S02]  /*6620*/  F2F.F64.F32 R24, R0 ;  /* 0x0000000000187310 */ /* 0x0008240000201800 */
[----:B0---4-:R-:W-:Y:S05]  /*6630*/  BRA `(.L_x_1994) ;  /* 0x0000000800ac7947 */ /* 0x011fea0003800000 */
.L_x_1999:
[----:B------:R3:W5:Y:S01]  /*6640*/  LDG.E.64 R24, desc[UR36][R2.64] ;  /* 0x0000002402187981 */ /* 0x000762000c1e1b00 */
[----:B------:R-:W-:Y:S05]  /*6650*/  BRA `(.L_x_1994) ;  /* 0x0000000800a47947 */ /* 0x000fea0003800000 */
.L_x_1989:
        /* <DEDUP_REMOVED lines=13> */
.L_x_2003:
[----:B------:R0:W5:Y:S01]  /*6730*/  LDG.E.64 R24, desc[UR36][R2.64] ;  /* 0x0000002402187981 */ /* 0x000162000c1e1b00 */
[----:B------:R-:W-:Y:S05]  /*6740*/  BRA `(.L_x_1994) ;  /* 0x0000000800687947 */ /* 0x000fea0003800000 */
.L_x_2002:
        /* <DEDUP_REMOVED lines=25> */
[----:B------:R0:W1:Y:S02]  /*68e0*/  F2F.F64.F32 R24, R5 ;  /* 0x0000000500187310 */ /* 0x0000640000201800 */
[----:B01----:R-:W-:Y:S05]  /*68f0*/  BRA `(.L_x_1994) ;  /* 0x0000000400fc7947 */ /* 0x003fea0003800000 */
.L_x_2005:
[----:B------:R-:W2:Y:S02]  /*6900*/  LDG.E.U8 R2, desc[UR36][R2.64] ;  /* 0x0000002402027981 */ /* 0x000ea4000c1e1100 */
[C---:B--2---:R-:W-:Y:S01]  /*6910*/  IMAD.SHL.U32 R0, R2.reuse, 0x2000000, RZ ;  /* 0x0200000002007824 */ /* 0x044fe200078e00ff */
[----:B------:R-:W-:-:S04]  /*6920*/  SHF.L.U32 R5, R2, 0x8, RZ ;  /* 0x0000000802057819 */ /* 0x000fc800000006ff */
[----:B------:R-:W-:-:S13]  /*6930*/  ISETP.GE.U32.AND P0, PT, R0, 0x8000000, PT ;  /* 0x080000000000780c */ /* 0x000fda0003f06070 */
[C---:B------:R-:W-:Y:S02]  /*6940*/  @!P0 LOP3.LUT R4, R5.reuse, 0x7f00, RZ, 0xc0, !PT ;  /* 0x00007f0005048812 */ /* 0x040fe400078ec0ff */
[----:B------:R-:W-:Y:S02]  /*6950*/  @P0 LEA.HI R0, R0, 0x70000000, RZ, 0x1c ;  /* 0x7000000000000811 */ /* 0x000fe400078fe0ff */
[----:B------:R-:W-:Y:S02]  /*6960*/  @!P0 LOP3.LUT R4, R4, 0x3f000000, RZ, 0xfc, !PT ;  /* 0x3f00000004048812 */ /* 0x000fe400078efcff */
[----:B------:R-:W-:Y:S01]  /*6970*/  PRMT R5, R5, 0x9910, RZ ;  /* 0x0000991005057816 */ /* 0x000fe200000000ff */
[----:B------:R-:W-:Y:S02]  /*6980*/  @P0 FMUL.FTZ R0, R0, 1.9259299443872358531e-34 ;  /* 0x0780000000000820 */ /* 0x000fe40000410000 */
[----:B------:R-:W-:-:S05]  /*6990*/  @!P0 FADD.FTZ R0, R4, -0.5 ;  /* 0xbf00000004008421 */ /* 0x000fca0000010000 */
[----:B------:R-:W-:-:S05]  /*69a0*/  LOP3.LUT R0, R0, 0x80000000, R5, 0xf8, !PT ;  /* 0x8000000000007812 */ /* 0x000fca00078ef805 */
[----:B------:R-:W-:-:S04]  /*69b0*/  FMUL.FTZ R0, R0, 1 ;  /* 0x3f80000000007820 */ /* 0x000fc80000410000 */
[----:B------:R0:W1:Y:S02]  /*69c0*/  F2F.F64.F32 R24, R0 ;  /* 0x0000000000187310 */ /* 0x0000640000201800 */
[----:B01----:R-:W-:Y:S05]  /*69d0*/  BRA `(.L_x_1994) ;  /* 0x0000000400c47947 */ /* 0x003fea0003800000 */
.L_x_2004:
[----:B------:R-:W2:Y:S02]  /*69e0*/  LDG.E.U16 R0, desc[UR36][R2.64] ;  /* 0x0000002402007981 */ /* 0x000ea4000c1e1500 */
[----:B--2---:R-:W-:-:S04]  /*69f0*/  IMAD.U32 R0, R0, 0x10000, RZ ;  /* 0x0001000000007824 */ /* 0x004fc800078e00ff */
[----:B------:R-:W-:-:S04]  /*6a00*/  FMUL.FTZ R0, R0, 1 ;  /* 0x3f80000000007820 */ /* 0x000fc80000410000 */
[----:B------:R0:W1:Y:S02]  /*6a10*/  F2F.F64.F32 R24, R0 ;  /* 0x0000000000187310 */ /* 0x0000640000201800 */
[----:B01----:R-:W-:Y:S05]  /*6a20*/  BRA `(.L_x_1994) ;  /* 0x0000000400b07947 */ /* 0x003fea0003800000 */
.L_x_2001:
        /* <DEDUP_REMOVED lines=9> */
[----:B--2---:R3:W4:Y:S02]  /*6ac0*/  I2F.F64.U16 R24, R2 ;  /* 0x0000000200187312 */ /* 0x0047240000101800 */
[----:B---34-:R-:W-:Y:S05]  /*6ad0*/  BRA `(.L_x_1994) ;  /* 0x0000000400847947 */ /* 0x018fea0003800000 */
.L_x_2008:
        /* <DEDUP_REMOVED lines=21> */
.L_x_2010:
[----:B------:R-:W-:Y:S05]  /*6c30*/  BSYNC.RECONVERGENT B0 ;  /* 0x0000000000007941 */ /* 0x000fea0003800200 */
.L_x_2009:
[----:B------:R-:W-:Y:S02]  /*6c40*/  SHF.L.U32 R0, R0, 0x14, RZ ;  /* 0x0000001400007819 */ /* 0x000fe400000006ff */
[----:B------:R-:W-:-:S04]  /*6c50*/  LEA R2, R2, 0x3b800000, 0x17 ;  /* 0x3b80000002027811 */ /* 0x000fc800078eb8ff */
[----:B------:R-:W-:-:S05]  /*6c60*/  LOP3.LUT R0, R2, R0, R7, 0xfe, !PT ;  /* 0x0000000002007212 */ /* 0x000fca00078efe07 */
[----:B------:R-:W-:-:S04]  /*6c70*/  FMUL.FTZ R0, R0, 1 ;  /* 0x3f80000000007820 */ /* 0x000fc80000410000 */
[----:B------:R3:W4:Y:S02]  /*6c80*/  F2F.F64.F32 R24, R0 ;  /* 0x0000000000187310 */ /* 0x0007240000201800 */
[----:B---34-:R-:W-:Y:S05]  /*6c90*/  BRA `(.L_x_1994) ;  /* 0x0000000400147947 */ /* 0x018fea0003800000 */
.L_x_2007:
        /* <DEDUP_REMOVED lines=21> */
.L_x_2012:
[----:B------:R-:W-:Y:S05]  /*6df0*/  BSYNC.RECONVERGENT B0 ;  /* 0x0000000000007941 */ /* 0x000fea0003800200 */
.L_x_2011:
[----:B------:R-:W-:Y:S01]  /*6e00*/  IMAD.SHL.U32 R0, R0, 0x200000, RZ ;  /* 0x0020000000007824 */ /* 0x000fe200078e00ff */
[----:B------:R-:W-:-:S04]  /*6e10*/  LEA R2, R2, 0x37800000, 0x17 ;  /* 0x3780000002027811 */ /* 0x000fc800078eb8ff */
[----:B------:R-:W-:-:S05]  /*6e20*/  LOP3.LUT R0, R2, R0, R7, 0xfe, !PT ;  /* 0x0000000002007212 */ /* 0x000fca00078efe07 */
[----:B------:R-:W-:-:S04]  /*6e30*/  FMUL.FTZ R0, R0, 1 ;  /* 0x3f80000000007820 */ /* 0x000fc80000410000 */
[----:B------:R3:W4:Y:S02]  /*6e40*/  F2F.F64.F32 R24, R0 ;  /* 0x0000000000187310 */ /* 0x0007240000201800 */
[----:B---34-:R-:W-:Y:S05]  /*6e50*/  BRA `(.L_x_1994) ;  /* 0x0000000000a47947 */ /* 0x018fea0003800000 */
.L_x_2006:
[----:B------:R-:W-:-:S09]  /*6e60*/  UISETP.NE.AND UP0, UPT, UR4, 0x1c, UPT ;  /* 0x0000001c0400788c */ /* 0x000fd2000bf05270 */
[----:B------:R-:W-:Y:S05]  /*6e70*/  BRA.U !UP0, `(.L_x_2013) ;  /* 0x0000000108947547 */ /* 0x000fea000b800000 */
[----:B------:R-:W-:-:S09]  /*6e80*/  UISETP.NE.AND UP0, UPT, UR4, 0x1d, UPT ;  /* 0x0000001d0400788c */ /* 0x000fd2000bf05270 */
[----:B------:R-:W-:Y:S05]  /*6e90*/  BRA.U !UP0, `(.L_x_2014) ;  /* 0x0000000108807547 */ /* 0x000fea000b800000 */
[----:B------:R-:W-:-:S09]  /*6ea0*/  UISETP.NE.AND UP0, UPT, UR4, 0x2c, UPT ;  /* 0x0000002c0400788c */ /* 0x000fd2000bf05270 */
[----:B------:R-:W-:Y:S05]  /*6eb0*/  BRA.U UP0, `(.L_x_1993) ;  /* 0x0000000100307547 */ /* 0x000fea000b800000 */
[----:B------:R-:W2:Y:S01]  /*6ec0*/  LDG.E.U8 R0, desc[UR36][R2.64] ;  /* 0x0000002402007981 */ /* 0x000ea2000c1e1100 */
[----:B------:R-:W-:Y:S02]  /*6ed0*/  HFMA2 R24, -RZ, RZ, 0, 0 ;  /* 0x00000000ff187431 */ /* 0x000fe400000001ff */
        /* <DEDUP_REMOVED lines=8> */
[----:B------:R3:W4:Y:S02]  /*6f60*/  @P0 F2F.F64.F32 R24, R0 ;  /* 0x0000000000180310 */ /* 0x0007240000201800 */
[----:B---34-:R-:W-:Y:S05]  /*6f70*/  BRA `(.L_x_1994) ;  /* 0x00000000005c7947 */ /* 0x018fea0003800000 */
.L_x_1993:
        /* <DEDUP_REMOVED lines=16> */
.L_x_2015:
[----:B------:R-:W-:Y:S01]  /*7080*/  CS2R R24, SRZ ;  /* 0x0000000000187805 */ /* 0x000fe2000001ff00 */
[----:B------:R-:W-:Y:S06]  /*7090*/  BRA `(.L_x_1994) ;  /* 0x0000000000147947 */ /* 0x000fec0003800000 */
.L_x_2014:
[----:B------:R-:W2:Y:S02]  /*70a0*/  LDG.E.64 R24, desc[UR36][R2.64] ;  /* 0x0000002402187981 */ /* 0x000ea4000c1e1b00 */
[----:B--2---:R-:W3:Y:S02]  /*70b0*/  I2F.F64.U64 R24, R24 ;  /* 0x0000001800187312 */ /* 0x004ee40000301800 */
[----:B---3--:R-:W-:Y:S05]  /*70c0*/  BRA `(.L_x_1994) ;  /* 0x0000000000087947 */ /* 0x008fea0003800000 */
.L_x_2013:
[----:B------:R-:W2:Y:S02]  /*70d0*/  LDG.E R2, desc[UR36][R2.64] ;  /* 0x0000002402027981 */ /* 0x000ea4000c1e1900 */
[----:B--2---:R1:W2:Y:S02]  /*70e0*/  I2F.F64.U32 R24, R2 ;  /* 0x0000000200187312 */ /* 0x0042a40000201800 */
.L_x_1994:
[----:B------:R-:W-:Y:S05]  /*70f0*/  BSYNC.RECONVERGENT B7 ;  /* 0x0000000000077941 */ /* 0x000fea0003800200 */
.L_x_1988:
[----:B--2--5:R-:W2:Y:S01]  /*7100*/  DADD R8, -|R24|, 1 ;  /* 0x3ff0000018087429 */ /* 0x024ea20000000300 */
[----:B01-3--:R-:W-:Y:S01]  /*7110*/  IMAD.MOV.U32 R2, RZ, RZ, 0x1 ;  /* 0x00000001ff027424 */ /* 0x00bfe200078e00ff */
[----:B--2---:R-:W0:Y:S01]  /*7120*/  MUFU.RCP64H R3, R9 ;  /* 0x0000000900037308 */ /* 0x004e220000001800 */
        /* <DEDUP_REMOVED lines=54> */
.L_x_2017:
[----:B------:R-:W-:Y:S05]  /*7490*/  BSYNC.RECONVERGENT B1 ;  /* 0x0000000000017941 */ /* 0x000fea0003800200 */
.L_x_2016:
[C---:B------:R-:W-:Y:S01]  /*74a0*/  FSETP.GEU.FTZ.AND P1, PT, R3.reuse, 1.7916666269302368164, PT ;  /* 0x3fe555550300780b */ /* 0x040fe20003f3e000 */
[----:B------:R-:W-:Y:S01]  /*74b0*/  BSSY.RECONVERGENT B1, `(.L_x_2018) ;  /* 0x000014d000017945 */ /* 0x000fe20003800200 */
[----:B------:R-:W-:-:S13]  /*74c0*/  FSETP.GT.FTZ.AND P0, PT, R3, -1.6999999284744262695, PT ;  /* 0xbfd999990300780b */ /* 0x000fda0003f14000 */
[----:B------:R-:W-:Y:S05]  /*74d0*/  @P0 BRA !P1, `(.L_x_2019) ;  /* 0x0000000c00140947 */ /* 0x000fea0004800000 */
[----:B------:R-:W0:Y:S02]  /*74e0*/  DADD R2, R2, 1 ;  /* 0x3ff0000002027429 */ /* 0x000e240000000000 */
[----:B0-----:R-:W-:Y:S01]  /*74f0*/  ISETP.GT.AND P0, PT, R3, 0xfffff, PT ;  /* 0x000fffff0300780c */ /* 0x001fe20003f04270 */
[----:B------:R-:W-:Y:S01]  /*7500*/  IMAD.MOV.U32 R4, RZ, RZ, R2 ;  /* 0x000000ffff047224 */ /* 0x000fe200078e0002 */
[----:B------:R-:W-:Y:S01]  /*7510*/  MOV R5, R3 ;  /* 0x0000000300057202 */ /* 0x000fe20000000f00 */
[----:B------:R-:W-:Y:S01]  /*7520*/  IMAD.MOV.U32 R0, RZ, RZ, R3 ;  /* 0x000000ffff007224 */ /* 0x000fe200078e0003 */
[----:B------:R-:W-:-:S15]  /*7530*/  MOV R8, R2 ;  /* 0x0000000200087202 */ /* 0x000fde0000000f00 */
[----:B------:R-:W-:-:S15]  /*7540*/  NOP ;  /* 0x0000000000007918 */ /* 0x000fde0000000000 */
[----:B------:R-:W-:-:S15]  /*7550*/  NOP ;  /* 0x0000000000007918 */ /* 0x000fde0000000000 */
[----:B------:R-:W-:-:S13]  /*7560*/  NOP ;  /* 0x0000000000007918 */ /* 0x000fda0000000000 */
[----:B------:R-:W0:Y:S02]  /*7570*/  @!P0 DMUL R4, R4, 1.80143985094819840000e+16 ;  /* 0x4350000004048828 */ /* 0x000e240000000000 */
[----:B0-----:R-:W-:Y:S02]  /*7580*/  @!P0 IMAD.MOV.U32 R0, RZ, RZ, R5 ;  /* 0x000000ffff008224 */ /* 0x001fe400078e0005 */
[----:B------:R-:W-:-:S03]  /*7590*/  @!P0 IMAD.MOV.U32 R8, RZ, RZ, R4 ;  /* 0x000000ffff088224 */ /* 0x000fc600078e0004 */
[----:B------:R-:W-:-:S04]  /*75a0*/  IADD3 R3, PT, PT, R0, -0x1, RZ ;  /* 0xffffffff00037810 */ /* 0x000fc80007ffe0ff */
[----:B------:R-:W-:-:S13]  /*75b0*/  ISETP.GE.U32.AND P1, PT, R3, 0x7fefffff, PT ;  /* 0x7fefffff0300780c */ /* 0x000fda0003f26070 */
[----:B------:R-:W-:Y:S01]  /*75c0*/  @P1 IMAD.MOV.U32 R6, RZ, RZ, 0x0 ;  /* 0x00000000ff061424 */ /* 0x000fe200078e00ff */
[----:B------:R-:W-:Y:S01]  /*75d0*/  @P1 LOP3.LUT P2, RZ, R5, 0x7fffffff, RZ, 0xc0, !PT ;  /* 0x7fffffff05ff1812 */ /* 0x000fe2000784c0ff */
[----:B------:R-:W-:-:S15]  /*75e0*/  @P1 IMAD.MOV.U32 R7, RZ, RZ, 0x7ff00000 ;  /* 0x7ff00000ff071424 */ /* 0x000fde00078e00ff */
[----:B------:R-:W-:-:S15]  /*75f0*/  NOP ;  /* 0x0000000000007918 */ /* 0x000fde0000000000 */
[----:B------:R-:W-:-:S08]  /*7600*/  NOP ;  /* 0x0000000000007918 */ /* 0x000fd00000000000 */
[----:B------:R0:W1:Y:S02]  /*7610*/  @P1 DFMA R2, R4, R6, +INF ;  /* 0x7ff000000402142b */ /* 0x0000640000000006 */
[----:B0-----:R-:W-:Y:S01]  /*7620*/  IMAD.MOV.U32 R5, RZ, RZ, -0x3ff ;  /* 0xfffffc01ff057424 */ /* 0x001fe200078e00ff */
[----:B-1----:R-:W-:Y:S02]  /*7630*/  @P1 FSEL R2, R2, RZ, P2 ;  /* 0x000000ff02021208 */ /* 0x002fe40001000000 */
[----:B------:R-:W-:Y:S02]  /*7640*/  @P1 FSEL R3, R3, -QNAN , P2 ;  /* 0xfff0000003031808 */ /* 0x000fe40001000000 */
[----:B------:R-:W-:Y:S01]  /*7650*/  @!P0 MOV R5, 0xfffffbcb ;  /* 0xfffffbcb00058802 */ /* 0x000fe20000000f00 */
[----:B------:R-:W-:Y:S06]  /*7660*/  @P1 BRA `(.L_x_2020) ;  /* 0x0000001000c41947 */ /* 0x000fec0003800000 */
[C---:B------:R-:W-:Y:S01]  /*7670*/  LOP3.LUT R2, R0.reuse, 0xfffff, RZ, 0xc0, !PT ;  /* 0x000fffff00027812 */ /* 0x040fe200078ec0ff */
[----:B------:R-:W-:Y:S01]  /*7680*/  UMOV UR4, 0x80000000 ;  /* 0x8000000000047882 */ /* 0x000fe20000000000 */
[----:B------:R-:W-:Y:S01]  /*7690*/  LEA.HI R0, R0, R5, RZ, 0xc ;  /* 0x0000000500007211 */ /* 0x000fe200078f60ff */
[----:B------:R-:W-:Y:S01]  /*76a0*/  UMOV UR5, 0x43300000 ;  /* 0x4330000000057882 */ /* 0x000fe20000000000 */
[----:B------:R-:W-:Y:S01]  /*76b0*/  LOP3.LUT R3, R2, 0x3ff00000, RZ, 0xfc, !PT ;  /* 0x3ff0000002037812 */ /* 0x000fe200078efcff */
[----:B------:R-:W-:Y:S01]  /*76c0*/  IMAD.MOV.U32 R2, RZ, RZ, R8 ;  /* 0x000000ffff027224 */ /* 0x000fe200078e0008 */
[----:B------:R-:W-:Y:S02]  /*76d0*/  MOV R4, RZ ;  /* 0x000000ff00047202 */ /* 0x000fe40000000f00 */
[----:B------:R-:W-:-:S13]  /*76e0*/  ISETP.GE.U32.AND P0, PT, R3, 0x3ff6a09f, PT ;  /* 0x3ff6a09f0300780c */ /* 0x000fda0003f06070 */
[----:B------:R-:W-:Y:S02]  /*76f0*/  @P0 VIADD R7, R3, 0xfff00000 ;  /* 0xfff0000003070836 */ /* 0x000fe40000000000 */
[----:B------:R-:W-:-:S03]  /*7700*/  @P0 VIADD R0, R0, 0x1 ;  /* 0x0000000100000836 */ /* 0x000fc60000000000 */
[----:B------:R-:W-:-:S06]  /*7710*/  @P0 MOV R3, R7 ;  /* 0x0000000700030202 */ /* 0x000fcc0000000f00 */
        /* <DEDUP_REMOVED lines=14> */
[----:B0-----:R-:W-:Y:S02]  /*7800*/  IMAD.MOV.U32 R12, RZ, RZ, -0x748574fc ;  /* 0x8b7a8b04ff0c7424 */ /* 0x001fe400078e00ff */
[----:B------:R-:W-:-:S15]  /*7810*/  IMAD.MOV.U32 R13, RZ, RZ, 0x3ed0ee25 ;  /* 0x3ed0ee25ff0d7424 */ /* 0x000fde00078e00ff */
[----:B------:R-:W-:-:S15]  /*7820*/  NOP ;  /* 0x0000000000007918 */ /* 0x000fde0000000000 */
[----:B------:R-:W-:-:S15]  /*7830*/  NOP ;  /* 0x0000000000007918 */ /* 0x000fde0000000000 */
[----:B------:R-:W-:-:S15]  /*7840*/  NOP ;  /* 0x0000000000007918 */ /* 0x000fde0000000000 */
        /* <DEDUP_REMOVED lines=142> */
.L_x_2019:
[----:B------:R-:W0:Y:S01]  /*8130*/  DADD R10, R2, 2 ;  /* 0x40000000020a7429 */ /* 0x000e220000000000 */
[----:B------:R-:W-:Y:S01]  /*8140*/  MOV R4, 0x1 ;  /* 0x0000000100047802 */ /* 0x000fe20000000f00 */
        /* <DEDUP_REMOVED lines=45> */
[----:B------:R-:W-:Y:S01]  /*8420*/  IMAD.MOV.U32 R8, RZ, RZ, R10 ;  /* 0x000000ffff087224 */ /* 0x000fe200078e000a */
[----:B------:R-:W-:Y:S01]  /*8430*/  MOV R10, R2 ;  /* 0x00000002000a7202 */ /* 0x000fe20000000f00 */
[----:B------:R-:W-:Y:S01]  /*8440*/  IMAD.MOV.U32 R9, RZ, RZ, R11 ;  /* 0x000000ffff097224 */ /* 0x000fe200078e000b */
[----:B------:R-:W-:Y:S01]  /*8450*/  MOV R0, 0x8480 ;  /* 0x0000848000007802 */ /* 0x000fe20000000f00 */
[----:B------:R-:W-:-:S07]  /*8460*/  IMAD.MOV.U32 R11, RZ, RZ, R3 ;  /* 0x000000ffff0b7224 */ /* 0x000fce00078e0003 */
[----:B------:R-:W-:Y:S05]  /*8470*/  CALL.REL.NOINC `($__internal_0_$__cuda_sm20_div_rn_f64_full) ;  /* 0x000000b4003c7944 */ /* 0x000fea0003c00000 */
[----:B------:R-:W-:Y:S01]  /*8480*/  IMAD.MOV.U32 R4, RZ, RZ, R6 ;  /* 0x000000ffff047224 */ /* 0x000fe200078e0006 */
[----:B------:R-:W-:-:S07]  /*8490*/  MOV R5, R7 ;  /* 0x0000000700057202 */ /* 0x000fce0000000f00 */
.L_x_2022:
[----:B------:R-:W-:Y:S05]  /*84a0*/  BSYNC.RECONVERGENT B2 ;  /* 0x0000000000027941 */ /* 0x000fea0003800200 */
.L_x_2021:
[----:B------:R-:W-:Y:S01]  /*84b0*/  IMAD.MOV.U32 R10, RZ, RZ, -0x314d23bc ;  /* 0xceb2dc44ff0a7424 */ /* 0x000fe200078e00ff */
[----:B------:R-:W0:Y:S01]  /*84c0*/  DMUL R4, R4, -R2 ;  /* 0x8000000204047228 */ /* 0x000e220000000000 */
[----:B------:R-:W-:Y:S01]  /*84d0*/  IMAD.MOV.U32 R11, RZ, RZ, 0x3ed087ff ;  /* 0x3ed087ffff0b7424 */ /* 0x000fe200078e00ff */
[----:B------:R-:W-:Y:S01]  /*84e0*/  UMOV UR4, 0x2fbe14b5 ;  /* 0x2fbe14b500047882 */ /* 0x000fe20000000000 */
[----:B------:R-:W-:-:S15]  /*84f0*/  UMOV UR5, 0x3eb372fb ;  /* 0x3eb372fb00057882 */ /* 0x000fde0000000000 */
[----:B------:R-:W-:-:S15]  /*8500*/  NOP ;  /* 0x0000000000007918 */ /* 0x000fde0000000000 */
[----:B------:R-:W-:-:S15]  /*8510*/  NOP ;  /* 0x0000000000007918 */ /* 0x000fde0000000000 */
[----:B------:R-:W-:-:S15]  /*8520*/  NOP ;  /* 0x0000000000007918 */ /* 0x000fde0000000000 */
[----:B------:R-:W-:-:S01]  /*8530*/  NOP ;  /* 0x0000000000007918 */ /* 0x000fc20000000000 */
        /* <DEDUP_REMOVED lines=68> */
.L_x_2020:
[----:B------:R-:W-:Y:S05]  /*8980*/  BSYNC.RECONVERGENT B1 ;  /* 0x0000000000017941 */ /* 0x000fea0003800200 */
.L_x_2018:
[----:B------:R-:W2:Y:S01]  /*8990*/  LDCU.64 UR6, c[0x0][0x580] ;  /* 0x0000b000ff0677ac */ /* 0x000ea20008000a00 */
[----:B-1----:R-:W1:Y:S02]  /*89a0*/  DMUL R4, R2, 0.5 ;  /* 0x3fe0000002047828 */ /* 0x002e640000000000 */
[----:B-1----:R-:W-:Y:S01]  /*89b0*/  LOP3.LUT R5, R5, 0x80000000, R25, 0xb8, !PT ;  /* 0x8000000005057812 */ /* 0x002fe200078eb819 */
[----:B------:R-:W-:-:S04]  /*89c0*/  UPRMT UR4, UR42, 0x9910, URZ ;  /* 0x000099102a047896 */ /* 0x000fc800080000ff */
[----:B------:R-:W-:Y:S01]  /*89d0*/  UISETP.GT.AND UP0, UPT, UR4, 0x9, UPT ;  /* 0x000000090400788c */ /* 0x000fe2000bf04270 */
[----:B--2---:R-:W-:-:S04]  /*89e0*/  IADD3 R2, P0, PT, R16, UR6, RZ ;  /* 0x0000000610027c10 */ /* 0x004fc8000ff1e0ff */
        /* <DEDUP_REMOVED lines=10> */
[----:B------:R-:W1:Y:S02]  /*8a90*/  F2I.F64.TRUNC R5, R4 ;  /* 0x0000000400057311 */ /* 0x000e64000030d100 */
[----:B-1----:R1:W-:Y:S01]  /*8aa0*/  STG.E.U8 desc[UR36][R2.64], R5 ;  /* 0x0000000502007986 */ /* 0x0023e2000c101124 */
[----:B------:R-:W-:Y:S05]  /*8ab0*/  BRA `(.L_x_2028) ;  /* 0x0000001000907947 */ /* 0x000fea0003800000 */
.L_x_2026:
[----:B------:R-:W1:Y:S02]  /*8ac0*/  F2I.S64.F64.TRUNC R4, R4 ;  /* 0x0000000400047311 */ /* 0x000e64000030d900 */
[----:B-1----:R-:W-:-:S05]  /*8ad0*/  IMAD.MOV.U32 R7, RZ, RZ, R4 ;  /* 0x000000ffff077224 */ /* 0x002fca00078e0004 */
[----:B------:R1:W-:Y:S01]  /*8ae0*/  STG.E.U8 desc[UR36][R2.64], R7 ;  /* 0x0000000702007986 */ /* 0x0003e2000c101124 */
[----:B------:R-:W-:Y:S05]  /*8af0*/  BRA `(.L_x_2028) ;  /* 0x0000001000807947 */ /* 0x000fea0003800000 */
.L_x_2025:
[----:B------:R-:W-:-:S09]  /*8b00*/  UISETP.NE.AND UP0, UPT, UR4, 0x2, UPT ;  /* 0x000000020400788c */ /* 0x000fd2000bf05270 */
[----:B------:R-:W-:Y:S05]  /*8b10*/  BRA.U !UP0, `(.L_x_2029) ;  /* 0x0000000108287547 */ /* 0x000fea000b800000 */
[----:B------:R-:W-:-:S09]  /*8b20*/  UISETP.NE.AND UP0, UPT, UR4, 0x3, UPT ;  /* 0x000000030400788c */ /* 0x000fd2000bf05270 */
[----:B------:R-:W-:Y:S05]  /*8b30*/  BRA.U !UP0, `(.L_x_2030) ;  /* 0x0000000108147547 */ /* 0x000fea000b800000 */
[----:B------:R-:W-:-:S09]  /*8b40*/  UISETP.NE.AND UP0, UPT, UR4, 0x4, UPT ;  /* 0x000000040400788c */ /* 0x000fd2000bf05270 */
[----:B------:R-:W-:Y:S05]  /*8b50*/  BRA.U UP0, `(.L_x_2027) ;  /* 0x0000000d00247547 */ /* 0x000fea000b800000 */
[----:B------:R-:W1:Y:S02]  /*8b60*/  F2I.S64.F64.TRUNC R4, R4 ;  /* 0x0000000400047311 */ /* 0x000e64000030d900 */
[----:B-1----:R1:W-:Y:S01]  /*8b70*/  STG.E.64 desc[UR36][R2.64], R4 ;  /* 0x0000000402007986 */ /* 0x0023e2000c101b24 */
[----:B------:R-:W-:Y:S05]  /*8b80*/  BRA `(.L_x_2028) ;  /* 0x00000010005c7947 */ /* 0x000fea0003800000 */
.L_x_2030:
[----:B------:R-:W1:Y:S02]  /*8b90*/  F2I.F64.TRUNC R5, R4 ;  /* 0x0000000400057311 */ /* 0x000e64000030d100 */
[----:B-1----:R1:W-:Y:S01]  /*8ba0*/  STG.E desc[UR36][R2.64], R5 ;  /* 0x0000000502007986 */ /* 0x0023e2000c101924 */
[----:B------:R-:W-:Y:S05]  /*8bb0*/  BRA `(.L_x_2028) ;  /* 0x0000001000507947 */ /* 0x000fea0003800000 */
.L_x_2029:
[----:B------:R-:W1:Y:S02]  /*8bc0*/  F2I.F64.TRUNC R5, R4 ;  /* 0x0000000400057311 */ /* 0x000e64000030d100 */
[----:B-1----:R1:W-:Y:S01]  /*8bd0*/  STG.E.U16 desc[UR36][R2.64], R5 ;  /* 0x0000000502007986 */ /* 0x0023e2000c101524 */
[----:B------:R-:W-:Y:S05]  /*8be0*/  BRA `(.L_x_2028) ;  /* 0x0000001000447947 */ /* 0x000fea0003800000 */
.L_x_2024:
        /* <DEDUP_REMOVED lines=8> */
[----:B------:R-:W1:-:S15]  /*8c70*/  F2F.F32.F64 R7, R4 ;  /* 0x0000000400077310 */ /* 0x000e5e0000301000 */
[----:B------:R-:W-:-:S15]  /*8c80*/  NOP ;  /* 0x0000000000007918 */ /* 0x000fde0000000000 */
[----:B------:R-:W-:-:S15]  /*8c90*/  NOP ;  /* 0x0000000000007918 */ /* 0x000fde0000000000 */
[----:B------:R-:W-:-:S15]  /*8ca0*/  NOP ;  /* 0x0000000000007918 */ /* 0x000fde0000000000 */
[----:B------:R-:W-:-:S04]  /*8cb0*/  NOP ;  /* 0x0000000000007918 */ /* 0x000fc80000000000 */
[----:B------:R-:W1:Y:S02]  /*8cc0*/  DSETP.GEU.AND P0, PT, |R4|, UR4, PT ;  /* 0x0000000404007e2a */ /* 0x000e64000bf0e200 */
[----:B-1----:R-:W-:-:S05]  /*8cd0*/  @!P0 FMUL R7, R7, 1.175494350822287508e-38 ;  /* 0x0080000007078820 */ /* 0x002fca0000400000 */
[----:B------:R1:W-:Y:S01]  /*8ce0*/  STG.E desc[UR36][R2.64], R7 ;  /* 0x0000000702007986 */ /* 0x0003e2000c101924 */
[----:B------:R-:W-:Y:S05]  /*8cf0*/  BRA `(.L_x_2028) ;  /* 0x0000001000007947 */ /* 0x000fea0003800000 */
.L_x_2032:
        /* <DEDUP_REMOVED lines=9> */
[----:B------:R-:W-:-:S05]  /*8d90*/  F2FP.F16.F32.PACK_AB R0, RZ, R0 ;  /* 0x00000000ff00723e */ /* 0x000fca00000000ff */
[----:B------:R1:W-:Y:S01]  /*8da0*/  STG.E.U16 desc[UR36][R2.64], R0 ;  /* 0x0000000002007986 */ /* 0x0003e2000c101524 */
[----:B------:R-:W-:Y:S05]  /*8db0*/  BRA `(.L_x_2028) ;  /* 0x0000000c00d07947 */ /* 0x000fea0003800000 */
.L_x_2031:
        /* <DEDUP_REMOVED lines=13> */
[----:B------:R-:W1:Y:S01]  /*8e90*/  DSETP.GEU.AND P0, PT, |R4|, UR4, PT ;  /* 0x0000000404007e2a */ /* 0x000e62000bf0e200 */
[----:B------:R-:W-:Y:S02]  /*8ea0*/  IMAD.MOV.U32 R7, RZ, RZ, RZ ;  /* 0x000000ffff077224 */ /* 0x000fe400078e00ff */
[----:B-1----:R-:W-:-:S05]  /*8eb0*/  @!P0 FMUL R6, R6, 1.175494350822287508e-38 ;  /* 0x0080000006068820 */ /* 0x002fca0000400000 */
[----:B------:R1:W-:Y:S01]  /*8ec0*/  STG.E.64 desc[UR36][R2.64], R6 ;  /* 0x0000000602007986 */ /* 0x0003e2000c101b24 */
[----:B------:R-:W-:Y:S05]  /*8ed0*/  BRA `(.L_x_2028) ;  /* 0x0000000c00887947 */ /* 0x000fea0003800000 */
.L_x_2034:
        /* <DEDUP_REMOVED lines=9> */
[----:B------:R-:W-:-:S04]  /*8f70*/  F2FP.F16.F32.PACK_AB R5, RZ, R0 ;  /* 0x00000000ff05723e */ /* 0x000fc800000000ff */
[----:B------:R-:W-:-:S05]  /*8f80*/  PRMT R5, R5, 0x5410, RZ ;  /* 0x0000541005057816 */ /* 0x000fca00000000ff */
[----:B------:R1:W-:Y:S01]  /*8f90*/  STG.E desc[UR36][R2.64], R5 ;  /* 0x0000000502007986 */ /* 0x0003e2000c101924 */
[----:B------:R-:W-:Y:S05]  /*8fa0*/  BRA `(.L_x_2028) ;  /* 0x0000000c00547947 */ /* 0x000fea0003800000 */
.L_x_2033:
[----:B------:R1:W-:Y:S01]  /*8fb0*/  STG.E.64 desc[UR36][R2.64], R4 ;  /* 0x0000000402007986 */ /* 0x0003e2000c101b24 */
[----:B------:R-:W-:Y:S05]  /*8fc0*/  BRA `(.L_x_2028) ;  /* 0x0000000c004c7947 */ /* 0x000fea0003800000 */
.L_x_2023:
        /* <DEDUP_REMOVED lines=10> */
[----:B------:R-:W1:Y:S02]  /*9070*/  F2I.U32.F64.TRUNC R5, R4 ;  /* 0x0000000400057311 */ /* 0x000e64000030d000 */
[----:B-1----:R1:W-:Y:S01]  /*9080*/  STG.E.U16 desc[UR36][R2.64], R5 ;  /* 0x0000000502007986 */ /* 0x0023e2000c101524 */
[----:B------:R-:W-:Y:S05]  /*9090*/  BRA `(.L_x_2028) ;  /* 0x0000000c00187947 */ /* 0x000fea0003800000 */
.L_x_2038:
        /* <DEDUP_REMOVED lines=8> */
[----:B------:R-:W-:Y:S01]  /*9120*/  BSSY.RECONVERGENT B0, `(.L_x_2039) ;  /* 0x0000014000007945 */ /* 0x000fe20003800200 */
[----:B-1----:R-:W-:Y:S01]  /*9130*/  @!P0 FMUL R7, R7, 1.175494350822287508e-38 ;  /* 0x0080000007078820 */ /* 0x002fe20000400000 */
[----:B------:R-:W-:-:S04]  /*9140*/  MOV R0, 0x80 ;  /* 0x0000008000007802 */ /* 0x000fc80000000f00 */
        /* <DEDUP_REMOVED lines=15> */
.L_x_2041:
[----:B------:R-:W-:-:S04]  /*9240*/  SHF.R.U32.HI R5, RZ, 0x18, R7 ;  /* 0x00000018ff057819 */ /* 0x000fc80000011607 */
[----:B------:R-:W-:-:S07]  /*9250*/  LOP3.LUT R0, R0, 0x80, R5, 0xf8, !PT ;  /* 0x0000008000007812 */ /* 0x000fce00078ef805 */
.L_x_2040:
[----:B------:R-:W-:Y:S05]  /*9260*/  BSYNC.RECONVERGENT B0 ;  /* 0x0000000000007941 */ /* 0x000fea0003800200 */
.L_x_2039:
[----:B------:R1:W-:Y:S01]  /*9270*/  STG.E.U8 desc[UR36][R2.64], R0 ;  /* 0x0000000002007986 */ /* 0x0003e2000c101124 */
[----:B------:R-:W-:Y:S05]  /*9280*/  BRA `(.L_x_2028) ;  /* 0x00000008009c7947 */ /* 0x000fea0003800000 */
.L_x_2037:
        /* <DEDUP_REMOVED lines=10> */
[----:B------:R-:W-:-:S04]  /*9330*/  IMAD.MOV.U32 R0, RZ, RZ, 0x80 ;  /* 0x00000080ff007424 */ /* 0x000fc800078e00ff */
        /* <DEDUP_REMOVED lines=15> */
.L_x_2044:
[----:B------:R-:W-:-:S04]  /*9430*/  SHF.R.U32.HI R5, RZ, 0x18, R7 ;  /* 0x00000018ff057819 */ /* 0x000fc80000011607 */
[----:B------:R-:W-:-:S07]  /*9440*/  LOP3.LUT R0, R0, 0x80, R5, 0xf8, !PT ;  /* 0x0000008000007812 */ /* 0x000fce00078ef805 */
.L_x_2043:
[----:B------:R-:W-:Y:S05]  /*9450*/  BSYNC.RECONVERGENT B0 ;  /* 0x0000000000007941 */ /* 0x000fea0003800200 */
.L_x_2042:
[----:B------:R1:W-:Y:S01]  /*9460*/  STG.E.U8 desc[UR36][R2.64], R0 ;  /* 0x0000000002007986 */ /* 0x0003e2000c101124 */
[----:B------:R-:W-:Y:S05]  /*9470*/  BRA `(.L_x_2028) ;  /* 0x0000000800207947 */ /* 0x000fea0003800000 */
.L_x_2036:
        /* <DEDUP_REMOVED lines=14> */
[----:B-1----:R-:W-:Y:S01]  /*9560*/  @!P0 FMUL R8, R8, 1.175494350822287508e-38 ;  /* 0x0080000008088820 */ /* 0x002fe20000400000 */
[----:B------:R-:W-:-:S04]  /*9570*/  IMAD.MOV.U32 R5, RZ, RZ, 0xff ;  /* 0x000000ffff057424 */ /* 0x000fc800078e00ff */
        /* <DEDUP_REMOVED lines=14> */
.L_x_2046:
[----:B------:R-:W1:Y:S02]  /*9660*/  F2I.U64.F64.TRUNC R4, R4 ;  /* 0x0000000400047311 */ /* 0x000e64000030d800 */
[----:B-1----:R1:W-:Y:S01]  /*9670*/  STG.E.64 desc[UR36][R2.64], R4 ;  /* 0x0000000402007986 */ /* 0x0023e2000c101b24 */
[----:B------:R-:W-:Y:S05]  /*9680*/  BRA `(.L_x_2028) ;  /* 0x00000004009c7947 */ /* 0x000fea0003800000 */
.L_x_2045:
[----:B------:R-:W1:Y:S02]  /*9690*/  F2I.U32.F64.TRUNC R5, R4 ;  /* 0x0000000400057311 */ /* 0x000e64000030d000 */
[----:B-1----:R1:W-:Y:S01]  /*96a0*/  STG.E desc[UR36][R2.64], R5 ;  /* 0x0000000502007986 */ /* 0x0023e2000c101924 */
[----:B------:R-:W-:Y:S05]  /*96b0*/  BRA `(.L_x_2028) ;  /* 0x0000000400907947 */ /* 0x000fea0003800000 */
.L_x_2035:
[----:B------:R-:W-:-:S09]  /*96c0*/  UISETP.GT.AND UP0, UPT, UR4, 0xe, UPT ;  /* 0x0000000e0400788c */ /* 0x000fd2000bf04270 */
[----:B------:R-:W-:Y:S05]  /*96d0*/  BRA.U UP0, `(.L_x_2047) ;  /* 0x00000001002c7547 */ /* 0x000fea000b800000 */
[----:B------:R-:W-:-:S09]  /*96e0*/  UISETP.NE.AND UP0, UPT, UR4, 0xa, UPT ;  /* 0x0000000a0400788c */ /* 0x000fd2000bf05270 */
[----:B------:R-:W-:Y:S05]  /*96f0*/  BRA.U !UP0, `(.L_x_2048) ;  /* 0x0000000108187547 */ /* 0x000fea000b800000 */
[----:B------:R-:W-:-:S09]  /*9700*/  UISETP.NE.AND UP0, UPT, UR4, 0xb, UPT ;  /* 0x0000000b0400788c */ /* 0x000fd2000bf05270 */
[----:B------:R-:W-:Y:S05]  /*9710*/  BRA.U UP0, `(.L_x_2027) ;  /* 0x0000000100347547 */ /* 0x000fea000b800000 */
[----:B------:R-:W1:Y:S02]  /*9720*/  DSETP.NEU.AND P0, PT, R4, RZ, PT ;  /* 0x000000ff0400722a */ /* 0x000e640003f0d000 */
[----:B-1----:R-:W-:-:S05]  /*9730*/  SEL R5, RZ, 0x1, !P0 ;  /* 0x00000001ff057807 */ /* 0x002fca0004000000 */
[----:B------:R1:W-:Y:S01]  /*9740*/  STG.E.U8 desc[UR36][R2.64], R5 ;  /* 0x0000000502007986 */ /* 0x0003e2000c101124 */
[----:B------:R-:W-:Y:S05]  /*9750*/  BRA `(.L_x_2028) ;  /* 0x0000000400687947 */ /* 0x000fea0003800000 */
.L_x_2048:
[----:B------:R-:W-:-:S05]  /*9760*/  CS2R R6, SRZ ;  /* 0x0000000000067805 */ /* 0x000fca000001ff00 */
[----:B------:R4:W-:Y:S01]  /*9770*/  STG.E.128 desc[UR36][R2.64], R4 ;  /* 0x0000000402007986 */ /* 0x0009e2000c101d24 */
[----:B------:R-:W-:Y:S05]  /*9780*/  BRA `(.L_x_2028) ;  /* 0x00000004005c7947 */ /* 0x000fea0003800000 */
.L_x_2047:
[----:B------:R-:W-:-:S09]  /*9790*/  UISETP.NE.AND UP0, UPT, UR4, 0xf, UPT ;  /* 0x0000000f0400788c */ /* 0x000fd2000bf05270 */
[----:B------:R-:W-:Y:S05]  /*97a0*/  BRA.U !UP0, `(.L_x_2049) ;  /* 0x0000000508287547 */ /* 0x000fea000b800000 */
[----:B------:R-:W-:-:S09]  /*97b0*/  UISETP.NE.AND UP0, UPT, UR4, 0x17, UPT ;  /* 0x000000170400788c */ /* 0x000fd2000bf05270 */
[----:B------:R-:W-:Y:S05]  /*97c0*/  BRA.U !UP0, `(.L_x_2050) ;  /* 0x0000000108b07547 */ /* 0x000fea000b800000 */
[----:B------:R-:W-:-:S09]  /*97d0*/  UISETP.NE.AND UP0, UPT, UR4, 0x18, UPT ;  /* 0x000000180400788c */ /* 0x000fd2000bf05270 */
[----:B------:R-:W-:Y:S05]  /*97e0*/  BRA.U !UP0, `(.L_x_2051) ;  /* 0x0000000108447547 */ /* 0x000fea000b800000 */
.L_x_2027:
[----:B------:R-:W-:Y:S01]  /*97f0*/  MOV R0, 0x0 ;  /* 0x0000000000007802 */ /* 0x000fe20000000f00 */
[----:B------:R-:W1:Y:S01]  /*9800*/  LDCU.64 UR4, c[0x4][0x128] ;  /* 0x01002500ff0477ac */ /* 0x000e620008000a00 */
[----:B------:R-:W-:Y:S02]  /*9810*/  HFMA2 R12, -RZ, RZ, 0, 5.9604644775390625e-08 ;  /* 0x00000001ff0c7431 */ /* 0x000fe400000001ff */
[----:B------:R-:W-:Y:S01]  /*9820*/  IMAD.MOV.U32 R8, RZ, RZ, 0x65 ;  /* 0x00000065ff087424 */ /* 0x000fe200078e00ff */
[----:B------:R2:W3:Y:S01]  /*9830*/  LDC.64 R2, c[0x4][R0] ;  /* 0x0100000000027b82 */ /* 0x0004e20000000a00 */
[----:B------:R-:W4:Y:S01]  /*9840*/  LDCU.64 UR6, c[0x4][0x130] ;  /* 0x01002600ff0677ac */ /* 0x000f220008000a00 */
[----:B------:R-:W-:Y:S01]  /*9850*/  IMAD.MOV.U32 R13, RZ, RZ, RZ ;  /* 0x000000ffff0d7224 */ /* 0x000fe200078e00ff */
[----:B------:R-:W0:Y:S01]  /*9860*/  LDCU.64 UR8, c[0x4][0x10] ;  /* 0x01000200ff0877ac */ /* 0x000e220008000a00 */
[----:B-1----:R-:W-:Y:S01]  /*9870*/  IMAD.U32 R4, RZ, RZ, UR4 ;  /* 0x00000004ff047e24 */ /* 0x002fe2000f8e00ff */
[----:B------:R-:W-:Y:S01]  /*9880*/  MOV R5, UR5 ;  /* 0x0000000500057c02 */ /* 0x000fe20008000f00 */
[----:B----4-:R-:W-:-:S02]  /*9890*/  IMAD.U32 R6, RZ, RZ, UR6 ;  /* 0x00000006ff067e24 */ /* 0x010fc4000f8e00ff */
[----:B------:R-:W-:Y:S01]  /*98a0*/  IMAD.U32 R7, RZ, RZ, UR7 ;  /* 0x00000007ff077e24 */ /* 0x000fe2000f8e00ff */
[----:B0-----:R-:W-:Y:S01]  /*98b0*/  MOV R10, UR8 ;  /* 0x00000008000a7c02 */ /* 0x001fe20008000f00 */
[----:B--2---:R-:W-:-:S07]  /*98c0*/  IMAD.U32 R11, RZ, RZ, UR9 ;  /* 0x00000009ff0b7e24 */ /* 0x004fce000f8e00ff */
[----:B------:R-:W-:-:S07]  /*98d0*/  LEPC R20, `(.L_x_2052) ;  /* 0x000000001014794e */ /* 0x000fce0000000000 */
[----:B---3--:R-:W-:Y:S05]  /*98e0*/  CALL.ABS.NOINC R2 ;  /* 0x0000000002007343 */ /* 0x008fea0003c00000 */
.L_x_2052:
[----:B------:R-:W-:Y:S05]  /*98f0*/  BRA `(.L_x_2028) ;  /* 0x0000000400007947 */ /* 0x000fea0003800000 */
.L_x_2051:
        /* <DEDUP_REMOVED lines=21> */
.L_x_2054:
[----:B------:R-:W-:Y:S05]  /*9a50*/  BSYNC.RECONVERGENT B0 ;  /* 0x0000000000007941 */ /* 0x000fea0003800200 */
.L_x_2053:
[----:B------:R-:W-:-:S05]  /*9a60*/  LOP3.LUT R7, R0, 0x80, R7, 0xf8, !PT ;  /* 0x0000008000077812 */ /* 0x000fca00078ef807 */
[----:B------:R3:W-:Y:S01]  /*9a70*/  STG.E.U8 desc[UR36][R2.64], R7 ;  /* 0x0000000702007986 */ /* 0x0007e2000c101124 */
[----:B------:R-:W-:Y:S05]  /*9a80*/  BRA `(.L_x_2028) ;  /* 0x00000000009c7947 */ /* 0x000fea0003800000 */
.L_x_2050:
        /* <DEDUP_REMOVED lines=9> */
[----:B-1----:R-:W-:-:S05]  /*9b20*/  @!P0 FMUL R7, R7, 1.175494350822287508e-38 ;  /* 0x0080000007078820 */ /* 0x002fca0000400000 */
        /* <DEDUP_REMOVED lines=10> */
.L_x_2056:
[----:B------:R-:W-:Y:S02]  /*9bd0*/  ISETP.GT.U32.AND P0, PT, R6, 0x7f800000, PT ;  /* 0x7f8000000600780c */ /* 0x000fe40003f04070 */
[----:B------:R-:W-:-:S04]  /*9be0*/  MOV R0, 0x7f ;  /* 0x0000007f00007802 */ /* 0x000fc80000000f00 */
[----:B------:R-:W-:-:S07]  /*9bf0*/  SEL R0, R0, 0x7c, P0 ;  /* 0x0000007c00007807 */ /* 0x000fce0000000000 */
.L_x_2057:
[----:B------:R-:W-:Y:S05]  /*9c00*/  BSYNC.RECONVERGENT B0 ;  /* 0x0000000000007941 */ /* 0x000fea0003800200 */
.L_x_2055:
[----:B------:R-:W-:-:S04]  /*9c10*/  SHF.R.U32.HI R5, RZ, 0x18, R7 ;  /* 0x00000018ff057819 */ /* 0x000fc80000011607 */
[----:B------:R-:W-:-:S05]  /*9c20*/  LOP3.LUT R5, R0, 0x80, R5, 0xf8, !PT ;  /* 0x0000008000057812 */ /* 0x000fca00078ef805 */
[----:B------:R2:W-:Y:S01]  /*9c30*/  STG.E.U8 desc[UR36][R2.64], R5 ;  /* 0x0000000502007986 */ /* 0x0005e2000c101124 */
[----:B------:R-:W-:Y:S05]  /*9c40*/  BRA `(.L_x_2028) ;  /* 0x00000000002c7947 */ /* 0x000fea0003800000 */
.L_x_2049:
        /* <DEDUP_REMOVED lines=9> */
[----:B------:R-:W-:-:S05]  /*9ce0*/  F2FP.BF16.F32.PACK_AB R0, RZ, R0 ;  /* 0x00000000ff00723e */ /* 0x000fca00000010ff */
[----:B------:R1:W-:Y:S02]  /*9cf0*/  STG.E.U16 desc[UR36][R2.64], R0 ;  /* 0x0000000002007986 */ /* 0x0003e4000c101524 */
.L_x_2028:
[----:B------:R-:W-:-:S07]  /*9d00*/  VIADD R17, R17, 0x80 ;  /* 0x0000008011117836 */ /* 0x000fce0000000000 */
.L_x_1986:
[----:B------:R-:W-:Y:S05]  /*9d10*/  BSYNC.RECONVERGENT B6 ;  /* 0x0000000000067941 */ /* 0x000fea0003800200 */
.L_x_1985:
[----:B------:R-:W5:Y:S01]  /*9d20*/  LDCU UR4, c[0x0][0x380] ;  /* 0x00007000ff0477ac */ /* 0x000f620008000800 */
[----:B------:R-:W-:Y:S01]  /*9d30*/  BSSY.RECONVERGENT B6, `(.L_x_2058) ;  /* 0x00004e1000067945 */ /* 0x000fe20003800200 */
[----:B-----5:R-:W-:-:S13]  /*9d40*/  ISETP.GE.AND P0, PT, R17, UR4, PT ;  /* 0x0000000411007c0c */ /* 0x020fda000bf06270 */
[----:B------:R-:W-:Y:S05]  /*9d50*/  @P0 BRA `(.L_x_2059) ;  /* 0x0000004c00780947 */ /* 0x000fea0003800000 */
[----:B------:R-:W5:Y:S01]  /*9d60*/  LDCU UR4, c[0x0][0x388] ;  /* 0x00007100ff0477ac */ /* 0x000f620008000800 */
[----:B01-34-:R-:W-:Y:S01]  /*9d70*/  IMAD.MOV.U32 R0, RZ, RZ, RZ ;  /* 0x000000ffff007224 */ /* 0x01bfe200078e00ff */
[----:B------:R-:W-:Y:S01]  /*9d80*/  MOV R16, RZ ;  /* 0x000000ff00107202 */ /* 0x000fe20000000f00 */
[----:B-----5:R-:W-:-:S09]  /*9d90*/  UISETP.NE.AND UP0, UPT, UR4, URZ, UPT ;  /* 0x000000ff0400728c */ /* 0x020fd2000bf05270 */
[----:B------:R-:W-:Y:S05]  /*9da0*/  BRA.U !UP0, `(.L_x_2060) ;  /* 0x0000001108a87547 */ /* 0x000fea000b800000 */
[----:B------:R-:W2:Y:S01]  /*9db0*/  LDCU.64 UR4, c[0x0][0x390] ;  /* 0x00007200ff0477ac */ /* 0x000ea20008000a00 */
[----:B------:R-:W-:Y:S01]  /*9dc0*/  IMAD.MOV.U32 R16, RZ, RZ, RZ ;  /* 0x000000ffff107224 */ /* 0x000fe200078e00ff */
[----:B------:R-:W0:Y:S01]  /*9dd0*/  LDCU UR6, c[0x0][0x38c] ;  /* 0x00007180ff0677ac */ /* 0x000e220008000800 */
[----:B------:R-:W1:Y:S01]  /*9de0*/  LDCU.64 UR8, c[0x0][0x4b8] ;  /* 0x00009700ff0877ac */ /* 0x000e620008000a00 */
[----:B------:R-:W-:Y:S01]  /*9df0*/  UISETP.NE.AND UP0, UPT, UR40, URZ, UPT ;  /* 0x000000ff2800728c */ /* 0x000fe2000bf05270 */
[----:B--2---:R-:W-:-:S05]  /*9e00*/  IMAD.HI.U32 R2, R17, UR4, R16 ;  /* 0x0000000411027c27 */ /* 0x004fca000f8e0010 */
[----:B------:R-:W-:-:S05]  /*9e10*/  SHF.R.U32.HI R3, RZ, UR5, R2 ;  /* 0x00000005ff037c19 */ /* 0x000fca0008011602 */
[----:B------:R-:W-:-:S04]  /*9e20*/  IMAD.MOV R0, RZ, RZ, -R3 ;  /* 0x000000ffff007224 */ /* 0x000fc800078e0a03 */
[----:B0-----:R-:W-:-:S04]  /*9e30*/  IMAD R0, R0, UR6, R17 ;  /* 0x0000000600007c24 */ /* 0x001fc8000f8e0211 */
[C---:B-1----:R-:W-:Y:S02]  /*9e40*/  IMAD R16, R0.reuse, UR8, RZ ;  /* 0x0000000800107c24 */ /* 0x042fe4000f8e02ff */
[----:B------:R-:W-:Y:S01]  /*9e50*/  IMAD R0, R0, UR9, RZ ;  /* 0x0000000900007c24 */ /* 0x000fe2000f8e02ff */
        /* <DEDUP_REMOVED lines=287> */
.L_x_2060:
[----:B------:R-:W2:Y:S01]  /*b050*/  LDCU.64 UR6, c[0x0][0x588] ;  /* 0x0000b100ff0677ac */ /* 0x000ea20008000a00 */
[----:B------:R-:W-:Y:S01]  /*b060*/  BSSY.RECONVERGENT B7, `(.L_x_2061) ;  /* 0x00000ec000077945 */ /* 0x000fe20003800200 */
        /* <DEDUP_REMOVED lines=14> */
[----:B--2---:R3:W4:Y:S02]  /*b150*/  I2F.F64.S16 R24, R2 ;  /* 0x0000000200187312 */ /* 0x0047240000101c00 */
[----:B---34-:R-:W-:Y:S05]  /*b160*/  BRA `(.L_x_2067) ;  /* 0x0000000c006c7947 */ /* 0x018fea0003800000 */
.L_x_2065:
[----:B------:R-:W2:Y:S02]  /*b170*/  LDG.E.U8 R2, desc[UR36][R2.64] ;  /* 0x0000002402027981 */ /* 0x000ea4000c1e1100 */
[----:B--2---:R3:W4:Y:S02]  /*b180*/  I2F.F64.U16 R24, R2 ;  /* 0x0000000200187312 */ /* 0x0047240000101800 */
[----:B---34-:R-:W-:Y:S05]  /*b190*/  BRA `(.L_x_2067) ;  /* 0x0000000c00607947 */ /* 0x018fea0003800000 */
.L_x_2064:
[----:B------:R-:W-:-:S09]  /*b1a0*/  UISETP.NE.AND UP0, UPT, UR4, 0x2, UPT ;  /* 0x000000020400788c */ /* 0x000fd2000bf05270 */
[----:B------:R-:W-:Y:S05]  /*b1b0*/  BRA.U !UP0, `(.L_x_2068) ;  /* 0x0000000108287547 */ /* 0x000fea000b800000 */
[----:B------:R-:W-:-:S09]  /*b1c0*/  UISETP.NE.AND UP0, UPT, UR4, 0x3, UPT ;  /* 0x000000030400788c */ /* 0x000fd2000bf05270 */
[----:B------:R-:W-:Y:S05]  /*b1d0*/  BRA.U !UP0, `(.L_x_2069) ;  /* 0x0000000108147547 */ /* 0x000fea000b800000 */
[----:B------:R-:W-:-:S09]  /*b1e0*/  UISETP.NE.AND UP0, UPT, UR4, 0x4, UPT ;  /* 0x000000040400788c */ /* 0x000fd2000bf05270 */
[----:B------:R-:W-:Y:S05]  /*b1f0*/  BRA.U UP0, `(.L_x_2066) ;  /* 0x0000000900ec7547 */ /* 0x000fea000b800000 */
[----:B------:R-:W2:Y:S02]  /*b200*/  LDG.E.64 R24, desc[UR36][R2.64] ;  /* 0x0000002402187981 */ /* 0x000ea4000c1e1b00 */
[----:B--2---:R-:W3:Y:S02]  /*b210*/  I2F.F64.S64 R24, R24 ;  /* 0x0000001800187312 */ /* 0x004ee40000301c00 */
[----:B---3--:R-:W-:Y:S05]  /*b220*/  BRA `(.L_x_2067) ;  /* 0x0000000c003c7947 */ /* 0x008fea0003800000 */
.L_x_2069:
[----:B------:R-:W2:Y:S02]  /*b230*/  LDG.E R2, desc[UR36][R2.64] ;  /* 0x0000002402027981 */ /* 0x000ea4000c1e1900 */
[----:B--2---:R3:W4:Y:S02]  /*b240*/  I2F.F64 R24, R2 ;  /* 0x0000000200187312 */ /* 0x0047240000201c00 */
[----:B---34-:R-:W-:Y:S05]  /*b250*/  BRA `(.L_x_2067) ;  /* 0x0000000c00307947 */ /* 0x018fea0003800000 */
.L_x_2068:
[----:B------:R-:W2:Y:S02]  /*b260*/  LDG.E.U16 R2, desc[UR36][R2.64] ;  /* 0x0000002402027981 */ /* 0x000ea4000c1e1500 */
[----:B--2---:R3:W4:Y:S02]  /*b270*/  I2F.F64.S16 R24, R2 ;  /* 0x0000000200187312 */ /* 0x0047240000101c00 */
[----:B---34-:R-:W-:Y:S05]  /*b280*/  BRA `(.L_x_2067) ;  /* 0x0000000c00247947 */ /* 0x018fea0003800000 */
.L_x_2063:
        /* <DEDUP_REMOVED lines=10> */
.L_x_2071:
[----:B------:R-:W2:Y:S02]  /*b330*/  LDG.E.U16 R0, desc[UR36][R2.64] ;  /* 0x0000002402007981 */ /* 0x000ea4000c1e1500 */
[----:B--2---:R-:W-:-:S05]  /*b340*/  HADD2.F32 R0, -RZ, R0.H0_H0 ;  /* 0x20000000ff007230 */ /* 0x004fca0000004100 */
[----:B------:R-:W-:-:S04]  /*b350*/  FMUL.FTZ R0, R0, 1 ;  /* 0x3f80000000007820 */ /* 0x000fc80000410000 */
[----:B------:R4:W0:Y:S02]  /*b360*/  F2F.F64.F32 R24, R0 ;  /* 0x0000000000187310 */ /* 0x0008240000201800 */
[----:B0---4-:R-:W-:Y:S05]  /*b370*/  BRA `(.L_x_2067) ;  /* 0x0000000800e87947 */ /* 0x011fea0003800000 */
.L_x_2070:
        /* <DEDUP_REMOVED lines=10> */
.L_x_2073:
[----:B------:R-:W2:Y:S02]  /*b420*/  LDG.E.U16 R2, desc[UR36][R2.64] ;  /* 0x0000002402027981 */ /* 0x000ea4000c1e1500 */
[----:B--2---:R-:W-:-:S05]  /*b430*/  HADD2.F32 R0, -RZ, R2.H0_H0 ;  /* 0x20000002ff007230 */ /* 0x004fca0000004100 */
[----:B------:R-:W-:-:S04]  /*b440*/  FMUL.FTZ R0, R0, 1 ;  /* 0x3f80000000007820 */ /* 0x000fc80000410000 */
[----:B------:R3:W4:Y:S02]  /*b450*/  F2F.F64.F32 R24, R0 ;  /* 0x0000000000187310 */ /* 0x0007240000201800 */
[----:B---34-:R-:W-:Y:S05]  /*b460*/  BRA `(.L_x_2067) ;  /* 0x0000000800ac7947 */ /* 0x018fea0003800000 */
.L_x_2072:
[----:B------:R3:W5:Y:S01]  /*b470*/  LDG.E.64 R24, desc[UR36][R2.64] ;  /* 0x0000002402187981 */ /* 0x000762000c1e1b00 */
[----:B------:R-:W-:Y:S05]  /*b480*/  BRA `(.L_x_2067) ;  /* 0x0000000800a47947 */ /* 0x000fea0003800000 */
.L_x_2062:
        /* <DEDUP_REMOVED lines=9> */
[----:B------:R-:W-:Y:S01]  /*b520*/  IMAD.MOV.U32 R24, RZ, RZ, RZ ;  /* 0x000000ffff187224 */ /* 0x000fe200078e00ff */
[----:B--2---:R-:W-:-:S04]  /*b530*/  ISETP.NE.AND P0, PT, R2, RZ, PT ;  /* 0x000000ff0200720c */ /* 0x004fc80003f05270 */
[----:B------:R-:W-:Y:S01]  /*b540*/  FSEL R25, RZ, 1.875, !P0 ;  /* 0x3ff00000ff197808 */ /* 0x000fe20004000000 */
[----:B------:R-:W-:Y:S08]  /*b550*/  BRA `(.L_x_2067) ;  /* 0x0000000800707947 */ /* 0x000ff00003800000 */
.L_x_2076:
[----:B------:R0:W5:Y:S01]  /*b560*/  LDG.E.64 R24, desc[UR36][R2.64] ;  /* 0x0000002402187981 */ /* 0x000162000c1e1b00 */
[----:B------:R-:W-:Y:S05]  /*b570*/  BRA `(.L_x_2067) ;  /* 0x0000000800687947 */ /* 0x000fea0003800000 */
.L_x_2075:
[----:B------:R-:W-:-:S09]  /*b580*/  UISETP.NE.AND UP0, UPT, UR4, 0xf, UPT ;  /* 0x0000000f0400788c */ /* 0x000fd2000bf05270 */
[----:B------:R-:W-:Y:S05]  /*b590*/  BRA.U !UP0, `(.L_x_2077) ;  /* 0x00000001089c7547 */ /* 0x000fea000b800000 */
[----:B------:R-:W-:-:S09]  /*b5a0*/  UISETP.NE.AND UP0, UPT, UR4, 0x17, UPT ;  /* 0x000000170400788c */ /* 0x000fd2000bf05270 */
[----:B------:R-:W-:Y:S05]  /*b5b0*/  BRA.U !UP0, `(.L_x_2078) ;  /* 0x00000001085c7547 */ /* 0x000fea000b800000 */
[----:B------:R-:W-:-:S09]  /*b5c0*/  UISETP.NE.AND UP0, UPT, UR4, 0x18, UPT ;  /* 0x000000180400788c */ /* 0x000fd2000bf05270 */
[----:B------:R-:W-:Y:S05]  /*b5d0*/  BRA.U UP0, `(.L_x_2066) ;  /* 0x0000000500f47547 */ /* 0x000fea000b800000 */
[----:B------:R-:W2:Y:S01]  /*b5e0*/  LDG.E.U8 R0, desc[UR36][R2.64] ;  /* 0x0000002402007981 */ /* 0x000ea2000c1e1100 */
[----:B------:R-:W-:Y:S02]  /*b5f0*/  HFMA2 R6, -RZ, RZ, 0, 1.847743988037109375e-06 ;  /* 0x0000001fff067431 */ /* 0x000fe400000001ff */
        /* <DEDUP_REMOVED lines=15> */
[----:B------:R-:W-:-:S05]  /*b6f0*/  LOP3.LUT R5, R5, 0x80000000, R0, 0xf8, !PT ;  /* 0x8000000005057812 */ /* 0x000fca00078ef800 */
[----:B------:R-:W-:-:S04]  /*b700*/  FMUL.FTZ R5, R5, 1 ;  /* 0x3f80000005057820 */ /* 0x000fc80000410000 */
[----:B------:R1:W2:Y:S02]  /*b710*/  F2F.F64.F32 R24, R5 ;  /* 0x0000000500187310 */ /* 0x0002a40000201800 */
[----:B-12---:R-:W-:Y:S05]  /*b720*/  BRA `(.L_x_2067) ;  /* 0x0000000400fc7947 */ /* 0x006fea0003800000 */
.L_x_2078:
        /* <DEDUP_REMOVED lines=12> */
[----:B------:R1:W2:Y:S02]  /*b7f0*/  F2F.F64.F32 R24, R0 ;  /* 0x0000000000187310 */ /* 0x0002a40000201800 */
[----:B-12---:R-:W-:Y:S05]  /*b800*/  BRA `(.L_x_2067) ;  /* 0x0000000400c47947 */ /* 0x006fea0003800000 */
.L_x_2077:
[----:B------:R-:W2:Y:S02]  /*b810*/  LDG.E.U16 R0, desc[UR36][R2.64] ;  /* 0x0000002402007981 */ /* 0x000ea4000c1e1500 */
[----:B--2---:R-:W-:-:S04]  /*b820*/  IMAD.U32 R0, R0, 0x10000, RZ ;  /* 0x0001000000007824 */ /* 0x004fc800078e00ff */
[----:B------:R-:W-:-:S04]  /*b830*/  FMUL.FTZ R0, R0, 1 ;  /* 0x3f80000000007820 */ /* 0x000fc80000410000 */
[----:B------:R1:W2:Y:S02]  /*b840*/  F2F.F64.F32 R24, R0 ;  /* 0x0000000000187310 */ /* 0x0002a40000201800 */
[----:B-12---:R-:W-:Y:S05]  /*b850*/  BRA `(.L_x_2067) ;  /* 0x0000000400b07947 */ /* 0x006fea0003800000 */
.L_x_2074:
        /* <DEDUP_REMOVED lines=11> */
.L_x_2081:
[----:B------:R-:W2:Y:S01]  /*b910*/  LDG.E.U8 R3, desc[UR36][R2.64] ;  /* 0x0000002402037981 */ /* 0x000ea2000c1e1100 */
[----:B------:R-:W-:Y:S02]  /*b920*/  CS2R R24, SRZ ;  /* 0x0000000000187805 */ /* 0x000fe4000001ff00 */
[----:B--2---:R-:W-:-:S13]  /*b930*/  ISETP.NE.AND P0, PT, R3, RZ, PT ;  /* 0x000000ff0300720c */ /* 0x004fda0003f05270 */
[----:B------:R-:W-:Y:S05]  /*b940*/  @!P0 BRA `(.L_x_2067) ;  /* 0x0000000400748947 */ /* 0x000fea0003800000 */
[----:B------:R-:W-:-:S13]  /*b950*/  ISETP.NE.AND P0, PT, R3, 0x80, PT ;  /* 0x000000800300780c */ /* 0x000fda0003f05270 */
[----:B------:R-:W-:Y:S01]  /*b960*/  @!P0 MOV R24, 0x20000000 ;  /* 0x2000000000188802 */ /* 0x000fe20000000f00 */
        /* <DEDUP_REMOVED lines=15> */
.L_x_2083:
[----:B------:R-:W-:Y:S05]  /*ba60*/  BSYNC.RECONVERGENT B0 ;  /* 0x0000000000007941 */ /* 0x000fea0003800200 */
.L_x_2082:
[----:B------:R-:W-:Y:S01]  /*ba70*/  IMAD.SHL.U32 R0, R0, 0x100000, RZ ;  /* 0x0010000000007824 */ /* 0x000fe200078e00ff */
[----:B------:R-:W-:-:S04]  /*ba80*/  LEA R2, R2, 0x3b800000, 0x17 ;  /* 0x3b80000002027811 */ /* 0x000fc800078eb8ff */
[----:B------:R-:W-:-:S05]  /*ba90*/  LOP3.LUT R0, R2, R0, R7, 0xfe, !PT ;  /* 0x0000000002007212 */ /* 0x000fca00078efe07 */
[----:B------:R-:W-:-:S04]  /*baa0*/  FMUL.FTZ R0, R0, 1 ;  /* 0x3f80000000007820 */ /* 0x000fc80000410000 */
[----:B------:R3:W4:Y:S02]  /*bab0*/  F2F.F64.F32 R24, R0 ;  /* 0x0000000000187310 */ /* 0x0007240000201800 */
[----:B---34-:R-:W-:Y:S05]  /*bac0*/  BRA `(.L_x_2067) ;  /* 0x0000000400147947 */ /* 0x018fea0003800000 */
.L_x_2080:
        /* <DEDUP_REMOVED lines=21> */
.L_x_2085:
[----:B------:R-:W-:Y:S05]  /*bc20*/  BSYNC.RECONVERGENT B0 ;  /* 0x0000000000007941 */ /* 0x000fea0003800200 */
.L_x_2084:
[----:B------:R-:W-:Y:S02]  /*bc30*/  SHF.L.U32 R0, R0, 0x15, RZ ;  /* 0x0000001500007819 */ /* 0x000fe400000006ff */
[----:B------:R-:W-:-:S04]  /*bc40*/  LEA R2, R2, 0x37800000, 0x17 ;  /* 0x3780000002027811 */ /* 0x000fc800078eb8ff */
[----:B------:R-:W-:-:S05]  /*bc50*/  LOP3.LUT R0, R2, R0, R7, 0xfe, !PT ;  /* 0x0000000002007212 */ /* 0x000fca00078efe07 */
[----:B------:R-:W-:-:S04]  /*bc60*/  FMUL.FTZ R0, R0, 1 ;  /* 0x3f80000000007820 */ /* 0x000fc80000410000 */
[----:B------:R3:W4:Y:S02]  /*bc70*/  F2F.F64.F32 R24, R0 ;  /* 0x0000000000187310 */ /* 0x0007240000201800 */
[----:B---34-:R-:W-:Y:S05]  /*bc80*/  BRA `(.L_x_2067) ;  /* 0x0000000000a47947 */ /* 0x018fea0003800000 */
.L_x_2079:
        /* <DEDUP_REMOVED lines=8> */
[----:B------:R-:W-:Y:S01]  /*bd10*/  IMAD.MOV.U32 R25, RZ, RZ, 0x38000000 ;  /* 0x38000000ff197424 */ /* 0x000fe200078e00ff */
[----:B--2---:R-:W-:-:S13]  /*bd20*/  ISETP.NE.AND P0, PT, R0, RZ, PT ;  /* 0x000000ff0000720c */ /* 0x004fda0003f05270 */
[----:B------:R-:W-:Y:S05]  /*bd30*/  @!P0 BRA `(.L_x_2067) ;  /* 0x0000000000788947 */ /* 0x000fea0003800000 */
[----:B------:R-:W-:-:S13]  /*bd40*/  ISETP.NE.AND P0, PT, R0, 0xff, PT ;  /* 0x000000ff0000780c */ /* 0x000fda0003f05270 */
[----:B------:R-:W-:Y:S01]  /*bd50*/  @P0 SHF.L.U32 R0, R0, 0x17, RZ ;  /* 0x0000001700000819 */ /* 0x000fe200000006ff */
[----:B------:R-:W-:Y:S02]  /*bd60*/  @!P0 IMAD.MOV.U32 R24, RZ, RZ, 0x20000000 ;  /* 0x20000000ff188424 */ /* 0x000fe400078e00ff */
[----:B------:R-:W-:Y:S02]  /*bd70*/  @!P0 IMAD.MOV.U32 R25, RZ, RZ, 0x7ff80000 ;  /* 0x7ff80000ff198424 */ /* 0x000fe400078e00ff */
[----:B------:R-:W-:-:S04]  /*bd80*/  @P0 FMUL.FTZ R0, R0, 1 ;  /* 0x3f80000000000820 */ /* 0x000fc80000410000 */
[----:B------:R1:W2:Y:S02]  /*bd90*/  @P0 F2F.F64.F32 R24, R0 ;  /* 0x0000000000180310 */ /* 0x0002a40000201800 */
[----:B-12---:R-:W-:Y:S05]  /*bda0*/  BRA `(.L_x_2067) ;  /* 0x00000000005c7947 */ /* 0x006fea0003800000 */
.L_x_2066:
        /* <DEDUP_REMOVED lines=16> */
.L_x_2088:
[----:B------:R-:W-:Y:S01]  /*beb0*/  CS2R R24, SRZ ;  /* 0x0000000000187805 */ /* 0x000fe2000001ff00 */
[----:B------:R-:W-:Y:S06]  /*bec0*/  BRA `(.L_x_2067) ;  /* 0x0000000000147947 */ /* 0x000fec0003800000 */
.L_x_2087:
[----:B------:R-:W2:Y:S02]  /*bed0*/  LDG.E.64 R24, desc[UR36][R2.64] ;  /* 0x0000002402187981 */ /* 0x000ea4000c1e1b00 */
[----:B--2---:R-:W1:Y:S02]  /*bee0*/  I2F.F64.U64 R24, R24 ;  /* 0x0000001800187312 */ /* 0x004e640000301800 */
[----:B-1----:R-:W-:Y:S05]  /*bef0*/  BRA `(.L_x_2067) ;  /* 0x0000000000087947 */ /* 0x002fea0003800000 */
.L_x_2086:
[----:B------:R-:W2:Y:S02]  /*bf00*/  LDG.E R2, desc[UR36][R2.64] ;  /* 0x0000002402027981 */ /* 0x000ea4000c1e1900 */
[----:B--2---:R1:W2:Y:S02]  /*bf10*/  I2F.F64.U32 R24, R2 ;  /* 0x0000000200187312 */ /* 0x0042a40000201800 */
.L_x_2067:
[----:B------:R-:W-:Y:S05]  /*bf20*/  BSYNC.RECONVERGENT B7 ;  /* 0x0000000000077941 */ /* 0x000fea0003800200 */
.L_x_2061:
[----:B--2--5:R-:W2:Y:S01]  /*bf30*/  DADD R8, -|R24|, 1 ;  /* 0x3ff0000018087429 */ /* 0x024ea20000000300 */
[----:B01-3--:R-:W-:Y:S01]  /*bf40*/  MOV R2, 0x1 ;  /* 0x0000000100027802 */ /* 0x00bfe20000000f00 */
        /* <DEDUP_REMOVED lines=53> */
[----:B------:R-:W-:Y:S02]  /*c2a0*/  IMAD.MOV.U32 R2, RZ, RZ, R6 ;  /* 0x000000ffff027224 */ /* 0x000fe400078e0006 */
[----:B------:R-:W-:-:S07]  /*c2b0*/  IMAD.MOV.U32 R3, RZ, RZ, R7 ;  /* 0x000000ffff037224 */ /* 0x000fce00078e0007 */
.L_x_2090:
[----:B------:R-:W-:Y:S05]  /*c2c0*/  BSYNC.RECONVERGENT B1 ;  /* 0x0000000000017941 */ /* 0x000fea0003800200 */
.L_x_2089:
[C---:B------:R-:W-:Y:S01]  /*c2d0*/  FSETP.GEU.FTZ.AND P1, PT, R3.reuse, 1.7916666269302368164, PT ;  /* 0x3fe555550300780b */ /* 0x040fe20003f3e000 */
[----:B------:R-:W-:Y:S01]  /*c2e0*/  BSSY.RECONVERGENT B1, `(.L_x_2091) ;  /* 0x000014d000017945 */ /* 0x000fe20003800200 */
[----:B------:R-:W-:-:S13]  /*c2f0*/  FSETP.GT.FTZ.AND P0, PT, R3, -1.6999999284744262695, PT ;  /* 0xbfd999990300780b */ /* 0x000fda0003f14000 */
[----:B------:R-:W-:Y:S05]  /*c300*/  @P0 BRA !P1, `(.L_x_2092) ;  /* 0x0000000c00140947 */ /* 0x000fea0004800000 */
[----:B------:R-:W0:Y:S02]  /*c310*/  DADD R2, R2, 1 ;  /* 0x3ff0000002027429 */ /* 0x000e240000000000 */
[----:B0-----:R-:W-:Y:S01]  /*c320*/  ISETP.GT.AND P0, PT, R3, 0xfffff, PT ;  /* 0x000fffff0300780c */ /* 0x001fe20003f04270 */
[--C-:B------:R-:W-:Y:S01]  /*c330*/  IMAD.MOV.U32 R5, RZ, RZ, R3.reuse ;  /* 0x000000ffff057224 */ /* 0x100fe200078e0003 */
[----:B------:R-:W-:Y:S01]  /*c340*/  MOV R4, R2 ;  /* 0x0000000200047202 */ /* 0x000fe20000000f00 */
[----:B------:R-:W-:Y:S02]  /*c350*/  IMAD.MOV.U32 R0, RZ, RZ, R3 ;  /* 0x000000ffff007224 */ /* 0x000fe400078e0003 */
[----:B------:R-:W-:-:S15]  /*c360*/  IMAD.MOV.U32 R8, RZ, RZ, R2 ;  /* 0x000000ffff087224 */ /* 0x000fde00078e0002 */
[----:B------:R-:W-:-:S15]  /*c370*/  NOP ;  /* 0x0000000000007918 */ /* 0x000fde0000000000 */
[----:B------:R-:W-:-:S15]  /*c380*/  NOP ;  /* 0x0000000000007918 */ /* 0x000fde0000000000 */
[----:B------:R-:W-:-:S12]  /*c390*/  NOP ;  /* 0x0000000000007918 */ /* 0x000fd80000000000 */
[----:B------:R-:W0:Y:S02]  /*c3a0*/  @!P0 DMUL R4, R4, 1.80143985094819840000e+16 ;  /* 0x4350000004048828 */ /* 0x000e240000000000 */
[----:B0-----:R-:W-:Y:S02]  /*c3b0*/  @!P0 MOV R0, R5 ;  /* 0x0000000500008202 */ /* 0x001fe40000000f00 */
[----:B------:R-:W-:-:S03]  /*c3c0*/  @!P0 MOV R8, R4 ;  /* 0x0000000400088202 */ /* 0x000fc60000000f00 */
[----:B------:R-:W-:-:S05]  /*c3d0*/  VIADD R3, R0, 0xffffffff ;  /* 0xffffffff00037836 */ /* 0x000fca0000000000 */
[----:B------:R-:W-:-:S13]  /*c3e0*/  ISETP.GE.U32.AND P1, PT, R3, 0x7fefffff, PT ;  /* 0x7fefffff0300780c */ /* 0x000fda0003f26070 */
[----:B------:R-:W-:Y:S01]  /*c3f0*/  @P1 IMAD.MOV.U32 R6, RZ, RZ, 0x0 ;  /* 0x00000000ff061424 */ /* 0x000fe200078e00ff */
[----:B------:R-:W-:Y:S02]  /*c400*/  @P1 MOV R7, 0x7ff00000 ;  /* 0x7ff0000000071802 */ /* 0x000fe40000000f00 */
[----:B------:R-:W-:-:S15]  /*c410*/  @P1 LOP3.LUT P2, RZ, R5, 0x7fffffff, RZ, 0xc0, !PT ;  /* 0x7fffffff05ff1812 */ /* 0x000fde000784c0ff */
[----:B------:R-:W-:-:S15]  /*c420*/  NOP ;  /* 0x0000000000007918 */ /* 0x000fde0000000000 */
[----:B------:R-:W-:-:S06]  /*c430*/  NOP ;  /* 0x0000000000007918 */ /* 0x000fcc0000000000 */
[----:B------:R0:W1:Y:S02]  /*c440*/  @P1 DFMA R2, R4, R6, +INF ;  /* 0x7ff000000402142b */ /* 0x0000640000000006 */
[----:B0-----:R-:W-:Y:S01]  /*c450*/  IMAD.MOV.U32 R5, RZ, RZ, -0x3ff ;  /* 0xfffffc01ff057424 */ /* 0x001fe200078e00ff */
[----:B-1----:R-:W-:Y:S01]  /*c460*/  @P1 FSEL R2, R2, RZ, P2 ;  /* 0x000000ff02021208 */ /* 0x002fe20001000000 */
[----:B------:R-:W-:Y:S01]  /*c470*/  @!P0 IMAD.MOV.U32 R5, RZ, RZ, -0x435 ;  /* 0xfffffbcbff058424 */ /* 0x000fe200078e00ff */
[----:B------:R-:W-:Y:S01]  /*c480*/  @P1 FSEL R3, R3, -QNAN , P2 ;  /* 0xfff0000003031808 */ /* 0x000fe20001000000 */
[----:B------:R-:W-:Y:S06]  /*c490*/  @P1 BRA `(.L_x_2093) ;  /* 0x0000001000c41947 */ /* 0x000fec0003800000 */
[C---:B------:R-:W-:Y:S01]  /*c4a0*/  LOP3.LUT R2, R0.reuse, 0xfffff, RZ, 0xc0, !PT ;  /* 0x000fffff00027812 */ /* 0x040fe200078ec0ff */
[----:B------:R-:W-:Y:S01]  /*c4b0*/  IMAD.MOV.U32 R4, RZ, RZ, RZ ;  /* 0x000000ffff047224 */ /* 0x000fe200078e00ff */
[----:B------:R-:W-:Y:S01]  /*c4c0*/  LEA.HI R0, R0, R5, RZ, 0xc ;  /* 0x0000000500007211 */ /* 0x000fe200078f60ff */
[----:B------:R-:W-:Y:S01]  /*c4d0*/  UMOV UR4, 0x80000000 ;  /* 0x8000000000047882 */ /* 0x000fe20000000000 */
[----:B------:R-:W-:Y:S01]  /*c4e0*/  LOP3.LUT R3, R2, 0x3ff00000, RZ, 0xfc, !PT ;  /* 0x3ff0000002037812 */ /* 0x000fe200078efcff */
[----:B------:R-:W-:Y:S01]  /*c4f0*/  IMAD.MOV.U32 R2, RZ, RZ, R8 ;  /* 0x000000ffff027224 */ /* 0x000fe200078e0008 */
[----:B------:R-:W-:Y:S02]  /*c500*/  UMOV UR5, 0x43300000 ;  /* 0x4330000000057882 */ /* 0x000fe40000000000 */
[----:B------:R-:W-:-:S13]  /*c510*/  ISETP.GE.U32.AND P0, PT, R3, 0x3ff6a09f, PT ;  /* 0x3ff6a09f0300780c */ /* 0x000fda0003f06070 */
[----:B------:R-:W-:Y:S01]  /*c520*/  @P0 IADD3 R7, PT, PT, R3, -0x100000, RZ ;  /* 0xfff0000003070810 */ /* 0x000fe20007ffe0ff */
[----:B------:R-:W-:-:S04]  /*c530*/  @P0 VIADD R0, R0, 0x1 ;  /* 0x0000000100000836 */ /* 0x000fc80000000000 */
        /* <DEDUP_REMOVED lines=8> */
[----:B-1----:R-:W-:Y:S02]  /*c5c0*/  LOP3.LUT R2, R0, 0x80000000, RZ, 0x3c, !PT ;  /* 0x8000000000027812 */ /* 0x002fe400078e3cff */
[----:B------:R-:W-:-:S15]  /*c5d0*/  MOV R3, 0x43300000 ;  /* 0x4330000000037802 */ /* 0x000fde0000000f00 */
[----:B------:R-:W-:-:S15]  /*c5e0*/  NOP ;  /* 0x0000000000007918 */ /* 0x000fde0000000000 */
[----:B------:R-:W-:-:S15]  /*c5f0*/  NOP ;  /* 0x0000000000007918 */ /* 0x000fde0000000000 */
[----:B------:R-:W-:-:S15]  /*c600*/  NOP ;  /* 0x0000000000007918 */ /* 0x000fde0000000000 */
[----:B0-----:R0:W1:Y:S02]  /*c610*/  DFMA R6, -R12, R4, 1 ;  /* 0x3ff000000c06742b */ /* 0x0010640000000104 */
[----:B0-----:R-:W-:Y:S01]  /*c620*/  IMAD.MOV.U32 R12, RZ, RZ, -0x748574fc ;  /* 0x8b7a8b04ff0c7424 */ /* 0x001fe200078e00ff */
[----:B------:R-:W-:-:S15]  /*c630*/  MOV R13, 0x3ed0ee25 ;  /* 0x3ed0ee25000d7802 */ /* 0x000fde0000000f00 */
        /* <DEDUP_REMOVED lines=144> */
[----:B0-----:R2:W3:Y:S02]  /*cf40*/  DADD R2, R4, R2 ;  /* 0x0000000004027229 */ /* 0x0014e40000000002 */
[----:B--23--:R-:W-:Y:S05]  /*cf50*/  BRA `(.L_x_2093) ;  /* 0x0000000800147947 */ /* 0x00cfea0003800000 */
.L_x_2092:
        /* <DEDUP_REMOVED lines=53> */
[----:B------:R-:W-:Y:S01]  /*d2b0*/  MOV R4, R6 ;  /* 0x0000000600047202 */ /* 0x000fe20000000f00 */
[----:B------:R-:W-:-:S07]  /*d2c0*/  IMAD.MOV.U32 R5, RZ, RZ, R7 ;  /* 0x000000ffff057224 */ /* 0x000fce00078e0007 */
.L_x_2095:
[----:B------:R-:W-:Y:S05]  /*d2d0*/  BSYNC.RECONVERGENT B2 ;  /* 0x0000000000027941 */ /* 0x000fea0003800200 */
.L_x_2094:
[----:B------:R-:W-:Y:S01]  /*d2e0*/  IMAD.MOV.U32 R10, RZ, RZ, -0x314d23bc ;  /* 0xceb2dc44ff0a7424 */ /* 0x000fe200078e00ff */
[----:B------:R-:W-:Y:S01]  /*d2f0*/  MOV R11, 0x3ed087ff ;  /* 0x3ed087ff000b7802 */ /* 0x000fe20000000f00 */
        /* <DEDUP_REMOVED lines=75> */
.L_x_2093:
[----:B------:R-:W-:Y:S05]  /*d7b0*/  BSYNC.RECONVERGENT B1 ;  /* 0x0000000000017941 */ /* 0x000fea0003800200 */
.L_x_2091:
[----:B------:R-:W2:Y:S01]  /*d7c0*/  LDCU.64 UR6, c[0x0][0x580] ;  /* 0x0000b000ff0677ac */ /* 0x000ea20008000a00 */
[----:B-1----:R-:W1:Y:S02]  /*d7d0*/  DMUL R4, R2, 0.5 ;  /* 0x3fe0000002047828 */ /* 0x002e640000000000 */
[----:B-1----:R-:W-:Y:S01]  /*d7e0*/  LOP3.LUT R5, R5, 0x80000000, R25, 0xb8, !PT ;  /* 0x8000000005057812 */ /* 0x002fe200078eb819 */
[----:B------:R-:W-:-:S04]  /*d7f0*/  UPRMT UR4, UR42, 0x9910, URZ ;  /* 0x000099102a047896 */ /* 0x000fc800080000ff */
[----:B------:R-:W-:Y:S01]  /*d800*/  UISETP.GT.AND UP0, UPT, UR4, 0x9, UPT ;  /* 0x000000090400788c */ /* 0x000fe2000bf04270 */
[----:B--2---:R-:W-:-:S05]  /*d810*/  IADD3 R2, P0, PT, R16, UR6, RZ ;  /* 0x0000000610027c10 */ /* 0x004fca000ff1e0ff */
        /* <DEDUP_REMOVED lines=13> */
.L_x_2099:
[----:B------:R-:W1:Y:S02]  /*d8f0*/  F2I.S64.F64.TRUNC R4, R4 ;  /* 0x0000000400047311 */ /* 0x000e64000030d900 */
[----:B-1----:R-:W-:-:S05]  /*d900*/  IMAD.MOV.U32 R7, RZ, RZ, R4 ;  /* 0x000000ffff077224 */ /* 0x002fca00078e0004 */
[----:B------:R1:W-:Y:S01]  /*d910*/  STG.E.U8 desc[UR36][R2.64], R7 ;  /* 0x0000000702007986 */ /* 0x0003e2000c101124 */
[----:B------:R-:W-:Y:S05]  /*d920*/  BRA `(.L_x_2101) ;  /* 0x0000001000807947 */ /* 0x000fea0003800000 */
.L_x_2098:
        /* <DEDUP_REMOVED lines=9> */
.L_x_2103:
[----:B------:R-:W1:Y:S02]  /*d9c0*/  F2I.F64.TRUNC R5, R4 ;  /* 0x0000000400057311 */ /* 0x000e64000030d100 */
[----:B-1----:R1:W-:Y:S01]  /*d9d0*/  STG.E desc[UR36][R2.64], R5 ;  /* 0x0000000502007986 */ /* 0x0023e2000c101924 */
[----:B------:R-:W-:Y:S05]  /*d9e0*/  BRA `(.L_x_2101) ;  /* 0x0000001000507947 */ /* 0x000fea0003800000 */
.L_x_2102:
[----:B------:R-:W1:Y:S02]  /*d9f0*/  F2I.F64.TRUNC R5, R4 ;  /* 0x0000000400057311 */ /* 0x000e64000030d100 */
[----:B-1----:R1:W-:Y:S01]  /*da00*/  STG.E.U16 desc[UR36][R2.64], R5 ;  /* 0x0000000502007986 */ /* 0x0023e2000c101524 */
[----:B------:R-:W-:Y:S05]  /*da10*/  BRA `(.L_x_2101) ;  /* 0x0000001000447947 */ /* 0x000fea0003800000 */
.L_x_2097:
        /* <DEDUP_REMOVED lines=17> */
.L_x_2105:
        /* <DEDUP_REMOVED lines=12> */
.L_x_2104:
        /* <DEDUP_REMOVED lines=14> */
[----:B------:R-:W-:Y:S01]  /*dcd0*/  MOV R7, RZ ;  /* 0x000000ff00077202 */ /* 0x000fe20000000f00 */
[----:B-1----:R-:W-:-:S05]  /*dce0*/  @!P0 FMUL R6, R6, 1.175494350822287508e-38 ;  /* 0x0080000006068820 */ /* 0x002fca0000400000 */
[----:B------:R1:W-:Y:S01]  /*dcf0*/  STG.E.64 desc[UR36][R2.64], R6 ;  /* 0x0000000602007986 */ /* 0x0003e2000c101b24 */
[----:B------:R-:W-:Y:S05]  /*dd00*/  BRA `(.L_x_2101) ;  /* 0x0000000c00887947 */ /* 0x000fea0003800000 */
.L_x_2107:
        /* <DEDUP_REMOVED lines=13> */
.L_x_2106:
[----:B------:R1:W-:Y:S01]  /*dde0*/  STG.E.64 desc[UR36][R2.64], R4 ;  /* 0x0000000402007986 */ /* 0x0003e2000c101b24 */
[----:B------:R-:W-:Y:S05]  /*ddf0*/  BRA `(.L_x_2101) ;  /* 0x0000000c004c7947 */ /* 0x000fea0003800000 */
.L_x_2096:
        /* <DEDUP_REMOVED lines=13> */
.L_x_2111:
        /* <DEDUP_REMOVED lines=26> */
.L_x_2114:
[----:B------:R-:W-:-:S04]  /*e070*/  SHF.R.U32.HI R5, RZ, 0x18, R7 ;  /* 0x00000018ff057819 */ /* 0x000fc80000011607 */
[----:B------:R-:W-:-:S07]  /*e080*/  LOP3.LUT R0, R0, 0x80, R5, 0xf8, !PT ;  /* 0x0000008000007812 */ /* 0x000fce00078ef805 */
.L_x_2113:
[----:B------:R-:W-:Y:S05]  /*e090*/  BSYNC.RECONVERGENT B0 ;  /* 0x0000000000007941 */ /* 0x000fea0003800200 */
.L_x_2112:
[----:B------:R1:W-:Y:S01]  /*e0a0*/  STG.E.U8 desc[UR36][R2.64], R0 ;  /* 0x0000000002007986 */ /* 0x0003e2000c101124 */
[----:B------:R-:W-:Y:S05]  /*e0b0*/  BRA `(.L_x_2101) ;  /* 0x00000008009c7947 */ /* 0x000fea0003800000 */
.L_x_2110:
        /* <DEDUP_REMOVED lines=26> */
.L_x_2117:
[----:B------:R-:W-:-:S04]  /*e260*/  SHF.R.U32.HI R5, RZ, 0x18, R7 ;  /* 0x00000018ff057819 */ /* 0x000fc80000011607 */
[----:B------:R-:W-:-:S07]  /*e270*/  LOP3.LUT R0, R0, 0x80, R5, 0xf8, !PT ;  /* 0x0000008000007812 */ /* 0x000fce00078ef805 */
.L_x_2116:
[----:B------:R-:W-:Y:S05]  /*e280*/  BSYNC.RECONVERGENT B0 ;  /* 0x0000000000007941 */ /* 0x000fea0003800200 */
.L_x_2115:
[----:B------:R1:W-:Y:S01]  /*e290*/  STG.E.U8 desc[UR36][R2.64], R0 ;  /* 0x0000000002007986 */ /* 0x0003e2000c101124 */
[----:B------:R-:W-:Y:S05]  /*e2a0*/  BRA `(.L_x_2101) ;  /* 0x0000000800207947 */ /* 0x000fea0003800000 */
.L_x_2109:
        /* <DEDUP_REMOVED lines=30> */
.L_x_2119:
[----:B------:R-:W1:Y:S02]  /*e490*/  F2I.U64.F64.TRUNC R4, R4 ;  /* 0x0000000400047311 */ /* 0x000e64000030d800 */
[----:B-1----:R1:W-:Y:S01]  /*e4a0*/  STG.E.64 desc[UR36][R2.64], R4 ;  /* 0x0000000402007986 */ /* 0x0023e2000c101b24 */
[----:B------:R-:W-:Y:S05]  /*e4b0*/  BRA `(.L_x_2101) ;  /* 0x00000004009c7947 */ /* 0x000fea0003800000 */
.L_x_2118:
[----:B------:R-:W1:Y:S02]  /*e4c0*/  F2I.U32.F64.TRUNC R5, R4 ;  /* 0x0000000400057311 */ /* 0x000e64000030d000 */
[----:B-1----:R1:W-:Y:S01]  /*e4d0*/  STG.E desc[UR36][R2.64], R5 ;  /* 0x0000000502007986 */ /* 0x0023e2000c101924 */
[----:B------:R-:W-:Y:S05]  /*e4e0*/  BRA `(.L_x_2101) ;  /* 0x0000000400907947 */ /* 0x000fea0003800000 */
.L_x_2108:
        /* <DEDUP_REMOVED lines=10> */
.L_x_2121:
[----:B------:R-:W-:-:S05]  /*e590*/  CS2R R6, SRZ ;  /* 0x0000000000067805 */ /* 0x000fca000001ff00 */
[----:B------:R1:W-:Y:S01]  /*e5a0*/  STG.E.128 desc[UR36][R2.64], R4 ;  /* 0x0000000402007986 */ /* 0x0003e2000c101d24 */
[----:B------:R-:W-:Y:S05]  /*e5b0*/  BRA `(.L_x_2101) ;  /* 0x00000004005c7947 */ /* 0x000fea0003800000 */
.L_x_2120:
[----:B------:R-:W-:-:S09]  /*e5c0*/  UISETP.NE.AND UP0, UPT, UR4, 0xf, UPT ;  /* 0x0000000f0400788c */ /* 0x000fd2000bf05270 */
[----:B------:R-:W-:Y:S05]  /*e5d0*/  BRA.U !UP0, `(.L_x_2122) ;  /* 0x0000000508287547 */ /* 0x000fea000b800000 */
[----:B------:R-:W-:-:S09]  /*e5e0*/  UISETP.NE.AND UP0, UPT, UR4, 0x17, UPT ;  /* 0x000000170400788c */ /* 0x000fd2000bf05270 */
[----:B------:R-:W-:Y:S05]  /*e5f0*/  BRA.U !UP0, `(.L_x_2123) ;  /* 0x0000000108b07547 */ /* 0x000fea000b800000 */
[----:B------:R-:W-:-:S09]  /*e600*/  UISETP.NE.AND UP0, UPT, UR4, 0x18, UPT ;  /* 0x000000180400788c */ /* 0x000fd2000bf05270 */
[----:B------:R-:W-:Y:S05]  /*e610*/  BRA.U !UP0, `(.L_x_2124) ;  /* 0x0000000108447547 */ /* 0x000fea000b800000 */
.L_x_2100:
[----:B------:R-:W-:Y:S01]  /*e620*/  MOV R0, 0x0 ;  /* 0x0000000000007802 */ /* 0x000fe20000000f00 */
[----:B------:R-:W1:Y:S01]  /*e630*/  LDCU.64 UR4, c[0x4][0x128] ;  /* 0x01002500ff0477ac */ /* 0x000e620008000a00 */
[----:B------:R-:W-:Y:S02]  /*e640*/  HFMA2 R8, -RZ, RZ, 0, 6.020069122314453125e-06 ;  /* 0x00000065ff087431 */ /* 0x000fe400000001ff */
[----:B------:R-:W-:Y:S01]  /*e650*/  IMAD.MOV.U32 R12, RZ, RZ, 0x1 ;  /* 0x00000001ff0c7424 */ /* 0x000fe200078e00ff */
[----:B------:R2:W3:Y:S01]  /*e660*/  LDC.64 R2, c[0x4][R0] ;  /* 0x0100000000027b82 */ /* 0x0004e20000000a00 */
[----:B------:R-:W4:Y:S01]  /*e670*/  LDCU.64 UR6, c[0x4][0x130] ;  /* 0x01002600ff0677ac */ /* 0x000f220008000a00 */
[----:B------:R-:W-:Y:S01]  /*e680*/  IMAD.MOV.U32 R13, RZ, RZ, RZ ;  /* 0x000000ffff0d7224 */ /* 0x000fe200078e00ff */
[----:B------:R-:W0:Y:S01]  /*e690*/  LDCU.64 UR8, c[0x4][0x10] ;  /* 0x01000200ff0877ac */ /* 0x000e220008000a00 */
[----:B-1----:R-:W-:Y:S01]  /*e6a0*/  MOV R4, UR4 ;  /* 0x0000000400047c02 */ /* 0x002fe20008000f00 */
[----:B------:R-:W-:-:S02]  /*e6b0*/  IMAD.U32 R5, RZ, RZ, UR5 ;  /* 0x00000005ff057e24 */ /* 0x000fc4000f8e00ff */
[----:B----4-:R-:W-:Y:S01]  /*e6c0*/  IMAD.U32 R6, RZ, RZ, UR6 ;  /* 0x00000006ff067e24 */ /* 0x010fe2000f8e00ff */
[----:B------:R-:W-:Y:S01]  /*e6d0*/  MOV R7, UR7 ;  /* 0x0000000700077c02 */ /* 0x000fe20008000f00 */
[----:B0-----:R-:W-:Y:S02]  /*e6e0*/  IMAD.U32 R10, RZ, RZ, UR8 ;  /* 0x00000008ff0a7e24 */ /* 0x001fe4000f8e00ff */
[----:B--2---:R-:W-:-:S07]  /*e6f0*/  IMAD.U32 R11, RZ, RZ, UR9 ;  /* 0x00000009ff0b7e24 */ /* 0x004fce000f8e00ff */
[----:B------:R-:W-:-:S07]  /*e700*/  LEPC R20, `(.L_x_2125) ;  /* 0x000000001014794e */ /* 0x000fce0000000000 */
[----:B---3--:R-:W-:Y:S05]  /*e710*/  CALL.ABS.NOINC R2 ;  /* 0x0000000002007343 */ /* 0x008fea0003c00000 */
.L_x_2125:
[----:B------:R-:W-:Y:S05]  /*e720*/  BRA `(.L_x_2101) ;  /* 0x0000000400007947 */ /* 0x000fea0003800000 */
.L_x_2124:
        /* <DEDUP_REMOVED lines=21> */
.L_x_2127:
[----:B------:R-:W-:Y:S05]  /*e880*/  BSYNC.RECONVERGENT B0 ;  /* 0x0000000000007941 */ /* 0x000fea0003800200 */
.L_x_2126:
[----:B------:R-:W-:-:S05]  /*e890*/  LOP3.LUT R7, R0, 0x80, R7, 0xf8, !PT ;  /* 0x0000008000077812 */ /* 0x000fca00078ef807 */
[----:B------:R3:W-:Y:S01]  /*e8a0*/  STG.E.U8 desc[UR36][R2.64], R7 ;  /* 0x0000000702007986 */ /* 0x0007e2000c101124 */
[----:B------:R-:W-:Y:S05]  /*e8b0*/  BRA `(.L_x_2101) ;  /* 0x00000000009c7947 */ /* 0x000fea0003800000 */
.L_x_2123:
        /* <DEDUP_REMOVED lines=20> */
.L_x_2129:
[----:B------:R-:W-:Y:S01]  /*ea00*/  IMAD.MOV.U32 R0, RZ, RZ, 0x7f ;  /* 0x0000007fff007424 */ /* 0x000fe200078e00ff */
[----:B------:R-:W-:-:S04]  /*ea10*/  ISETP.GT.U32.AND P0, PT, R6, 0x7f800000, PT ;  /* 0x7f8000000600780c */ /* 0x000fc80003f04070 */
[----:B------:R-:W-:-:S09]  /*ea20*/  SEL R0, R0, 0x7c, P0 ;  /* 0x0000007c00007807 */ /* 0x000fd20000000000 */
.L_x_2130:
[----:B------:R-:W-:Y:S05]  /*ea30*/  BSYNC.RECONVERGENT B0 ;  /* 0x0000000000007941 */ /* 0x000fea0003800200 */
.L_x_2128:
[----:B------:R-:W-:-:S04]  /*ea40*/  SHF.R.U32.HI R5, RZ, 0x18, R7 ;  /* 0x00000018ff057819 */ /* 0x000fc80000011607 */
[----:B------:R-:W-:-:S05]  /*ea50*/  LOP3.LUT R5, R0, 0x80, R5, 0xf8, !PT ;  /* 0x0000008000057812 */ /* 0x000fca00078ef805 */
[----:B------:R4:W-:Y:S01]  /*ea60*/  STG.E.U8 desc[UR36][R2.64], R5 ;  /* 0x0000000502007986 */ /* 0x0009e2000c101124 */
[----:B------:R-:W-:Y:S05]  /*ea70*/  BRA `(.L_x_2101) ;  /* 0x00000000002c7947 */ /* 0x000fea0003800000 */
.L_x_2122:
        /* <DEDUP_REMOVED lines=11> */
.L_x_2101:
[----:B------:R-:W-:-:S07]  /*eb30*/  VIADD R17, R17, 0x80 ;  /* 0x0000008011117836 */ /* 0x000fce0000000000 */
.L_x_2059:
[----:B------:R-:W-:Y:S05]  /*eb40*/  BSYNC.RECONVERGENT B6 ;  /* 0x0000000000067941 */ /* 0x000fea0003800200 */
.L_x_2058:
[----:B------:R-:W5:Y:S02]  /*eb50*/  LDCU UR4, c[0x0][0x380] ;  /* 0x00007000ff0477ac */ /* 0x000f640008000800 */
[----:B-----5:R-:W-:-:S13]  /*eb60*/  ISETP.GE.AND P0, PT, R17, UR4, PT ;  /* 0x0000000411007c0c */ /* 0x020fda000bf06270 */
[----:B------:R-:W-:Y:S05]  /*eb70*/  @P0 EXIT ;  /* 0x000000000000094d */ /* 0x000fea0003800000 */
[----:B------:R-:W5:Y:S01]  /*eb80*/  LDCU UR4, c[0x0][0x388] ;  /* 0x00007100ff0477ac */ /* 0x000f620008000800 */
[----:B01-34-:R-:W-:Y:S01]  /*eb90*/  MOV R0, RZ ;  /* 0x000000ff00007202 */ /* 0x01bfe20000000f00 */
[----:B------:R-:W-:Y:S01]  /*eba0*/  IMAD.MOV.U32 R16, RZ, RZ, RZ ;  /* 0x000000ffff107224 */ /* 0x000fe200078e00ff */
        /* <DEDUP_REMOVED lines=8> */
[----:B------:R-:W-:-:S04]  /*ec30*/  SHF.R.U32.HI R3, RZ, UR5, R2 ;  /* 0x00000005ff037c19 */ /* 0x000fc80008011602 */
[----:B------:R-:W-:-:S05]  /*ec40*/  IADD3 R0, PT, PT, -R3, RZ, RZ ;  /* 0x000000ff03007210 */ /* 0x000fca0007ffe1ff */
[----:B0-----:R-:W-:-:S04]  /*ec50*/  IMAD R0, R0, UR6, R17 ;  /* 0x0000000600007c24 */ /* 0x001fc8000f8e0211 */
[C---:B-1----:R-:W-:Y:S02]  /*ec60*/  IMAD R16, R0.reuse, UR8, RZ ;  /* 0x0000000800107c24 */ /* 0x042fe4000f8e02ff */
        /* <DEDUP_REMOVED lines=288> */
.L_x_2131:
[----:B------:R-:W2:Y:S01]  /*fe70*/  LDCU.128 UR8, c[0x0][0x580] ;  /* 0x0000b000ff0877ac */ /* 0x000ea20008000c00 */
[----:B------:R-:W-:Y:S01]  /*fe80*/  BSSY.RECONVERGENT B6, `(.L_x_2132) ;  /* 0x00000ee000067945 */ /* 0x000fe20003800200 */
[----:B------:R-:W-:-:S04]  /*fe90*/  UPRMT UR4, UR41, 0x9910, URZ ;  /* 0x0000991029047896 */ /* 0x000fc800080000ff */
[----:B------:R-:W-:Y:S01]  /*fea0*/  UISETP.GT.AND UP0, UPT, UR4, 0x9, UPT ;  /* 0x000000090400788c */ /* 0x000fe2000bf04270 */
[----:B--2---:R-:W-:Y:S02]  /*feb0*/  IADD3 R2, P1, PT, R0, UR10, RZ ;  /* 0x0000000a00027c10 */ /* 0x004fe4000ff3e0ff */
        /* <DEDUP_REMOVED lines=13> */
[----:B--2---:R1:W2:Y:S02]  /*ff90*/  I2F.F64.S16 R24, R2 ;  /* 0x0000000200187312 */ /* 0x0042a40000101c00 */
[----:B-12---:R-:W-:Y:S05]  /*ffa0*/  BRA `(.L_x_2138) ;  /* 0x0000000c006c7947 */ /* 0x006fea0003800000 */
.L_x_2136:
[----:B------:R-:W2:Y:S02]  /*ffb0*/  LDG.E.U8 R2, desc[UR36][R2.64] ;  /* 0x0000002402027981 */ /* 0x000ea4000c1e1100 */
[----:B--2---:R1:W2:Y:S02]  /*ffc0*/  I2F.F64.U16 R24, R2 ;  /* 0x0000000200187312 */ /* 0x0042a40000101800 */
[----:B-12---:R-:W-:Y:S05]  /*ffd0*/  BRA `(.L_x_2138) ;  /* 0x0000000c00607947 */ /* 0x006fea0003800000 */
.L_x_2135:
[----:B------:R-:W-:-:S09]  /*ffe0*/  UISETP.NE.AND UP0, UPT, UR4, 0x2, UPT ;  /* 0x000000020400788c */ /* 0x000fd2000bf05270 */
[----:B------:R-:W-:Y:S05]  /*fff0*/  BRA.U !UP0, `(.L_x_2139) ;  /* 0x0000000108287547 */ /* 0x000fea000b800000 */
[----:B------:R-:W-:-:S09]  /*10000*/  UISETP.NE.AND UP0, UPT, UR4, 0x3, UPT ;  /* 0x000000030400788c */ /* 0x000fd2000bf05270 */
[----:B------:R-:W-:Y:S05]  /*10010*/  BRA.U !UP0, `(.L_x_2140) ;  /* 0x0000000108147547 */ /* 0x000fea000b800000 */
[----:B------:R-:W-:-:S09]  /*10020*/  UISETP.NE.AND UP0, UPT, UR4, 0x4, UPT ;  /* 0x000000040400788c */ /* 0x000fd2000bf05270 */
[----:B------:R-:W-:Y:S05]  /*10030*/  BRA.U UP0, `(.L_x_2137) ;  /* 0x0000000900ec7547 */ /* 0x000fea000b800000 */
[----:B------:R-:W2:Y:S02]  /*10040*/  LDG.E.64 R24, desc[UR36][R2.64] ;  /* 0x0000002402187981 */ /* 0x000ea4000c1e1b00 */
[----:B--2---:R-:W1:Y:S02]  /*10050*/  I2F.F64.S64 R24, R24 ;  /* 0x0000001800187312 */ /* 0x004e640000301c00 */
[----:B-1----:R-:W-:Y:S05]  /*10060*/  BRA `(.L_x_2138) ;  /* 0x0000000c003c7947 */ /* 0x002fea0003800000 */
.L_x_2140:
[----:B------:R-:W2:Y:S02]  /*10070*/  LDG.E R2, desc[UR36][R2.64] ;  /* 0x0000002402027981 */ /* 0x000ea4000c1e1900 */
[----:B--2---:R1:W2:Y:S02]  /*10080*/  I2F.F64 R24, R2 ;  /* 0x0000000200187312 */ /* 0x0042a40000201c00 */
[----:B-12---:R-:W-:Y:S05]  /*10090*/  BRA `(.L_x_2138) ;  /* 0x0000000c00307947 */ /* 0x006fea0003800000 */
.L_x_2139:
[----:B------:R-:W2:Y:S02]  /*100a0*/  LDG.E.U16 R2, desc[UR36][R2.64] ;  /* 0x0000002402027981 */ /* 0x000ea4000c1e1500 */
[----:B--2---:R1:W2:Y:S02]  /*100b0*/  I2F.F64.S16 R24, R2 ;  /* 0x0000000200187312 */ /* 0x0042a40000101c00 */
[----:B-12---:R-:W-:Y:S05]  /*100c0*/  BRA `(.L_x_2138) ;  /* 0x0000000c00247947 */ /* 0x006fea0003800000 */
.L_x_2134:
        /* <DEDUP_REMOVED lines=8> */
[----:B------:R-:W0:Y:S02]  /*10150*/  F2F.F64.F32 R24, R24 ;  /* 0x0000001800187310 */ /* 0x000e240000201800 */
[----:B0-----:R-:W-:Y:S05]  /*10160*/  BRA `(.L_x_2138) ;  /* 0x0000000800fc7947 */ /* 0x001fea0003800000 */
.L_x_2142:
[----:B------:R-:W2:Y:S02]  /*10170*/  LDG.E.U16 R0, desc[UR36][R2.64] ;  /* 0x0000002402007981 */ /* 0x000ea4000c1e1500 */
[----:B--2---:R-:W-:-:S05]  /*10180*/  HADD2.F32 R0, -RZ, R0.H0_H0 ;  /* 0x20000000ff007230 */ /* 0x004fca0000004100 */
[----:B------:R-:W-:-:S04]  /*10190*/  FMUL.FTZ R0, R0, 1 ;  /* 0x3f80000000007820 */ /* 0x000fc80000410000 */
[----:B------:R0:W1:Y:S02]  /*101a0*/  F2F.F64.F32 R24, R0 ;  /* 0x0000000000187310 */ /* 0x0000640000201800 */
[----:B01----:R-:W-:Y:S05]  /*101b0*/  BRA `(.L_x_2138) ;  /* 0x0000000800e87947 */ /* 0x003fea0003800000 */
.L_x_2141:
        /* <DEDUP_REMOVED lines=10> */
.L_x_2144:
[----:B------:R-:W2:Y:S02]  /*10260*/  LDG.E.U16 R2, desc[UR36][R2.64] ;  /* 0x0000002402027981 */ /* 0x000ea4000c1e1500 */
[----:B--2---:R-:W-:-:S05]  /*10270*/  HADD2.F32 R0, -RZ, R2.H0_H0 ;  /* 0x20000002ff007230 */ /* 0x004fca0000004100 */
[----:B------:R-:W-:-:S04]  /*10280*/  FMUL.FTZ R0, R0, 1 ;  /* 0x3f80000000007820 */ /* 0x000fc80000410000 */
[----:B------:R0:W1:Y:S02]  /*10290*/  F2F.F64.F32 R24, R0 ;  /* 0x0000000000187310 */ /* 0x0000640000201800 */
[----:B01----:R-:W-:Y:S05]  /*102a0*/  BRA `(.L_x_2138) ;  /* 0x0000000800ac7947 */ /* 0x003fea0003800000 */
.L_x_2143:
[----:B------:R0:W5:Y:S01]  /*102b0*/  LDG.E.64 R24, desc[UR36][R2.64] ;  /* 0x0000002402187981 */ /* 0x000162000c1e1b00 */
[----:B------:R-:W-:Y:S05]  /*102c0*/  BRA `(.L_x_2138) ;  /* 0x0000000800a47947 */ /* 0x000fea0003800000 */
.L_x_2133:
        /* <DEDUP_REMOVED lines=13> */
.L_x_2147:
[----:B------:R3:W5:Y:S01]  /*103a0*/  LDG.E.64 R24, desc[UR36][R2.64] ;  /* 0x0000002402187981 */ /* 0x000762000c1e1b00 */
[----:B------:R-:W-:Y:S05]  /*103b0*/  BRA `(.L_x_2138) ;  /* 0x0000000800687947 */ /* 0x000fea0003800000 */
.L_x_2146:
        /* <DEDUP_REMOVED lines=23> */
[----:B------:R-:W-:-:S05]  /*10530*/  LOP3.LUT R5, R5, 0x80000000, R0, 0xf8, !PT ;  /* 0x8000000005057812 */ /* 0x000fca00078ef800 */
[----:B------:R-:W-:-:S04]  /*10540*/  FMUL.FTZ R5, R5, 1 ;  /* 0x3f80000005057820 */ /* 0x000fc80000410000 */
[----:B------:R3:W4:Y:S02]  /*10550*/  F2F.F64.F32 R24, R5 ;  /* 0x0000000500187310 */ /* 0x0007240000201800 */
[----:B---34-:R-:W-:Y:S05]  /*10560*/  BRA `(.L_x_2138) ;  /* 0x0000000400fc7947 */ /* 0x018fea0003800000 */
.L_x_2149:
        /* <DEDUP_REMOVED lines=12> */
[----:B------:R3:W4:Y:S02]  /*10630*/  F2F.F64.F32 R24, R0 ;  /* 0x0000000000187310 */ /* 0x0007240000201800 */
[----:B---34-:R-:W-:Y:S05]  /*10640*/  BRA `(.L_x_2138) ;  /* 0x0000000400c47947 */ /* 0x018fea0003800000 */
.L_x_2148:
[----:B------:R-:W2:Y:S02]  /*10650*/  LDG.E.U16 R0, desc[UR36][R2.64] ;  /* 0x0000002402007981 */ /* 0x000ea4000c1e1500 */
[----:B--2---:R-:W-:-:S05]  /*10660*/  SHF.L.U32 R0, R0, 0x10, RZ ;  /* 0x0000001000007819 */ /* 0x004fca00000006ff */
[----:B------:R-:W-:-:S04]  /*10670*/  FMUL.FTZ R0, R0, 1 ;  /* 0x3f80000000007820 */ /* 0x000fc80000410000 */
[----:B------:R3:W4:Y:S02]  /*10680*/  F2F.F64.F32 R24, R0 ;  /* 0x0000000000187310 */ /* 0x0007240000201800 */
[----:B---34-:R-:W-:Y:S05]  /*10690*/  BRA `(.L_x_2138) ;  /* 0x0000000400b07947 */ /* 0x018fea0003800000 */
.L_x_2145:
        /* <DEDUP_REMOVED lines=11> */
.L_x_2152:
        /* <DEDUP_REMOVED lines=21> */
.L_x_2154:
[----:B------:R-:W-:Y:S05]  /*108a0*/  BSYNC.RECONVERGENT B0 ;  /* 0x0000000000007941 */ /* 0x000fea0003800200 */
.L_x_2153:
[----:B------:R-:W-:Y:S01]  /*108b0*/  IMAD.SHL.U32 R0, R0, 0x100000, RZ ;  /* 0x0010000000007824 */ /* 0x000fe200078e00ff */
[----:B------:R-:W-:-:S04]  /*108c0*/  LEA R2, R2, 0x3b800000, 0x17 ;  /* 0x3b80000002027811 */ /* 0x000fc800078eb8ff */
[----:B------:R-:W-:-:S05]  /*108d0*/  LOP3.LUT R0, R2, R0, R7, 0xfe, !PT ;  /* 0x0000000002007212 */ /* 0x000fca00078efe07 */
[----:B------:R-:W-:-:S04]  /*108e0*/  FMUL.FTZ R0, R0, 1 ;  /* 0x3f80000000007820 */ /* 0x000fc80000410000 */
[----:B------:R3:W4:Y:S02]  /*108f0*/  F2F.F64.F32 R24, R0 ;  /* 0x0000000000187310 */ /* 0x0007240000201800 */
[----:B---34-:R-:W-:Y:S05]  /*10900*/  BRA `(.L_x_2138) ;  /* 0x0000000400147947 */ /* 0x018fea0003800000 */
.L_x_2151:
        /* <DEDUP_REMOVED lines=21> */
.L_x_2156:
[----:B------:R-:W-:Y:S05]  /*10a60*/  BSYNC.RECONVERGENT B0 ;  /* 0x0000000000007941 */ /* 0x000fea0003800200 */
.L_x_2155:
[----:B------:R-:W-:Y:S02]  /*10a70*/  SHF.L.U32 R0, R0, 0x15, RZ ;  /* 0x0000001500007819 */ /* 0x000fe400000006ff */
[----:B------:R-:W-:-:S04]  /*10a80*/  LEA R2, R2, 0x37800000, 0x17 ;  /* 0x3780000002027811 */ /* 0x000fc800078eb8ff */
[----:B------:R-:W-:-:S05]  /*10a90*/  LOP3.LUT R0, R2, R0, R7, 0xfe, !PT ;  /* 0x0000000002007212 */ /* 0x000fca00078efe07 */
[----:B------:R-:W-:-:S04]  /*10aa0*/  FMUL.FTZ R0, R0, 1 ;  /* 0x3f80000000007820 */ /* 0x000fc80000410000 */
[----:B------:R3:W4:Y:S02]  /*10ab0*/  F2F.F64.F32 R24, R0 ;  /* 0x0000000000187310 */ /* 0x0007240000201800 */
[----:B---34-:R-:W-:Y:S05]  /*10ac0*/  BRA `(.L_x_2138) ;  /* 0x0000000000a47947 */ /* 0x018fea0003800000 */
.L_x_2150:
[----:B------:R-:W-:-:S09]  /*10ad0*/  UISETP.NE.AND UP0, UPT, UR4, 0x1c, UPT ;  /* 0x0000001c0400788c */ /* 0x000fd2000bf05270 */
[----:B------:R-:W-:Y:S05]  /*10ae0*/  BRA.U !UP0, `(.L_x_2157) ;  /* 0x0000000108947547 */ /* 0x000fea000b800000 */
[----:B------:R-:W-:-:S09]  /*10af0*/  UISETP.NE.AND UP0, UPT, UR4, 0x1d, UPT ;  /* 0x0000001d0400788c */ /* 0x000fd2000bf05270 */
[----:B------:R-:W-:Y:S05]  /*10b00*/  BRA.U !UP0, `(.L_x_2158) ;  /* 0x0000000108807547 */ /* 0x000fea000b800000 */
[----:B------:R-:W-:-:S09]  /*10b10*/  UISETP.NE.AND UP0, UPT, UR4, 0x2c, UPT ;  /* 0x0000002c0400788c */ /* 0x000fd2000bf05270 */
[----:B------:R-:W-:Y:S05]  /*10b20*/  BRA.U UP0, `(.L_x_2137) ;  /* 0x0000000100307547 */ /* 0x000fea000b800000 */
[----:B------:R-:W2:Y:S01]  /*10b30*/  LDG.E.U8 R0, desc[UR36][R2.64] ;  /* 0x0000002402007981 */ /* 0x000ea2000c1e1100 */
[----:B------:R-:W-:Y:S02]  /*10b40*/  HFMA2 R25, -RZ, RZ, 0.5, 0 ;  /* 0x38000000ff197431 */ /* 0x000fe400000001ff */
        /* <DEDUP_REMOVED lines=8> */
[----:B------:R1:W2:Y:S02]  /*10bd0*/  @P0 F2F.F64.F32 R24, R0 ;  /* 0x0000000000180310 */ /* 0x0002a40000201800 */
[----:B-12---:R-:W-:Y:S05]  /*10be0*/  BRA `(.L_x_2138) ;  /* 0x00000000005c7947 */ /* 0x006fea0003800000 */
.L_x_2137:
        /* <DEDUP_REMOVED lines=16> */
.L_x_2159:
[----:B------:R-:W-:Y:S01]  /*10cf0*/  CS2R R24, SRZ ;  /* 0x0000000000187805 */ /* 0x000fe2000001ff00 */
[----:B------:R-:W-:Y:S06]  /*10d00*/  BRA `(.L_x_2138) ;  /* 0x0000000000147947 */ /* 0x000fec0003800000 */
.L_x_2158:
[----:B------:R-:W2:Y:S02]  /*10d10*/  LDG.E.64 R24, desc[UR36][R2.64] ;  /* 0x0000002402187981 */ /* 0x000ea4000c1e1b00 */
[----:B--2---:R-:W1:Y:S02]  /*10d20*/  I2F.F64.U64 R24, R24 ;  /* 0x0000001800187312 */ /* 0x004e640000301800 */
[----:B-1----:R-:W-:Y:S05]  /*10d30*/  BRA `(.L_x_2138) ;  /* 0x0000000000087947 */ /* 0x002fea0003800000 */
.L_x_2157:
[----:B------:R-:W2:Y:S02]  /*10d40*/  LDG.E R2, desc[UR36][R2.64] ;  /* 0x0000002402027981 */ /* 0x000ea4000c1e1900 */
[----:B--2---:R1:W2:Y:S02]  /*10d50*/  I2F.F64.U32 R24, R2 ;  /* 0x0000000200187312 */ /* 0x0042a40000201800 */
.L_x_2138:
[----:B------:R-:W-:Y:S05]  /*10d60*/  BSYNC.RECONVERGENT B6 ;  /* 0x0000000000067941 */ /* 0x000fea0003800200 */
.L_x_2132:
        /* <DEDUP_REMOVED lines=57> */
.L_x_2161:
[----:B------:R-:W-:Y:S05]  /*11100*/  BSYNC.RECONVERGENT B1 ;  /* 0x0000000000017941 */ /* 0x000fea0003800200 */
.L_x_2160:
        /* <DEDUP_REMOVED lines=19> */
[----:B------:R-:W-:Y:S02]  /*11240*/  @P1 MOV R7, 0x7ff00000 ;  /* 0x7ff0000000071802 */ /* 0x000fe40000000f00 */
[----:B------:R-:W-:-:S15]  /*11250*/  @P1 LOP3.LUT P2, RZ, R5, 0x7fffffff, RZ, 0xc0, !PT ;  /* 0x7fffffff05ff1812 */ /* 0x000fde000784c0ff */
[----:B------:R-:W-:-:S15]  /*11260*/  NOP ;  /* 0x0000000000007918 */ /* 0x000fde0000000000 */
[----:B------:R-:W-:-:S07]  /*11270*/  NOP ;  /* 0x0000000000007918 */ /* 0x000fce0000000000 */
[----:B------:R0:W1:Y:S02]  /*11280*/  @P1 DFMA R2, R4, R6, +INF ;  /* 0x7ff000000402142b */ /* 0x0000640000000006 */
[----:B0-----:R-:W-:Y:S02]  /*11290*/  MOV R5, 0xfffffc01 ;  /* 0xfffffc0100057802 */ /* 0x001fe40000000f00 */
        /* <DEDUP_REMOVED lines=12> */
[----:B------:R-:W-:Y:S02]  /*11360*/  @P0 IADD3 R7, PT, PT, R3, -0x100000, RZ ;  /* 0xfff0000003070810 */ /* 0x000fe40007ffe0ff */
        /* <DEDUP_REMOVED lines=164> */
.L_x_2163:
        /* <DEDUP_REMOVED lines=53> */
[----:B------:R-:W-:Y:S01]  /*12100*/  MOV R4, R6 ;  /* 0x0000000600047202 */ /* 0x000fe20000000f00 */
[----:B------:R-:W-:-:S07]  /*12110*/  IMAD.MOV.U32 R5, RZ, RZ, R7 ;  /* 0x000000ffff057224 */ /* 0x000fce00078e0007 */
.L_x_2166:
[----:B------:R-:W-:Y:S05]  /*12120*/  BSYNC.RECONVERGENT B2 ;  /* 0x0000000000027941 */ /* 0x000fea0003800200 */
.L_x_2165:
        /* <DEDUP_REMOVED lines=77> */
.L_x_2164:
[----:B------:R-:W-:Y:S05]  /*12600*/  BSYNC.RECONVERGENT B1 ;  /* 0x0000000000017941 */ /* 0x000fea0003800200 */
.L_x_2162:
[----:B------:R-:W-:Y:S01]  /*12610*/  UPRMT UR4, UR42, 0x9910, URZ ;  /* 0x000099102a047896 */ /* 0x000fe200080000ff */
[----:B-1----:R-:W1:Y:S02]  /*12620*/  DMUL R2, R2, 0.5 ;  /* 0x3fe0000002027828 */ /* 0x002e640000000000 */
[----:B-1----:R-:W-:Y:S01]  /*12630*/  LOP3.LUT R5, R3, 0x80000000, R25, 0xb8, !PT ;  /* 0x8000000003057812 */ /* 0x002fe200078eb819 */
[----:B------:R-:W-:Y:S01]  /*12640*/  UISETP.GT.AND UP0, UPT, UR4, 0x9, UPT ;  /* 0x000000090400788c */ /* 0x000fe2000bf04270 */
[----:B------:R-:W-:-:S08]  /*12650*/  MOV R4, R2 ;  /* 0x0000000200047202 */ /* 0x000fd00000000f00 */
        /* <DEDUP_REMOVED lines=10> */
[----:B-1----:R-:W-:Y:S01]  /*12700*/  STG.E.U8 desc[UR36][R16.64], R5 ;  /* 0x0000000510007986 */ /* 0x002fe2000c101124 */
[----:B------:R-:W-:Y:S05]  /*12710*/  EXIT ;  /* 0x000000000000794d */ /* 0x000fea0003800000 */
.L_x_2170:
[----:B------:R-:W1:Y:S02]  /*12720*/  F2I.S64.F64.TRUNC R4, R4 ;  /* 0x0000000400047311 */ /* 0x000e64000030d900 */
[----:B-1----:R-:W-:-:S05]  /*12730*/  IMAD.MOV.U32 R3, RZ, RZ, R4 ;  /* 0x000000ffff037224 */ /* 0x002fca00078e0004 */
[----:B------:R-:W-:Y:S01]  /*12740*/  STG.E.U8 desc[UR36][R16.64], R3 ;  /* 0x0000000310007986 */ /* 0x000fe2000c101124 */
[----:B------:R-:W-:Y:S05]  /*12750*/  EXIT ;  /* 0x000000000000794d */ /* 0x000fea0003800000 */
.L_x_2169:
[----:B------:R-:W-:-:S09]  /*12760*/  UISETP.NE.AND UP0, UPT, UR4, 0x2, UPT ;  /* 0x000000020400788c */ /* 0x000fd2000bf05270 */
[----:B------:R-:W-:Y:S05]  /*12770*/  BRA.U !UP0, `(.L_x_2172) ;  /* 0x0000000108287547 */ /* 0x000fea000b800000 */
[----:B------:R-:W-:-:S09]  /*12780*/  UISETP.NE.AND UP0, UPT, UR4, 0x3, UPT ;  /* 0x000000030400788c */ /* 0x000fd2000bf05270 */
[----:B------:R-:W-:Y:S05]  /*12790*/  BRA.U !UP0, `(.L_x_2173) ;  /* 0x0000000108147547 */ /* 0x000fea000b800000 */
[----:B------:R-:W-:-:S09]  /*127a0*/  UISETP.NE.AND UP0, UPT, UR4, 0x4, UPT ;  /* 0x000000040400788c */ /* 0x000fd2000bf05270 */
[----:B------:R-:W-:Y:S05]  /*127b0*/  BRA.U UP0, `(.L_x_2171) ;  /* 0x0000000d00247547 */ /* 0x000fea000b800000 */
[----:B------:R-:W1:Y:S02]  /*127c0*/  F2I.S64.F64.TRUNC R4, R4 ;  /* 0x0000000400047311 */ /* 0x000e64000030d900 */
[----:B-1----:R-:W-:Y:S01]  /*127d0*/  STG.E.64 desc[UR36][R16.64], R4 ;  /* 0x0000000410007986 */ /* 0x002fe2000c101b24 */
[----:B------:R-:W-:Y:S05]  /*127e0*/  EXIT ;  /* 0x000000000000794d */ /* 0x000fea0003800000 */
.L_x_2173:
[----:B------:R-:W1:Y:S02]  /*127f0*/  F2I.F64.TRUNC R5, R4 ;  /* 0x0000000400057311 */ /* 0x000e64000030d100 */
[----:B-1----:R-:W-:Y:S01]  /*12800*/  STG.E desc[UR36][R16.64], R5 ;  /* 0x0000000510007986 */ /* 0x002fe2000c101924 */
[----:B------:R-:W-:Y:S05]  /*12810*/  EXIT ;  /* 0x000000000000794d */ /* 0x000fea0003800000 */
.L_x_2172:
[----:B------:R-:W1:Y:S02]  /*12820*/  F2I.F64.TRUNC R5, R4 ;  /* 0x0000000400057311 */ /* 0x000e64000030d100 */
[----:B-1----:R-:W-:Y:S01]  /*12830*/  STG.E.U16 desc[UR36][R16.64], R5 ;  /* 0x0000000510007986 */ /* 0x002fe2000c101524 */
[----:B------:R-:W-:Y:S05]  /*12840*/  EXIT ;  /* 0x000000000000794d */ /* 0x000fea0003800000 */
.L_x_2168:
        /* <DEDUP_REMOVED lines=15> */
[----:B------:R-:W-:Y:S01]  /*12940*/  STG.E desc[UR36][R16.64], R3 ;  /* 0x0000000310007986 */ /* 0x000fe2000c101924 */
[----:B------:R-:W-:Y:S05]  /*12950*/  EXIT ;  /* 0x000000000000794d */ /* 0x000fea0003800000 */
.L_x_2175:
        /* <DEDUP_REMOVED lines=10> */
[----:B------:R-:W-:Y:S01]  /*12a00*/  STG.E.U16 desc[UR36][R16.64], R0 ;  /* 0x0000000010007986 */ /* 0x000fe2000c101524 */
[----:B------:R-:W-:Y:S05]  /*12a10*/  EXIT ;  /* 0x000000000000794d */ /* 0x000fea0003800000 */
.L_x_2174:
        /* <DEDUP_REMOVED lines=16> */
[----:B------:R-:W-:Y:S01]  /*12b20*/  STG.E.64 desc[UR36][R16.64], R2 ;  /* 0x0000000210007986 */ /* 0x000fe2000c101b24 */
[----:B------:R-:W-:Y:S05]  /*12b30*/  EXIT ;  /* 0x000000000000794d */ /* 0x000fea0003800000 */
.L_x_2177:
        /* <DEDUP_REMOVED lines=11> */
[----:B------:R-:W-:Y:S01]  /*12bf0*/  STG.E desc[UR36][R16.64], R3 ;  /* 0x0000000310007986 */ /* 0x000fe2000c101924 */
[----:B------:R-:W-:Y:S05]  /*12c00*/  EXIT ;  /* 0x000000000000794d */ /* 0x000fea0003800000 */
.L_x_2176:
[----:B------:R-:W-:Y:S01]  /*12c10*/  STG.E.64 desc[UR36][R16.64], R4 ;  /* 0x0000000410007986 */ /* 0x000fe2000c101b24 */
[----:B------:R-:W-:Y:S05]  /*12c20*/  EXIT ;  /* 0x000000000000794d */ /* 0x000fea0003800000 */
.L_x_2167:
        /* <DEDUP_REMOVED lines=11> */
[----:B-1----:R-:W-:Y:S01]  /*12ce0*/  STG.E.U16 desc[UR36][R16.64], R5 ;  /* 0x0000000510007986 */ /* 0x002fe2000c101524 */
[----:B------:R-:W-:Y:S05]  /*12cf0*/  EXIT ;  /* 0x000000000000794d */ /* 0x000fea0003800000 */
.L_x_2181:
        /* <DEDUP_REMOVED lines=25> */
.L_x_2184:
[----:B------:R-:W-:-:S04]  /*12e90*/  SHF.R.U32.HI R3, RZ, 0x18, R3 ;  /* 0x00000018ff037819 */ /* 0x000fc80000011603 */
[----:B------:R-:W-:-:S04]  /*12ea0*/  LOP3.LUT R0, R0, 0x80, R3, 0xf8, !PT ;  /* 0x0000008000007812 */ /* 0x000fc800078ef803 */
[----:B------:R-:W-:-:S07]  /*12eb0*/  PRMT R8, R0, 0x7610, R8 ;  /* 0x0000761000087816 */ /* 0x000fce0000000008 */
.L_x_2183:
[----:B------:R-:W-:Y:S05]  /*12ec0*/  BSYNC.RECONVERGENT B0 ;  /* 0x0000000000007941 */ /* 0x000fea0003800200 */
.L_x_2182:
[----:B------:R-:W-:Y:S01]  /*12ed0*/  STG.E.U8 desc[UR36][R16.64], R8 ;  /* 0x0000000810007986 */ /* 0x000fe2000c101124 */
[----:B------:R-:W-:Y:S05]  /*12ee0*/  EXIT ;  /* 0x000000000000794d */ /* 0x000fea0003800000 */
.L_x_2180:
        /* <DEDUP_REMOVED lines=25> */
.L_x_2187:
[----:B------:R-:W-:-:S04]  /*13080*/  SHF.R.U32.HI R3, RZ, 0x18, R3 ;  /* 0x00000018ff037819 */ /* 0x000fc80000011603 */
[----:B------:R-:W-:-:S04]  /*13090*/  LOP3.LUT R0, R0, 0x80, R3, 0xf8, !PT ;  /* 0x0000008000007812 */ /* 0x000fc800078ef803 */
[----:B------:R-:W-:-:S07]  /*130a0*/  PRMT R8, R0, 0x7610, R8 ;  /* 0x0000761000087816 */ /* 0x000fce0000000008 */
.L_x_2186:
[----:B------:R-:W-:Y:S05]  /*130b0*/  BSYNC.RECONVERGENT B0 ;  /* 0x0000000000007941 */ /* 0x000fea0003800200 */
.L_x_2185:
[----:B------:R-:W-:Y:S01]  /*130c0*/  STG.E.U8 desc[UR36][R16.64], R8 ;  /* 0x0000000810007986 */ /* 0x000fe2000c101124 */
[----:B------:R-:W-:Y:S05]  /*130d0*/  EXIT ;  /* 0x000000000000794d */ /* 0x000fea0003800000 */
.L_x_2179:
        /* <DEDUP_REMOVED lines=28> */
[----:B------:R-:W-:Y:S01]  /*132a0*/  STG.E.U8 desc[UR36][R16.64], R3 ;  /* 0x0000000310007986 */ /* 0x000fe2000c101124 */
[----:B------:R-:W-:Y:S05]  /*132b0*/  EXIT ;  /* 0x000000000000794d */ /* 0x000fea0003800000 */
.L_x_2189:
[----:B------:R-:W1:Y:S02]  /*132c0*/  F2I.U64.F64.TRUNC R4, R4 ;  /* 0x0000000400047311 */ /* 0x000e64000030d800 */
[----:B-1----:R-:W-:Y:S01]  /*132d0*/  STG.E.64 desc[UR36][R16.64], R4 ;  /* 0x0000000410007986 */ /* 0x002fe2000c101b24 */
[----:B------:R-:W-:Y:S05]  /*132e0*/  EXIT ;  /* 0x000000000000794d */ /* 0x000fea0003800000 */
.L_x_2188:
[----:B------:R-:W1:Y:S02]  /*132f0*/  F2I.U32.F64.TRUNC R5, R4 ;  /* 0x0000000400057311 */ /* 0x000e64000030d000 */
[----:B-1----:R-:W-:Y:S01]  /*13300*/  STG.E desc[UR36][R16.64], R5 ;  /* 0x0000000510007986 */ /* 0x002fe2000c101924 */
[----:B------:R-:W-:Y:S05]  /*13310*/  EXIT ;  /* 0x000000000000794d */ /* 0x000fea0003800000 */
.L_x_2178:
        /* <DEDUP_REMOVED lines=8> */
[----:B------:R-:W-:Y:S01]  /*133a0*/  STG.E.U8 desc[UR36][R16.64], R3 ;  /* 0x0000000310007986 */ /* 0x000fe2000c101124 */
[----:B------:R-:W-:Y:S05]  /*133b0*/  EXIT ;  /* 0x000000000000794d */ /* 0x000fea0003800000 */
.L_x_2191:
[----:B------:R-:W-:-:S05]  /*133c0*/  CS2R R6, SRZ ;  /* 0x0000000000067805 */ /* 0x000fca000001ff00 */
[----:B------:R-:W-:Y:S01]  /*133d0*/  STG.E.128 desc[UR36][R16.64], R4 ;  /* 0x0000000410007986 */ /* 0x000fe2000c101d24 */
[----:B------:R-:W-:Y:S05]  /*133e0*/  EXIT ;  /* 0x000000000000794d */ /* 0x000fea0003800000 */
.L_x_2190:
[----:B------:R-:W-:-:S09]  /*133f0*/  UISETP.NE.AND UP0, UPT, UR4, 0xf, UPT ;  /* 0x0000000f0400788c */ /* 0x000fd2000bf05270 */
[----:B------:R-:W-:Y:S05]  /*13400*/  BRA.U !UP0, `(.L_x_2192) ;  /* 0x0000000508287547 */ /* 0x000fea000b800000 */
[----:B------:R-:W-:-:S09]  /*13410*/  UISETP.NE.AND UP0, UPT, UR4, 0x17, UPT ;  /* 0x000000170400788c */ /* 0x000fd2000bf05270 */
[----:B------:R-:W-:Y:S05]  /*13420*/  BRA.U !UP0, `(.L_x_2193) ;  /* 0x0000000108b07547 */ /* 0x000fea000b800000 */
[----:B------:R-:W-:-:S09]  /*13430*/  UISETP.NE.AND UP0, UPT, UR4, 0x18, UPT ;  /* 0x000000180400788c */ /* 0x000fd2000bf05270 */
[----:B------:R-:W-:Y:S05]  /*13440*/  BRA.U !UP0, `(.L_x_2194) ;  /* 0x0000000108447547 */ /* 0x000fea000b800000 */
.L_x_2171:
        /* <DEDUP_REMOVED lines=10> */
[----:B----4-:R-:W-:Y:S01]  /*134f0*/  IMAD.U32 R6, RZ, RZ, UR6 ;  /* 0x00000006ff067e24 */ /* 0x010fe2000f8e00ff */
[----:B------:R-:W-:Y:S01]  /*13500*/  MOV R7, UR7 ;  /* 0x0000000700077c02 */ /* 0x000fe20008000f00 */
[----:B0-----:R-:W-:Y:S01]  /*13510*/  IMAD.U32 R10, RZ, RZ, UR8 ;  /* 0x00000008ff0a7e24 */ /* 0x001fe2000f8e00ff */
[----:B--2---:R-:W-:-:S07]  /*13520*/  MOV R11, UR9 ;  /* 0x00000009000b7c02 */ /* 0x004fce0008000f00 */
[----:B------:R-:W-:-:S07]  /*13530*/  LEPC R20, `(.L_x_2195) ;  /* 0x000000001014794e */ /* 0x000fce0000000000 */
[----:B---3--:R-:W-:Y:S05]  /*13540*/  CALL.ABS.NOINC R2 ;  /* 0x0000000002007343 */ /* 0x008fea0003c00000 */
.L_x_2195:
[----:B------:R-:W-:Y:S05]  /*13550*/  EXIT ;  /* 0x000000000000794d */ /* 0x000fea0003800000 */
.L_x_2194:
        /* <DEDUP_REMOVED lines=21> */
.L_x_2197:
[----:B------:R-:W-:Y:S05]  /*136b0*/  BSYNC.RECONVERGENT B0 ;  /* 0x0000000000007941 */ /* 0x000fea0003800200 */
.L_x_2196:
[----:B------:R-:W-:-:S05]  /*136c0*/  LOP3.LUT R3, R0, 0x80, R3, 0xf8, !PT ;  /* 0x0000008000037812 */ /* 0x000fca00078ef803 */
[----:B------:R-:W-:Y:S01]  /*136d0*/  STG.E.U8 desc[UR36][R16.64], R3 ;  /* 0x0000000310007986 */ /* 0x000fe2000c101124 */
[----:B------:R-:W-:Y:S05]  /*136e0*/  EXIT ;  /* 0x000000000000794d */ /* 0x000fea0003800000 */
.L_x_2193:
        /* <DEDUP_REMOVED lines=20> */
.L_x_2199:
[----:B------:R-:W-:Y:S01]  /*13830*/  IMAD.MOV.U32 R0, RZ, RZ, 0x7f ;  /* 0x0000007fff007424 */ /* 0x000fe200078e00ff */
[----:B------:R-:W-:-:S04]  /*13840*/  ISETP.GT.U32.AND P0, PT, R2, 0x7f800000, PT ;  /* 0x7f8000000200780c */ /* 0x000fc80003f04070 */
[----:B------:R-:W-:-:S09]  /*13850*/  SEL R0, R0, 0x7c, P0 ;  /* 0x0000007c00007807 */ /* 0x000fd20000000000 */
.L_x_2200:
[----:B------:R-:W-:Y:S05]  /*13860*/  BSYNC.RECONVERGENT B0 ;  /* 0x0000000000007941 */ /* 0x000fea0003800200 */
.L_x_2198:
[----:B------:R-:W-:-:S04]  /*13870*/  SHF.R.U32.HI R3, RZ, 0x18, R3 ;  /* 0x00000018ff037819 */ /* 0x000fc80000011603 */
[----:B------:R-:W-:-:S05]  /*13880*/  LOP3.LUT R3, R0, 0x80, R3, 0xf8, !PT ;  /* 0x0000008000037812 */ /* 0x000fca00078ef803 */
[----:B------:R-:W-:Y:S01]  /*13890*/  STG.E.U8 desc[UR36][R16.64], R3 ;  /* 0x0000000310007986 */ /* 0x000fe2000c101124 */
[----:B------:R-:W-:Y:S05]  /*138a0*/  EXIT ;  /* 0x000000000000794d */ /* 0x000fea0003800000 */
.L_x_2192:
        /* <DEDUP_REMOVED lines=10> */
[----:B------:R-:W-:Y:S01]  /*13950*/  STG.E.U16 desc[UR36][R16.64], R0 ;  /* 0x0000000010007986 */ /* 0x000fe2000c101524 */
[----:B------:R-:W-:Y:S05]  /*13960*/  EXIT ;  /* 0x000000000000794d */ /* 0x000fea0003800000 */
        .weak           $__internal_0_$__cuda_sm20_div_rn_f64_full
        .type           $__internal_0_$__cuda_sm20_div_rn_f64_full,@function
        .size           $__internal_0_$__cuda_sm20_div_rn_f64_full,(.L_x_2891 - $__internal_0_$__cuda_sm20_div_rn_f64_full)
$__internal_0_$__cuda_sm20_div_rn_f64_full:
[C---:B------:R-:W-:Y:S01]  /*13970*/  FSETP.GEU.AND P2, PT, |R11|.reuse, 1.469367938527859385e-39, PT ;  /* 0x001000000b00780b */ /* 0x040fe20003f4e200 */
[----:B------:R-:W-:Y:S01]  /*13980*/  IMAD.MOV.U32 R12, RZ, RZ, R10 ;  /* 0x000000ffff0c7224 */ /* 0x000fe200078e000a */
[----:B------:R-:W-:Y:S01]  /*13990*/  LOP3.LUT R4, R11, 0x7ff00000, RZ, 0xc0, !PT ;  /* 0x7ff000000b047812 */ /* 0x000fe200078ec0ff */
[----:B------:R-:W-:Y:S01]  /*139a0*/  IMAD.MOV.U32 R14, RZ, RZ, 0x1 ;  /* 0x00000001ff0e7424 */ /* 0x000fe200078e00ff */
[C---:B------:R-:W-:Y:S01]  /*139b0*/  LOP3.LUT R23, R9.reuse, 0x7ff00000, RZ, 0xc0, !PT ;  /* 0x7ff0000009177812 */ /* 0x040fe200078ec0ff */
[----:B------:R-:W-:Y:S01]  /*139c0*/  BSSY.RECONVERGENT B0, `(.L_x_2201) ;  /* 0x0000078000007945 */ /* 0x000fe20003800200 */
[C---:B------:R-:W-:Y:S01]  /*139d0*/  FSETP.GEU.AND P0, PT, |R9|.reuse, 1.469367938527859385e-39, PT ;  /* 0x001000000900780b */ /* 0x040fe20003f0e200 */
[----:B------:R-:W-:Y:S01]  /*139e0*/  IMAD.MOV.U32 R22, RZ, RZ, R4 ;  /* 0x000000ffff167224 */ /* 0x000fe200078e0004 */
[----:B------:R-:W-:Y:S02]  /*139f0*/  ISETP.GE.U32.AND P1, PT, R4, R23, PT ;  /* 0x000000170400720c */ /* 0x000fe40003f26070 */
[----:B------:R-:W-:-:S03]  /*13a00*/  LOP3.LUT R6, R9, 0x800fffff, RZ, 0xc0, !PT ;  /* 0x800fffff09067812 */ /* 0x000fc600078ec0ff */
[----:B------:R-:W-:Y:S02]  /*13a10*/  @!P2 LOP3.LUT R5, R9, 0x7ff00000, RZ, 0xc0, !PT ;  /* 0x7ff000000905a812 */ /* 0x000fe400078ec0ff */
[----:B------:R-:W-:Y:S02]  /*13a20*/  LOP3.LUT R7, R6, 0x3ff00000, RZ, 0xfc, !PT ;  /* 0x3ff0000006077812 */ /* 0x000fe400078efcff */
[----:B------:R-:W-:Y:S02]  /*13a30*/  @!P2 ISETP.GE.U32.AND P3, PT, R4, R5, PT ;  /* 0x000000050400a20c */ /* 0x000fe40003f66070 */
[----:B------:R-:W-:Y:S02]  /*13a40*/  MOV R5, 0x1ca00000 ;  /* 0x1ca0000000057802 */ /* 0x000fe40000000f00 */
[----:B------:R-:W-:Y:S02]  /*13a50*/  MOV R6, R8 ;  /* 0x0000000800067202 */ /* 0x000fe40000000f00 */
[----:B------:R-:W-:-:S02]  /*13a60*/  @!P2 SEL R21, R5, 0x63400000, !P3 ;  /* 0x634000000515a807 */ /* 0x000fc40005800000 */
[----:B------:R-:W-:Y:S02]  /*13a70*/  SEL R13, R5, 0x63400000, !P1 ;  /* 0x63400000050d7807 */ /* 0x000fe40004800000 */
[--C-:B------:R-:W-:Y:S01]  /*13a80*/  @!P2 LOP3.LUT R20, R21, 0x80000000, R11.reuse, 0xf8, !PT ;  /* 0x800000001514a812 */ /* 0x100fe200078ef80b */
[----:B------:R-:W0:Y:S01]  /*13a90*/  @!P0 DMUL R6, R8, 8.98846567431157953865e+307 ;  /* 0x7fe0000008068828 */ /* 0x000e220000000000 */
[----:B------:R-:W-:Y:S01]  /*13aa0*/  LOP3.LUT R13, R13, 0x800fffff, R11, 0xf8, !PT ;  /* 0x800fffff0d0d7812 */ /* 0x000fe200078ef80b */
[----:B0-----:R-:W0:Y:S01]  /*13ab0*/  MUFU.RCP64H R15, R7 ;  /* 0x00000007000f7308 */ /* 0x001e220000001800 */
[----:B------:R-:W-:Y:S02]  /*13ac0*/  @!P2 LOP3.LUT R21, R20, 0x100000, RZ, 0xfc, !PT ;  /* 0x001000001415a812 */ /* 0x000fe400078efcff */
[----:B------:R-:W-:Y:S02]  /*13ad0*/  @!P2 MOV R20, RZ ;  /* 0x000000ff0014a202 */ /* 0x000fe40000000f00 */
[----:B------:R-:W-:-:S05]  /*13ae0*/  @!P0 LOP3.LUT R23, R7, 0x7ff00000, RZ, 0xc0, !PT ;  /* 0x7ff0000007178812 */ /* 0x000fca00078ec0ff */
[----:B------:R-:W-:-:S15]  /*13af0*/  VIADD R27, R23, 0xffffffff ;  /* 0xffffffff171b7836 */ /* 0x000fde0000000000 */
[----:B------:R-:W-:-:S15]  /*13b00*/  NOP ;  /* 0x0000000000007918 */ /* 0x000fde0000000000 */
[----:B------:R-:W-:-:S15]  /*13b10*/  NOP ;  /* 0x0000000000007918 */ /* 0x000fde0000000000 */
[----:B------:R-:W-:-:S07]  /*13b20*/  NOP ;  /* 0x0000000000007918 */ /* 0x000fce0000000000 */
[----:B------:R-:W1:Y:S02]  /*13b30*/  @!P2 DFMA R12, R12, 2, -R20 ;  /* 0x400000000c0ca82b */ /* 0x000e640000000814 */
[----:B-1----:R-:W-:-:S04]  /*13b40*/  @!P2 LOP3.LUT R22, R13, 0x7ff00000, RZ, 0xc0, !PT ;  /* 0x7ff000000d16a812 */ /* 0x002fc800078ec0ff */
[----:B------:R-:W-:-:S04]  /*13b50*/  IADD3 R26, PT, PT, R22, -0x1, RZ ;  /* 0xffffffff161a7810 */ /* 0x000fc80007ffe0ff */
[----:B------:R-:W-:-:S04]  /*13b60*/  ISETP.GT.U32.AND P0, PT, R26, 0x7feffffe, PT ;  /* 0x7feffffe1a00780c */ /* 0x000fc80003f04070 */
[----:B------:R-:W-:-:S15]  /*13b70*/  ISETP.GT.U32.OR P0, PT, R27, 0x7feffffe, P0 ;  /* 0x7feffffe1b00780c */ /* 0x000fde0000704470 */
[----:B------:R-:W-:-:S15]  /*13b80*/  NOP ;  /* 0x0000000000007918 */ /* 0x000fde0000000000 */
[----:B------:R-:W-:-:S15]  /*13b90*/  NOP ;  /* 0x0000000000007918 */ /* 0x000fde0000000000 */
[----:B------:R-:W-:-:S05]  /*13ba0*/  NOP ;  /* 0x0000000000007918 */ /* 0x000fca0000000000 */
[----:B0-----:R-:W0:-:S15]  /*13bb0*/  DFMA R18, R14, -R6, 1 ;  /* 0x3ff000000e12742b */ /* 0x001e1e0000000806 */
        /* <DEDUP_REMOVED lines=34> */
[----:B0-----:R0:W1:Y:S02]  /*13de0*/  DFMA R20, R14, R20, R18 ;  /* 0x000000140e14722b */ /* 0x0010640000000012 */
[----:B01----:R-:W-:Y:S05]  /*13df0*/  @P0 BRA `(.L_x_2202) ;  /* 0x00000000007c0947 */ /* 0x003fea0003800000 */
[----:B------:R-:W-:-:S04]  /*13e00*/  LOP3.LUT R11, R9, 0x7ff00000, RZ, 0xc0, !PT ;  /* 0x7ff00000090b7812 */ /* 0x000fc800078ec0ff */
[CC--:B------:R-:W-:Y:S02]  /*13e10*/  VIADDMNMX R10, R4.reuse, -R11.reuse, 0xb9600000, !PT ;  /* 0xb9600000040a7446 */ /* 0x0c0fe4000780090b */
[----:B------:R-:W-:Y:S02]  /*13e20*/  ISETP.GE.U32.AND P0, PT, R4, R11, PT ;  /* 0x0000000b0400720c */ /* 0x000fe40003f06070 */
[----:B------:R-:W-:Y:S02]  /*13e30*/  VIMNMX R10, PT, PT, R10, 0x46a00000, PT ;  /* 0x46a000000a0a7848 */ /* 0x000fe40003fe0100 */
[----:B------:R-:W-:-:S04]  /*13e40*/  SEL R5, R5, 0x63400000, !P0 ;  /* 0x6340000005057807 */ /* 0x000fc80004000000 */
[----:B------:R-:W-:Y:S02]  /*13e50*/  IADD3 R14, PT, PT, -R5, R10, RZ ;  /* 0x0000000a050e7210 */ /* 0x000fe40007ffe1ff */
[----:B------:R-:W-:-:S03]  /*13e60*/  MOV R10, RZ ;  /* 0x000000ff000a7202 */ /* 0x000fc60000000f00 */
[----:B------:R-:W-:-:S06]  /*13e70*/  VIADD R11, R14, 0x7fe00000 ;  /* 0x7fe000000e0b7836 */ /* 0x000fcc0000000000 */
[----:B------:R-:W0:Y:S02]  /*13e80*/  DMUL R4, R20, R10 ;  /* 0x0000000a14047228 */ /* 0x000e240000000000 */
[----:B0-----:R-:W-:-:S13]  /*13e90*/  FSETP.GTU.AND P0, PT, |R5|, 1.469367938527859385e-39, PT ;  /* 0x001000000500780b */ /* 0x001fda0003f0c200 */
[----:B------:R-:W-:Y:S05]  /*13ea0*/  @P0 BRA `(.L_x_2203) ;  /* 0x0000000000a40947 */ /* 0x000fea0003800000 */
[----:B------:R-:W0:Y:S01]  /*13eb0*/  DFMA R6, R20, -R6, R12 ;  /* 0x800000061406722b */ /* 0x000e22000000000c */
[----:B------:R-:W-:Y:S01]  /*13ec0*/  IMAD.MOV.U32 R10, RZ, RZ, RZ ;  /* 0x000000ffff0a7224 */ /* 0x000fe200078e00ff */
[C---:B0-----:R-:W-:Y:S02]  /*13ed0*/  FSETP.NEU.AND P0, PT, R7.reuse, RZ, PT ;  /* 0x000000ff0700720b */ /* 0x041fe40003f0d000 */
[----:B------:R-:W-:-:S04]  /*13ee0*/  LOP3.LUT R9, R7, 0x80000000, R9, 0x48, !PT ;  /* 0x8000000007097812 */ /* 0x000fc800078e4809 */
[----:B------:R-:W-:-:S07]  /*13ef0*/  LOP3.LUT R11, R9, R11, RZ, 0xfc, !PT ;  /* 0x0000000b090b7212 */ /* 0x000fce00078efcff */
[----:B------:R-:W-:Y:S05]  /*13f00*/  @!P0 BRA `(.L_x_2203) ;  /* 0x00000000008c8947 */ /* 0x000fea0003800000 */
[----:B------:R-:W-:Y:S01]  /*13f10*/  IADD3 R7, PT, PT, -R14, RZ, RZ ;  /* 0x000000ff0e077210 */ /* 0x000fe20007ffe1ff */
[----:B------:R-:W-:Y:S01]  /*13f20*/  IMAD.MOV.U32 R6, RZ, RZ, RZ ;  /* 0x000000ffff067224 */ /* 0x000fe200078e00ff */
[----:B------:R-:W0:Y:S02]  /*13f30*/  DMUL.RP R10, R20, R10 ;  /* 0x0000000a140a7228 */ /* 0x000e240000008000 */
[----:B0-----:R-:W-:-:S15]  /*13f40*/  LOP3.LUT R9, R11, R9, RZ, 0x3c, !PT ;  /* 0x000000090b097212 */ /* 0x001fde00078e3cff */
[----:B------:R-:W-:-:S15]  /*13f50*/  NOP ;  /* 0x0000000000007918 */ /* 0x000fde0000000000 */
[----:B------:R-:W-:-:S15]  /*13f60*/  NOP ;  /* 0x0000000000007918 */ /* 0x000fde0000000000 */
[----:B------:R-:W-:-:S15]  /*13f70*/  NOP ;  /* 0x0000000000007918 */ /* 0x000fde0000000000 */
[----:B------:R-:W-:-:S02]  /*13f80*/  NOP ;  /* 0x0000000000007918 */ /* 0x000fc40000000000 */
[----:B------:R-:W0:Y:S02]  /*13f90*/  DFMA R6, R4, -R6, R20 ;  /* 0x800000060406722b */ /* 0x000e240000000014 */
[----:B0-----:R-:W-:-:S04]  /*13fa0*/  IADD3 R6, PT, PT, -R14, -0x43300000, RZ ;  /* 0xbcd000000e067810 */ /* 0x001fc80007ffe1ff */
[----:B------:R-:W-:-:S04]  /*13fb0*/  FSETP.NEU.AND P0, PT, |R7|, R6, PT ;  /* 0x000000060700720b */ /* 0x000fc80003f0d200 */
[----:B------:R-:W-:Y:S02]  /*13fc0*/  FSEL R4, R10, R4, !P0 ;  /* 0x000000040a047208 */ /* 0x000fe40004000000 */
[----:B------:R-:W-:Y:S01]  /*13fd0*/  FSEL R5, R9, R5, !P0 ;  /* 0x0000000509057208 */ /* 0x000fe20004000000 */
[----:B------:R-:W-:Y:S06]  /*13fe0*/  BRA `(.L_x_2203) ;  /* 0x0000000000547947 */ /* 0x000fec0003800000 */
.L_x_2202:
[----:B------:R-:W0:Y:S02]  /*13ff0*/  DSETP.NAN.AND P0, PT, R10, R10, PT ;  /* 0x0000000a0a00722a */ /* 0x000e240003f08000 */
[----:B0-----:R-:W-:Y:S05]  /*14000*/  @P0 BRA `(.L_x_2204) ;  /* 0x0000000000440947 */ /* 0x001fea0003800000 */
[----:B------:R-:W0:Y:S02]  /*14010*/  DSETP.NAN.AND P0, PT, R8, R8, PT ;  /* 0x000000080800722a */ /* 0x000e240003f08000 */
[----:B0-----:R-:W-:Y:S05]  /*14020*/  @P0 BRA `(.L_x_2205) ;  /* 0x0000000000300947 */ /* 0x001fea0003800000 */
[----:B------:R-:W-:Y:S01]  /*14030*/  ISETP.NE.AND P0, PT, R22, R23, PT ;  /* 0x000000171600720c */ /* 0x000fe20003f05270 */
[----:B------:R-:W-:Y:S01]  /*14040*/  IMAD.MOV.U32 R5, RZ, RZ, -0x80000 ;  /* 0xfff80000ff057424 */ /* 0x000fe200078e00ff */
[----:B------:R-:W-:-:S11]  /*14050*/  MOV R4, 0x0 ;  /* 0x0000000000047802 */ /* 0x000fd60000000f00 */
[----:B------:R-:W-:Y:S05]  /*14060*/  @!P0 BRA `(.L_x_2203) ;  /* 0x0000000000348947 */ /* 0x000fea0003800000 */
[----:B------:R-:W-:Y:S02]  /*14070*/  ISETP.NE.AND P0, PT, R22, 0x7ff00000, PT ;  /* 0x7ff000001600780c */ /* 0x000fe40003f05270 */
[----:B------:R-:W-:Y:S02]  /*14080*/  LOP3.LUT R5, R11, 0x80000000, R9, 0x48, !PT ;  /* 0x800000000b057812 */ /* 0x000fe400078e4809 */
[----:B------:R-:W-:-:S13]  /*14090*/  ISETP.EQ.OR P0, PT, R23, RZ, !P0 ;  /* 0x000000ff1700720c */ /* 0x000fda0004702670 */
[----:B------:R-:W-:Y:S02]  /*140a0*/  @P0 LOP3.LUT R6, R5, 0x7ff00000, RZ, 0xfc, !PT ;  /* 0x7ff0000005060812 */ /* 0x000fe400078efcff */
[----:B------:R-:W-:Y:S01]  /*140b0*/  @!P0 MOV R4, RZ ;  /* 0x000000ff00048202 */ /* 0x000fe20000000f00 */
[----:B------:R-:W-:Y:S01]  /*140c0*/  @P0 IMAD.MOV.U32 R4, RZ, RZ, RZ ;  /* 0x000000ffff040224 */ /* 0x000fe200078e00ff */
[----:B------:R-:W-:Y:S01]  /*140d0*/  @P0 MOV R5, R6 ;  /* 0x0000000600050202 */ /* 0x000fe20000000f00 */
[----:B------:R-:W-:Y:S06]  /*140e0*/  BRA `(.L_x_2203) ;  /* 0x0000000000147947 */ /* 0x000fec0003800000 */
.L_x_2205:
[----:B------:R-:W-:Y:S01]  /*140f0*/  LOP3.LUT R5, R9, 0x80000, RZ, 0xfc, !PT ;  /* 0x0008000009057812 */ /* 0x000fe200078efcff */
[----:B------:R-:W-:Y:S01]  /*14100*/  IMAD.MOV.U32 R4, RZ, RZ, R8 ;  /* 0x000000ffff047224 */ /* 0x000fe200078e0008 */
[----:B------:R-:W-:Y:S06]  /*14110*/  BRA `(.L_x_2203) ;  /* 0x0000000000087947 */ /* 0x000fec0003800000 */
.L_x_2204:
[----:B------:R-:W-:Y:S02]  /*14120*/  LOP3.LUT R5, R11, 0x80000, RZ, 0xfc, !PT ;  /* 0x000800000b057812 */ /* 0x000fe400078efcff */
[----:B------:R-:W-:-:S07]  /*14130*/  MOV R4, R10 ;  /* 0x0000000a00047202 */ /* 0x000fce0000000f00 */
.L_x_2203:
[----:B------:R-:W-:Y:S05]  /*14140*/  BSYNC.RECONVERGENT B0 ;  /* 0x0000000000007941 */ /* 0x000fea0003800200 */
.L_x_2201:
[----:B------:R-:W-:Y:S01]  /*14150*/  IMAD.MOV.U32 R6, RZ, RZ, R4 ;  /* 0x000000ffff067224 */ /* 0x000fe200078e0004 */
[----:B------:R-:W-:Y:S01]  /*14160*/  MOV R7, R5 ;  /* 0x0000000500077202 */ /* 0x000fe20000000f00 */
[----:B------:R-:W-:Y:S02]  /*14170*/  IMAD.MOV.U32 R4, RZ, RZ, R0 ;  /* 0x000000ffff047224 */ /* 0x000fe400078e0000 */
[----:B------:R-:W-:-:S04]  /*14180*/  HFMA2 R5, -RZ, RZ, 0, 0 ;  /* 0x00000000ff057431 */ /* 0x000fc800000001ff */
[----:B------:R-:W-:Y:S05]  /*14190*/  RET.REL.NODEC R4 `(_ZN2at6native18elementwise_kernelILi128ELi4EZNS0_15gpu_kernel_implIZZZNS0_17atanh_kernel_cudaERNS_18TensorIteratorBaseEENKUlvE0_clEvENKUlvE_clEvEUldE_EEvS4_RKT_EUliE_EEviT1_) ;  /* 0xfffffebc04987950 */ /* 0x000fea0003c3ffff */
.L_x_2206:
        /* <DEDUP_REMOVED lines=14> */
.L_x_2891:


//--------------------- .text._ZN2at6native27unrolled_elementwise_kernelIZZZNS0_17atanh_kernel_cudaERNS_18TensorIteratorBaseEENKUlvE0_clEvENKUlvE_clEvEUldE_St5arrayIPcLm2EELi4E23TrivialOffsetCalculatorILi1EjESB_NS0_6memory12LoadWithCastILi1EEENSC_13StoreWithCastILi1EEEEEviT_T0_T2_T3_T4_T5_ --------------------------
	.section	.text._ZN2at6native27unrolled_elementwise_kernelIZZZNS0_17atanh_kernel_cudaERNS_18TensorIteratorBaseEENKUlvE0_clEvENKUlvE_clEvEUldE_St5arrayIPcLm2EELi4E23TrivialOffsetCalculatorILi1EjESB_NS0_6memory12LoadWithCastILi1EEENSC_13StoreWithCastILi1EEEEEviT_T0_T2_T3_T4_T5_,"ax",@progbits
	.align	128
        .global         _ZN2at6native27unrolled_elementwise_kernelIZZZNS0_17atanh_kernel_cudaERNS_18TensorIteratorBaseEENKUlvE0_clEvENKUlvE_clEvEUldE_St5arrayIPcLm2EELi4E23TrivialOffsetCalculatorILi1EjESB_NS0_6memory12LoadWithCastILi1EEENSC_13StoreWithCastILi1EEEEEviT_T0_T2_T3_T4_T5_
        .type           _ZN2at6native27unrolled_elementwise_kernelIZZZNS0_17atanh_kernel_cudaERNS_18TensorIteratorBaseEENKUlvE0_clEvENKUlvE_clEvEUldE_St5arrayIPcLm2EELi4E23TrivialOffsetCalculatorILi1EjESB_NS0_6memory12LoadWithCastILi1EEENSC_13StoreWithCastILi1EEEEEviT_T0_T2_T3_T4_T5_,@function
        .size           _ZN2at6native27unrolled_elementwise_kernelIZZZNS0_17atanh_kernel_cudaERNS_18TensorIteratorBaseEENKUlvE0_clEvENKUlvE_clEvEUldE_St5arrayIPcLm2EELi4E23TrivialOffsetCalculatorILi1EjESB_NS0_6memory12LoadWithCastILi1EEENSC_13StoreWithCastILi1EEEEEviT_T0_T2_T3_T4_T5_,(.L_x_2892 - _ZN2at6native27unrolled_elementwise_kernelIZZZNS0_17atanh_kernel_cudaERNS_18TensorIteratorBaseEENKUlvE0_clEvENKUlvE_clEvEUldE_St5arrayIPcLm2EELi4E23TrivialOffsetCalculatorILi1EjESB_NS0_6memory12LoadWithCastILi1EEENSC_13StoreWithCastILi1EEEEEviT_T0_T2_T3_T4_T5_)
        .other          _ZN2at6native27unrolled_elementwise_kernelIZZZNS0_17atanh_kernel_cudaERNS_18TensorIteratorBaseEENKUlvE0_clEvENKUlvE_clEvEUldE_St5arrayIPcLm2EELi4E23TrivialOffsetCalculatorILi1EjESB_NS0_6memory12LoadWithCastILi1EEENSC_13StoreWithCastILi1EEEEEviT_T0_T2_T3_T4_T5_,@"STO_CUDA_ENTRY STV_DEFAULT"
_ZN2at6native27unrolled_elementwise_kernelIZZZNS0_17atanh_kernel_cudaERNS_18TensorIteratorBaseEENKUlvE0_clEvENKUlvE_clEvEUldE_St5arrayIPcLm2EELi4E23TrivialOffsetCalculatorILi1EjESB_NS0_6memory12LoadWithCastILi1EEENSC_13StoreWithCastILi1EEEEEviT_T0_T2_T3_T4_T5_:
.text._ZN2at6native27unrolled_elementwise_kernelIZZZNS0_17atanh_kernel_cudaERNS_18TensorIteratorBaseEENKUlvE0_clEvENKUlvE_clEvEUldE_St5arrayIPcLm2EELi4E23TrivialOffsetCalculatorILi1EjESB_NS0_6memory12LoadWithCastILi1EEENSC_13StoreWithCastILi1EEEEEviT_T0_T2_T3_T4_T5_:
[----:B------:R-:W0:Y:S01]  /*0000*/  LDC R1, c[0x0][0x37c] ;  /* 0x0000df00ff017b82 */ /* 0x000e220000000800 */
[----:B------:R-:W1:Y:S07]  /*0010*/  S2R R22, SR_CTAID.X ;  /* 0x0000000000167919 */ /* 0x000e6e0000002500 */
[----:B------:R-:W1:Y:S01]  /*0020*/  LDC R3, c[0x0][0x380] ;  /* 0x0000e000ff037b82 */ /* 0x000e620000000800 */
[----:B------:R-:W2:Y:S01]  /*0030*/  LDCU.64 UR36, c[0x0][0x358] ;  /* 0x00006b00ff2477ac */ /* 0x000ea20008000a00 */
[----:B------:R-:W-:Y:S01]  /*0040*/  BSSY.RECONVERGENT B6, `(.L_x_2207) ;  /* 0x00000fb000067945 */ /* 0x000fe20003800200 */
[----:B------:R-:W3:Y:S01]  /*0050*/  S2R R29, SR_TID.X ;  /* 0x00000000001d7919 */ /* 0x000ee20000002100 */
[----:B------:R-:W-:Y:S01]  /*0060*/  CS2R R26, SRZ ;  /* 0x00000000001a7805 */ /* 0x000fe2000001ff00 */
        /* <DEDUP_REMOVED lines=24> */
[----:B--2---:R0:W1:Y:S02]  /*01f0*/  I2F.F64.S16 R26, R4 ;  /* 0x00000004001a7312 */ /* 0x0040640000101c00 */
[----:B01----:R-:W-:Y:S05]  /*0200*/  BRA `(.L_x_2215) ;  /* 0x0000000c00707947 */ /* 0x003fea0003800000 */
.L_x_2213:
[----:B------:R-:W2:Y:S02]  /*0210*/  LDG.E.U8 R4, desc[UR36][R4.64] ;  /* 0x0000002404047981 */ /* 0x000ea4000c1e1100 */
[----:B--2---:R0:W1:Y:S02]  /*0220*/  I2F.F64.U16 R26, R4 ;  /* 0x00000004001a7312 */ /* 0x0040640000101800 */
[----:B01----:R-:W-:Y:S05]  /*0230*/  BRA `(.L_x_2215) ;  /* 0x0000000c00647947 */ /* 0x003fea0003800000 */
.L_x_2212:
[----:B------:R-:W-:-:S09]  /*0240*/  UISETP.NE.AND UP0, UPT, UR4, 0x2, UPT ;  /* 0x000000020400788c */ /* 0x000fd2000bf05270 */
[----:B------:R-:W-:Y:S05]  /*0250*/  BRA.U !UP0, `(.L_x_2216) ;  /* 0x0000000108287547 */ /* 0x000fea000b800000 */
[----:B------:R-:W-:-:S09]  /*0260*/  UISETP.NE.AND UP0, UPT, UR4, 0x3, UPT ;  /* 0x000000030400788c */ /* 0x000fd2000bf05270 */
[----:B------:R-:W-:Y:S05]  /*0270*/  BRA.U !UP0, `(.L_x_2217) ;  /* 0x0000000108147547 */ /* 0x000fea000b800000 */
[----:B------:R-:W-:-:S09]  /*0280*/  UISETP.NE.AND UP0, UPT, UR4, 0x4, UPT ;  /* 0x000000040400788c */ /* 0x000fd2000bf05270 */
[----:B------:R-:W-:Y:S05]  /*0290*/  BRA.U UP0, `(.L_x_2214) ;  /* 0x0000000900c07547 */ /* 0x000fea000b800000 */
[----:B------:R-:W2:Y:S02]  /*02a0*/  LDG.E.64 R26, desc[UR36][R4.64] ;  /* 0x00000024041a7981 */ /* 0x000ea4000c1e1b00 */
[----:B--2---:R-:W0:Y:S02]  /*02b0*/  I2F.F64.S64 R26, R26 ;  /* 0x0000001a001a7312 */ /* 0x004e240000301c00 */
[----:B0-----:R-:W-:Y:S05]  /*02c0*/  BRA `(.L_x_2215) ;  /* 0x0000000c00407947 */ /* 0x001fea0003800000 */
.L_x_2217:
[----:B------:R-:W2:Y:S02]  /*02d0*/  LDG.E R4, desc[UR36][R4.64] ;  /* 0x0000002404047981 */ /* 0x000ea4000c1e1900 */
[----:B--2---:R0:W1:Y:S02]  /*02e0*/  I2F.F64 R26, R4 ;  /* 0x00000004001a7312 */ /* 0x0040640000201c00 */
[----:B01----:R-:W-:Y:S05]  /*02f0*/  BRA `(.L_x_2215) ;  /* 0x0000000c00347947 */ /* 0x003fea0003800000 */
.L_x_2216:
[----:B------:R-:W2:Y:S02]  /*0300*/  LDG.E.U16 R4, desc[UR36][R4.64] ;  /* 0x0000002404047981 */ /* 0x000ea4000c1e1500 */
[----:B--2---:R0:W1:Y:S02]  /*0310*/  I2F.F64.S16 R26, R4 ;  /* 0x00000004001a7312 */ /* 0x0040640000101c00 */
[----:B01----:R-:W-:Y:S05]  /*0320*/  BRA `(.L_x_2215) ;  /* 0x0000000c00287947 */ /* 0x003fea0003800000 */
.L_x_2211:
        /* <DEDUP_REMOVED lines=8> */
[----:B------:R-:W1:Y:S02]  /*03b0*/  F2F.F64.F32 R26, R26 ;  /* 0x0000001a001a7310 */ /* 0x000e640000201800 */
[----:B-1----:R-:W-:Y:S05]  /*03c0*/  BRA `(.L_x_2215) ;  /* 0x0000000c00007947 */ /* 0x002fea0003800000 */
.L_x_2219:
[----:B------:R-:W2:Y:S02]  /*03d0*/  LDG.E.U16 R0, desc[UR36][R4.64] ;  /* 0x0000002404007981 */ /* 0x000ea4000c1e1500 */
[----:B--2---:R-:W-:-:S05]  /*03e0*/  HADD2.F32 R0, -RZ, R0.H0_H0 ;  /* 0x20000000ff007230 */ /* 0x004fca0000004100 */
[----:B------:R-:W-:-:S04]  /*03f0*/  FMUL.FTZ R0, R0, 1 ;  /* 0x3f80000000007820 */ /* 0x000fc80000410000 */
[----:B------:R1:W2:Y:S02]  /*0400*/  F2F.F64.F32 R26, R0 ;  /* 0x00000000001a7310 */ /* 0x0002a40000201800 */
[----:B-12---:R-:W-:Y:S05]  /*0410*/  BRA `(.L_x_2215) ;  /* 0x0000000800ec7947 */ /* 0x006fea0003800000 */
.L_x_2218:
        /* <DEDUP_REMOVED lines=10> */
.L_x_2221:
[----:B------:R-:W2:Y:S02]  /*04c0*/  LDG.E.U16 R4, desc[UR36][R4.64] ;  /* 0x0000002404047981 */ /* 0x000ea4000c1e1500 */
[----:B--2---:R-:W-:-:S05]  /*04d0*/  HADD2.F32 R0, -RZ, R4.H0_H0 ;  /* 0x20000004ff007230 */ /* 0x004fca0000004100 */
[----:B------:R-:W-:-:S04]  /*04e0*/  FMUL.FTZ R0, R0, 1 ;  /* 0x3f80000000007820 */ /* 0x000fc80000410000 */
[----:B------:R1:W2:Y:S02]  /*04f0*/  F2F.F64.F32 R26, R0 ;  /* 0x00000000001a7310 */ /* 0x0002a40000201800 */
[----:B-12---:R-:W-:Y:S05]  /*0500*/  BRA `(.L_x_2215) ;  /* 0x0000000800b07947 */ /* 0x006fea0003800000 */
.L_x_2220:
[----:B------:R0:W5:Y:S01]  /*0510*/  LDG.E.64 R26, desc[UR36][R4.64] ;  /* 0x00000024041a7981 */ /* 0x000162000c1e1b00 */
[----:B------:R-:W-:Y:S05]  /*0520*/  BRA `(.L_x_2215) ;  /* 0x0000000800a87947 */ /* 0x000fea0003800000 */
.L_x_2210:
        /* <DEDUP_REMOVED lines=13> */
.L_x_2224:
[----:B------:R1:W5:Y:S01]  /*0600*/  LDG.E.64 R26, desc[UR36][R4.64] ;  /* 0x00000024041a7981 */ /* 0x000362000c1e1b00 */
[----:B------:R-:W-:Y:S05]  /*0610*/  BRA `(.L_x_2215) ;  /* 0x00000008006c7947 */ /* 0x000fea0003800000 */
.L_x_2223:
        /* <DEDUP_REMOVED lines=27> */
.L_x_2226:
        /* <DEDUP_REMOVED lines=11> */
[----:B------:R-:W-:-:S05]  /*0880*/  LOP3.LUT R0, R0, 0x80000000, R3, 0xf8, !PT ;  /* 0x8000000000007812 */ /* 0x000fca00078ef803 */
[----:B------:R-:W-:-:S04]  /*0890*/  FMUL.FTZ R0, R0, 1 ;  /* 0x3f80000000007820 */ /* 0x000fc80000410000 */
[----:B------:R2:W3:Y:S02]  /*08a0*/  F2F.F64.F32 R26, R0 ;  /* 0x00000000001a7310 */ /* 0x0004e40000201800 */
[----:B--23--:R-:W-:Y:S05]  /*08b0*/  BRA `(.L_x_2215) ;  /* 0x0000000400c47947 */ /* 0x00cfea0003800000 */
.L_x_2225:
[----:B------:R-:W2:Y:S02]  /*08c0*/  LDG.E.U16 R0, desc[UR36][R4.64] ;  /* 0x0000002404007981 */ /* 0x000ea4000c1e1500 */
[----:B--2---:R-:W-:-:S04]  /*08d0*/  IMAD.U32 R0, R0, 0x10000, RZ ;  /* 0x0001000000007824 */ /* 0x004fc800078e00ff */
[----:B------:R-:W-:-:S04]  /*08e0*/  FMUL.FTZ R0, R0, 1 ;  /* 0x3f80000000007820 */ /* 0x000fc80000410000 */
[----:B------:R2:W3:Y:S02]  /*08f0*/  F2F.F64.F32 R26, R0 ;  /* 0x00000000001a7310 */ /* 0x0004e40000201800 */
[----:B--23--:R-:W-:Y:S05]  /*0900*/  BRA `(.L_x_2215) ;  /* 0x0000000400b07947 */ /* 0x00cfea0003800000 */
.L_x_2222:
        /* <DEDUP_REMOVED lines=9> */
[----:B--2---:R4:W0:Y:S02]  /*09a0*/  I2F.F64.U16 R26, R4 ;  /* 0x00000004001a7312 */ /* 0x0048240000101800 */
[----:B0---4-:R-:W-:Y:S05]  /*09b0*/  BRA `(.L_x_2215) ;  /* 0x0000000400847947 */ /* 0x011fea0003800000 */
.L_x_2229:
        /* <DEDUP_REMOVED lines=21> */
.L_x_2231:
[----:B------:R-:W-:Y:S05]  /*0b10*/  BSYNC.RECONVERGENT B0 ;  /* 0x0000000000007941 */ /* 0x000fea0003800200 */
.L_x_2230:
[----:B------:R-:W-:Y:S01]  /*0b20*/  IMAD.SHL.U32 R0, R0, 0x100000, RZ ;  /* 0x0010000000007824 */ /* 0x000fe200078e00ff */
[----:B------:R-:W-:-:S04]  /*0b30*/  LEA R3, R3, 0x3b800000, 0x17 ;  /* 0x3b80000003037811 */ /* 0x000fc800078eb8ff */
[----:B------:R-:W-:-:S05]  /*0b40*/  LOP3.LUT R0, R3, R0, R7, 0xfe, !PT ;  /* 0x0000000003007212 */ /* 0x000fca00078efe07 */
[----:B------:R-:W-:-:S04]  /*0b50*/  FMUL.FTZ R0, R0, 1 ;  /* 0x3f80000000007820 */ /* 0x000fc80000410000 */
[----:B------:R4:W0:Y:S02]  /*0b60*/  F2F.F64.F32 R26, R0 ;  /* 0x00000000001a7310 */ /* 0x0008240000201800 */
[----:B0---4-:R-:W-:Y:S05]  /*0b70*/  BRA `(.L_x_2215) ;  /* 0x0000000400147947 */ /* 0x011fea0003800000 */
.L_x_2228:
        /* <DEDUP_REMOVED lines=21> */
.L_x_2233:
[----:B------:R-:W-:Y:S05]  /*0cd0*/  BSYNC.RECONVERGENT B0 ;  /* 0x0000000000007941 */ /* 0x000fea0003800200 */
.L_x_2232:
[----:B------:R-:W-:Y:S01]  /*0ce0*/  IMAD.SHL.U32 R0, R0, 0x200000, RZ ;  /* 0x0020000000007824 */ /* 0x000fe200078e00ff */
[----:B------:R-:W-:-:S04]  /*0cf0*/  LEA R3, R3, 0x37800000, 0x17 ;  /* 0x3780000003037811 */ /* 0x000fc800078eb8ff */
[----:B------:R-:W-:-:S05]  /*0d00*/  LOP3.LUT R0, R3, R0, R7, 0xfe, !PT ;  /* 0x0000000003007212 */ /* 0x000fca00078efe07 */
[----:B------:R-:W-:-:S04]  /*0d10*/  FMUL.FTZ R0, R0, 1 ;  /* 0x3f80000000007820 */ /* 0x000fc80000410000 */
[----:B------:R4:W0:Y:S02]  /*0d20*/  F2F.F64.F32 R26, R0 ;  /* 0x00000000001a7310 */ /* 0x0008240000201800 */
[----:B0---4-:R-:W-:Y:S05]  /*0d30*/  BRA `(.L_x_2215) ;  /* 0x0000000000a47947 */ /* 0x011fea0003800000 */
.L_x_2227:
[----:B------:R-:W-:-:S09]  /*0d40*/  UISETP.NE.AND UP0, UPT, UR4, 0x1c, UPT ;  /* 0x0000001c0400788c */ /* 0x000fd2000bf05270 */
[----:B------:R-:W-:Y:S05]  /*0d50*/  BRA.U !UP0, `(.L_x_2234) ;  /* 0x0000000108947547 */ /* 0x000fea000b800000 */
[----:B------:R-:W-:-:S09]  /*0d60*/  UISETP.NE.AND UP0, UPT, UR4, 0x1d, UPT ;  /* 0x0000001d0400788c */ /* 0x000fd2000bf05270 */
[----:B------:R-:W-:Y:S05]  /*0d70*/  BRA.U !UP0, `(.L_x_2235) ;  /* 0x0000000108807547 */ /* 0x000fea000b800000 */
[----:B------:R-:W-:-:S09]  /*0d80*/  UISETP.NE.AND UP0, UPT, UR4, 0x2c, UPT ;  /* 0x0000002c0400788c */ /* 0x000fd2000bf05270 */
[----:B------:R-:W-:Y:S05]  /*0d90*/  BRA.U !UP0, `(.L_x_2236) ;  /* 0x0000000108487547 */ /* 0x000fea000b800000 */
.L_x_2214:
        /* <DEDUP_REMOVED lines=16> */
.L_x_2237:
[----:B------:R-:W-:Y:S01]  /*0ea0*/  CS2R R26, SRZ ;  /* 0x00000000001a7805 */ /* 0x000fe2000001ff00 */
[----:B------:R-:W-:Y:S06]  /*0eb0*/  BRA `(.L_x_2215) ;  /* 0x0000000000447947 */ /* 0x000fec0003800000 */
.L_x_2236:
[----:B------:R-:W2:Y:S01]  /*0ec0*/  LDG.E.U8 R0, desc[UR36][R4.64] ;  /* 0x0000002404007981 */ /* 0x000ea2000c1e1100 */
[----:B------:R-:W-:Y:S02]  /*0ed0*/  IMAD.MOV.U32 R26, RZ, RZ, 0x0 ;  /* 0x00000000ff1a7424 */ /* 0x000fe400078e00ff */
[----:B------:R-:W-:Y:S01]  /*0ee0*/  IMAD.MOV.U32 R27, RZ, RZ, 0x38000000 ;  /* 0x38000000ff1b7424 */ /* 0x000fe200078e00ff */
[----:B--2---:R-:W-:-:S13]  /*0ef0*/  ISETP.NE.AND P0, PT, R0, RZ, PT ;  /* 0x000000ff0000720c */ /* 0x004fda0003f05270 */
[----:B------:R-:W-:Y:S05]  /*0f00*/  @!P0 BRA `(.L_x_2215) ;  /* 0x0000000000308947 */ /* 0x000fea0003800000 */
[----:B------:R-:W-:-:S13]  /*0f10*/  ISETP.NE.AND P0, PT, R0, 0xff, PT ;  /* 0x000000ff0000780c */ /* 0x000fda0003f05270 */
[----:B------:R-:W-:Y:S02]  /*0f20*/  @P0 IMAD.SHL.U32 R0, R0, 0x800000, RZ ;  /* 0x0080000000000824 */ /* 0x000fe400078e00ff */
[----:B------:R-:W-:Y:S02]  /*0f30*/  @!P0 IMAD.MOV.U32 R26, RZ, RZ, 0x20000000 ;  /* 0x20000000ff1a8424 */ /* 0x000fe400078e00ff */
[----:B------:R-:W-:Y:S02]  /*0f40*/  @!P0 IMAD.MOV.U32 R27, RZ, RZ, 0x7ff80000 ;  /* 0x7ff80000ff1b8424 */ /* 0x000fe400078e00ff */
[----:B------:R-:W-:-:S04]  /*0f50*/  @P0 FMUL.FTZ R0, R0, 1 ;  /* 0x3f80000000000820 */ /* 0x000fc80000410000 */
[----:B------:R4:W0:Y:S02]  /*0f60*/  @P0 F2F.F64.F32 R26, R0 ;  /* 0x00000000001a0310 */ /* 0x0008240000201800 */
[----:B0---4-:R-:W-:Y:S05]  /*0f70*/  BRA `(.L_x_2215) ;  /* 0x0000000000147947 */ /* 0x011fea0003800000 */
.L_x_2235:
[----:B------:R-:W2:Y:S02]  /*0f80*/  LDG.E.64 R26, desc[UR36][R4.64] ;  /* 0x00000024041a7981 */ /* 0x000ea4000c1e1b00 */
[----:B--2---:R-:W4:Y:S02]  /*0f90*/  I2F.F64.U64 R26, R26 ;  /* 0x0000001a001a7312 */ /* 0x004f240000301800 */
[----:B----4-:R-:W-:Y:S05]  /*0fa0*/  BRA `(.L_x_2215) ;  /* 0x0000000000087947 */ /* 0x010fea0003800000 */
.L_x_2234:
[----:B------:R-:W2:Y:S02]  /*0fb0*/  LDG.E R4, desc[UR36][R4.64] ;  /* 0x0000002404047981 */ /* 0x000ea4000c1e1900 */
[----:B--2---:R2:W3:Y:S02]  /*0fc0*/  I2F.F64.U32 R26, R4 ;  /* 0x00000004001a7312 */ /* 0x0044e40000201800 */
.L_x_2215:
[----:B------:R-:W-:Y:S05]  /*0fd0*/  BSYNC.RECONVERGENT B7 ;  /* 0x0000000000077941 */ /* 0x000fea0003800200 */
.L_x_2209:
[----:B------:R-:W-:-:S07]  /*0fe0*/  VIADD R29, R23, 0x80 ;  /* 0x00000080171d7836 */ /* 0x000fce0000000000 */
.L_x_2208:
[----:B------:R-:W-:Y:S05]  /*0ff0*/  BSYNC.RECONVERGENT B6 ;  /* 0x0000000000067941 */ /* 0x000fea0003800200 */
.L_x_2207:
[----:B------:R-:W-:Y:S01]  /*1000*/  ISETP.GE.AND P0, PT, R29, R2, PT ;  /* 0x000000021d00720c */ /* 0x000fe20003f06270 */
[----:B------:R-:W-:Y:S01]  /*1010*/  BSSY.RECONVERGENT B6, `(.L_x_2238) ;  /* 0x00000f6000067945 */ /* 0x000fe20003800200 */
[----:B------:R-:W-:-:S11]  /*1020*/  CS2R R24, SRZ ;  /* 0x0000000000187805 */ /* 0x000fd6000001ff00 */
[----:B------:R-:W-:Y:S05]  /*1030*/  @P0 BRA `(.L_x_2239) ;  /* 0x0000000c00cc0947 */ /* 0x000fea0003800000 */
[----:B012---:R-:W0:Y:S01]  /*1040*/  LDC.64 R4, c[0x0][0x390] ;  /* 0x0000e400ff047b82 */ /* 0x007e220000000a00 */
        /* <DEDUP_REMOVED lines=20> */
.L_x_2244:
[----:B------:R-:W2:Y:S02]  /*1190*/  LDG.E.U8 R4, desc[UR36][R4.64] ;  /* 0x0000002404047981 */ /* 0x000ea4000c1e1100 */
[----:B--2---:R1:W2:Y:S02]  /*11a0*/  I2F.F64.U16 R24, R4 ;  /* 0x0000000400187312 */ /* 0x0042a40000101800 */
[----:B-12---:R-:W-:Y:S05]  /*11b0*/  BRA `(.L_x_2246) ;  /* 0x0000000c00647947 */ /* 0x006fea0003800000 */
.L_x_2243:
        /* <DEDUP_REMOVED lines=9> */
.L_x_2248:
[----:B------:R-:W2:Y:S02]  /*1250*/  LDG.E R4, desc[UR36][R4.64] ;  /* 0x0000002404047981 */ /* 0x000ea4000c1e1900 */
[----:B--2---:R1:W2:Y:S02]  /*1260*/  I2F.F64 R24, R4 ;  /* 0x0000000400187312 */ /* 0x0042a40000201c00 */
[----:B-12---:R-:W-:Y:S05]  /*1270*/  BRA `(.L_x_2246) ;  /* 0x0000000c00347947 */ /* 0x006fea0003800000 */
.L_x_2247:
[----:B------:R-:W2:Y:S02]  /*1280*/  LDG.E.U16 R4, desc[UR36][R4.64] ;  /* 0x0000002404047981 */ /* 0x000ea4000c1e1500 */
[----:B--2---:R1:W2:Y:S02]  /*1290*/  I2F.F64.S16 R24, R4 ;  /* 0x0000000400187312 */ /* 0x0042a40000101c00 */
[----:B-12---:R-:W-:Y:S05]  /*12a0*/  BRA `(.L_x_2246) ;  /* 0x0000000c00287947 */ /* 0x006fea0003800000 */
.L_x_2242:
        /* <DEDUP_REMOVED lines=10> */
.L_x_2250:
[----:B------:R-:W2:Y:S02]  /*1350*/  LDG.E.U16 R0, desc[UR36][R4.64] ;  /* 0x0000002404007981 */ /* 0x000ea4000c1e1500 */
[----:B--2---:R-:W-:-:S05]  /*1360*/  HADD2.F32 R0, -RZ, R0.H0_H0 ;  /* 0x20000000ff007230 */ /* 0x004fca0000004100 */
[----:B------:R-:W-:-:S04]  /*1370*/  FMUL.FTZ R0, R0, 1 ;  /* 0x3f80000000007820 */ /* 0x000fc80000410000 */
[----:B------:R0:W1:Y:S02]  /*1380*/  F2F.F64.F32 R24, R0 ;  /* 0x0000000000187310 */ /* 0x0000640000201800 */
[----:B01----:R-:W-:Y:S05]  /*1390*/  BRA `(.L_x_2246) ;  /* 0x0000000800ec7947 */ /* 0x003fea0003800000 */
.L_x_2249:
        /* <DEDUP_REMOVED lines=10> */
.L_x_2252:
[----:B------:R-:W2:Y:S02]  /*1440*/  LDG.E.U16 R4, desc[UR36][R4.64] ;  /* 0x0000002404047981 */ /* 0x000ea4000c1e1500 */
[----:B--2---:R-:W-:-:S05]  /*1450*/  HADD2.F32 R0, -RZ, R4.H0_H0 ;  /* 0x20000004ff007230 */ /* 0x004fca0000004100 */
[----:B------:R-:W-:-:S04]  /*1460*/  FMUL.FTZ R0, R0, 1 ;  /* 0x3f80000000007820 */ /* 0x000fc80000410000 */
[----:B------:R0:W1:Y:S02]  /*1470*/  F2F.F64.F32 R24, R0 ;  /* 0x0000000000187310 */ /* 0x0000640000201800 */
[----:B01----:R-:W-:Y:S05]  /*1480*/  BRA `(.L_x_2246) ;  /* 0x0000000800b07947 */ /* 0x003fea0003800000 */
.L_x_2251:
[----:B------:R0:W5:Y:S01]  /*1490*/  LDG.E.64 R24, desc[UR36][R4.64] ;  /* 0x0000002404187981 */ /* 0x000162000c1e1b00 */
[----:B------:R-:W-:Y:S05]  /*14a0*/  BRA `(.L_x_2246) ;  /* 0x0000000800a87947 */ /* 0x000fea0003800000 */
.L_x_2241:
        /* <DEDUP_REMOVED lines=13> */
.L_x_2255:
[----:B------:R4:W5:Y:S01]  /*1580*/  LDG.E.64 R24, desc[UR36][R4.64] ;  /* 0x0000002404187981 */ /* 0x000962000c1e1b00 */
[----:B------:R-:W-:Y:S05]  /*1590*/  BRA `(.L_x_2246) ;  /* 0x00000008006c7947 */ /* 0x000fea0003800000 */
.L_x_2254:
        /* <DEDUP_REMOVED lines=25> */
[----:B------:R4:W0:Y:S02]  /*1730*/  F2F.F64.F32 R24, R3 ;  /* 0x0000000300187310 */ /* 0x0008240000201800 */
[----:B0---4-:R-:W-:Y:S05]  /*1740*/  BRA `(.L_x_2246) ;  /* 0x0000000800007947 */ /* 0x011fea0003800000 */
.L_x_2257:
        /* <DEDUP_REMOVED lines=11> */
[----:B------:R-:W-:-:S05]  /*1800*/  LOP3.LUT R0, R0, 0x80000000, R3, 0xf8, !PT ;  /* 0x8000000000007812 */ /* 0x000fca00078ef803 */
[----:B------:R-:W-:-:S04]  /*1810*/  FMUL.FTZ R0, R0, 1 ;  /* 0x3f80000000007820 */ /* 0x000fc80000410000 */
[----:B------:R4:W0:Y:S02]  /*1820*/  F2F.F64.F32 R24, R0 ;  /* 0x0000000000187310 */ /* 0x0008240000201800 */
[----:B0---4-:R-:W-:Y:S05]  /*1830*/  BRA `(.L_x_2246) ;  /* 0x0000000400c47947 */ /* 0x011fea0003800000 */
.L_x_2256:
[----:B------:R-:W2:Y:S02]  /*1840*/  LDG.E.U16 R0, desc[UR36][R4.64] ;  /* 0x0000002404007981 */ /* 0x000ea4000c1e1500 */
[----:B--2---:R-:W-:-:S04]  /*1850*/  IMAD.U32 R0, R0, 0x10000, RZ ;  /* 0x0001000000007824 */ /* 0x004fc800078e00ff */
[----:B------:R-:W-:-:S04]  /*1860*/  FMUL.FTZ R0, R0, 1 ;  /* 0x3f80000000007820 */ /* 0x000fc80000410000 */
[----:B------:R4:W0:Y:S02]  /*1870*/  F2F.F64.F32 R24, R0 ;  /* 0x0000000000187310 */ /* 0x0008240000201800 */
[----:B0---4-:R-:W-:Y:S05]  /*1880*/  BRA `(.L_x_2246) ;  /* 0x0000000400b07947 */ /* 0x011fea0003800000 */
.L_x_2253:
        /* <DEDUP_REMOVED lines=11> */
.L_x_2260:
        /* <DEDUP_REMOVED lines=21> */
.L_x_2262:
[----:B------:R-:W-:Y:S05]  /*1a90*/  BSYNC.RECONVERGENT B0 ;  /* 0x0000000000007941 */ /* 0x000fea0003800200 */
.L_x_2261:
[----:B------:R-:W-:Y:S01]  /*1aa0*/  IMAD.SHL.U32 R0, R0, 0x100000, RZ ;  /* 0x0010000000007824 */ /* 0x000fe200078e00ff */
[----:B------:R-:W-:-:S04]  /*1ab0*/  LEA R3, R3, 0x3b800000, 0x17 ;  /* 0x3b80000003037811 */ /* 0x000fc800078eb8ff */
[----:B------:R-:W-:-:S05]  /*1ac0*/  LOP3.LUT R0, R3, R0, R7, 0xfe, !PT ;  /* 0x0000000003007212 */ /* 0x000fca00078efe07 */
[----:B------:R-:W-:-:S04]  /*1ad0*/  FMUL.FTZ R0, R0, 1 ;  /* 0x3f80000000007820 */ /* 0x000fc80000410000 */
[----:B------:R4:W0:Y:S02]  /*1ae0*/  F2F.F64.F32 R24, R0 ;  /* 0x0000000000187310 */ /* 0x0008240000201800 */
[----:B0---4-:R-:W-:Y:S05]  /*1af0*/  BRA `(.L_x_2246) ;  /* 0x0000000400147947 */ /* 0x011fea0003800000 */
.L_x_2259:
        /* <DEDUP_REMOVED lines=21> */
.L_x_2264:
[----:B------:R-:W-:Y:S05]  /*1c50*/  BSYNC.RECONVERGENT B0 ;  /* 0x0000000000007941 */ /* 0x000fea0003800200 */
.L_x_2263:
[----:B------:R-:W-:Y:S01]  /*1c60*/  IMAD.SHL.U32 R0, R0, 0x200000, RZ ;  /* 0x0020000000007824 */ /* 0x000fe200078e00ff */
[----:B------:R-:W-:-:S04]  /*1c70*/  LEA R3, R3, 0x37800000, 0x17 ;  /* 0x3780000003037811 */ /* 0x000fc800078eb8ff */
[----:B------:R-:W-:-:S05]  /*1c80*/  LOP3.LUT R0, R3, R0, R7, 0xfe, !PT ;  /* 0x0000000003007212 */ /* 0x000fca00078efe07 */
[----:B------:R-:W-:-:S04]  /*1c90*/  FMUL.FTZ R0, R0, 1 ;  /* 0x3f80000000007820 */ /* 0x000fc80000410000 */
[----:B------:R4:W0:Y:S02]  /*1ca0*/  F2F.F64.F32 R24, R0 ;  /* 0x0000000000187310 */ /* 0x0008240000201800 */
[----:B0---4-:R-:W-:Y:S05]  /*1cb0*/  BRA `(.L_x_2246) ;  /* 0x0000000000a47947 */ /* 0x011fea0003800000 */
.L_x_2258:
        /* <DEDUP_REMOVED lines=16> */
[----:B------:R1:W2:Y:S02]  /*1dc0*/  @P0 F2F.F64.F32 R24, R0 ;  /* 0x0000000000180310 */ /* 0x0002a40000201800 */
[----:B-12---:R-:W-:Y:S05]  /*1dd0*/  BRA `(.L_x_2246) ;  /* 0x00000000005c7947 */ /* 0x006fea0003800000 */
.L_x_2245:
[----:B------:R-:W-:Y:S01]  /*1de0*/  MOV R0, 0x0 ;  /* 0x0000000000007802 */ /* 0x000fe20000000f00 */
[----:B------:R-:W0:Y:S01]  /*1df0*/  LDCU.64 UR4, c[0x4][0x128] ;  /* 0x01002500ff0477ac */ /* 0x000e220008000a00 */
[----:B------:R-:W-:Y:S02]  /*1e00*/  IMAD.MOV.U32 R8, RZ, RZ, 0x4e ;  /* 0x0000004eff087424 */ /* 0x000fe400078e00ff */
[----:B------:R1:W2:Y:S01]  /*1e10*/  LDC.64 R14, c[0x4][R0] ;  /* 0x01000000000e7b82 */ /* 0x0002a20000000a00 */
[----:B------:R-:W4:Y:S01]  /*1e20*/  LDCU.64 UR6, c[0x4][0x130] ;  /* 0x01002600ff0677ac */ /* 0x000f220008000a00 */
[----:B------:R-:W-:Y:S02]  /*1e30*/  IMAD.MOV.U32 R12, RZ, RZ, 0x1 ;  /* 0x00000001ff0c7424 */ /* 0x000fe400078e00ff */
[----:B------:R-:W-:Y:S01]  /*1e40*/  IMAD.MOV.U32 R13, RZ, RZ, RZ ;  /* 0x000000ffff0d7224 */ /* 0x000fe200078e00ff */
[----:B------:R-:W3:Y:S01]  /*1e50*/  LDCU.64 UR8, c[0x4][0x8] ;  /* 0x01000100ff0877ac */ /* 0x000ee20008000a00 */
[----:B0-----:R-:W-:-:S02]  /*1e60*/  IMAD.U32 R4, RZ, RZ, UR4 ;  /* 0x00000004ff047e24 */ /* 0x001fc4000f8e00ff */
[----:B------:R-:W-:Y:S02]  /*1e70*/  IMAD.U32 R5, RZ, RZ, UR5 ;  /* 0x00000005ff057e24 */ /* 0x000fe4000f8e00ff */
[----:B----4-:R-:W-:Y:S02]  /*1e80*/  IMAD.U32 R6, RZ, RZ, UR6 ;  /* 0x00000006ff067e24 */ /* 0x010fe4000f8e00ff */
[----:B------:R-:W-:Y:S02]  /*1e90*/  IMAD.U32 R7, RZ, RZ, UR7 ;  /* 0x00000007ff077e24 */ /* 0x000fe4000f8e00ff */
[----:B---3--:R-:W-:Y:S02]  /*1ea0*/  IMAD.U32 R10, RZ, RZ, UR8 ;  /* 0x00000008ff0a7e24 */ /* 0x008fe4000f8e00ff */
[----:B-1----:R-:W-:-:S07]  /*1eb0*/  IMAD.U32 R11, RZ, RZ, UR9 ;  /* 0x00000009ff0b7e24 */ /* 0x002fce000f8e00ff */
[----:B------:R-:W-:-:S07]  /*1ec0*/  LEPC R20, `(.L_x_2267) ;  /* 0x000000001014794e */ /* 0x000fce0000000000 */
[----:B--2--5:R-:W-:Y:S05]  /*1ed0*/  CALL.ABS.NOINC R14 ;  /* 0x000000000e007343 */ /* 0x024fea0003c00000 */
.L_x_2267:
[----:B------:R-:W-:Y:S01]  /*1ee0*/  CS2R R24, SRZ ;  /* 0x0000000000187805 */ /* 0x000fe2000001ff00 */
[----:B------:R-:W-:Y:S06]  /*1ef0*/  BRA `(.L_x_2246) ;  /* 0x0000000000147947 */ /* 0x000fec0003800000 */
.L_x_2266:
[----:B------:R-:W2:Y:S02]  /*1f00*/  LDG.E.64 R24, desc[UR36][R4.64] ;  /* 0x0000002404187981 */ /* 0x000ea4000c1e1b00 */
[----:B--2---:R-:W1:Y:S02]  /*1f10*/  I2F.F64.U64 R24, R24 ;  /* 0x0000001800187312 */ /* 0x004e640000301800 */
[----:B-1----:R-:W-:Y:S05]  /*1f20*/  BRA `(.L_x_2246) ;  /* 0x0000000000087947 */ /* 0x002fea0003800000 */
.L_x_2265:
[----:B------:R-:W2:Y:S02]  /*1f30*/  LDG.E R4, desc[UR36][R4.64] ;  /* 0x0000002404047981 */ /* 0x000ea4000c1e1900 */
[----:B--2---:R1:W2:Y:S02]  /*1f40*/  I2F.F64.U32 R24, R4 ;  /* 0x0000000400187312 */ /* 0x0042a40000201800 */
.L_x_2246:
[----:B------:R-:W-:Y:S05]  /*1f50*/  BSYNC.RECONVERGENT B7 ;  /* 0x0000000000077941 */ /* 0x000fea0003800200 */
.L_x_2240:
[----:B------:R-:W-:-:S07]  /*1f60*/  VIADD R29, R29, 0x80 ;  /* 0x000000801d1d7836 */ /* 0x000fce0000000000 */
.L_x_2239:
[----:B------:R-:W-:Y:S05]  /*1f70*/  BSYNC.RECONVERGENT B6 ;  /* 0x0000000000067941 */ /* 0x000fea0003800200 */
.L_x_2238:
[----:B------:R-:W-:Y:S01]  /*1f80*/  ISETP.GE.AND P0, PT, R29, R2, PT ;  /* 0x000000021d00720c */ /* 0x000fe20003f06270 */
[----:B------:R-:W-:Y:S01]  /*1f90*/  BSSY.RECONVERGENT B6, `(.L_x_2268) ;  /* 0x00000f6000067945 */ /* 0x000fe20003800200 */
[----:B------:R-:W-:-:S11]  /*1fa0*/  CS2R R18, SRZ ;  /* 0x0000000000127805 */ /* 0x000fd6000001ff00 */
[----:B------:R-:W-:Y:S05]  /*1fb0*/  @P0 BRA `(.L_x_2269) ;  /* 0x0000000c00cc0947 */ /* 0x000fea0003800000 */
[----:B012-4-:R-:W0:Y:S01]  /*1fc0*/  LDC.64 R4, c[0x0][0x390] ;  /* 0x0000e400ff047b82 */ /* 0x017e220000000a00 */
        /* <DEDUP_REMOVED lines=20> */
.L_x_2274:
[----:B------:R-:W2:Y:S02]  /*2110*/  LDG.E.U8 R4, desc[UR36][R4.64] ;  /* 0x0000002404047981 */ /* 0x000ea4000c1e1100 */
[----:B--2---:R0:W1:Y:S02]  /*2120*/  I2F.F64.U16 R18, R4 ;  /* 0x0000000400127312 */ /* 0x0040640000101800 */
[----:B01----:R-:W-:Y:S05]  /*2130*/  BRA `(.L_x_2276) ;  /* 0x0000000c00647947 */ /* 0x003fea0003800000 */
.L_x_2273:
        /* <DEDUP_REMOVED lines=9> */
.L_x_2278:
[----:B------:R-:W2:Y:S02]  /*21d0*/  LDG.E R4, desc[UR36][R4.64] ;  /* 0x0000002404047981 */ /* 0x000ea4000c1e1900 */
[----:B--2---:R0:W1:Y:S02]  /*21e0*/  I2F.F64 R18, R4 ;  /* 0x0000000400127312 */ /* 0x0040640000201c00 */
[----:B01----:R-:W-:Y:S05]  /*21f0*/  BRA `(.L_x_2276) ;  /* 0x0000000c00347947 */ /* 0x003fea0003800000 */
.L_x_2277:
[----:B------:R-:W2:Y:S02]  /*2200*/  LDG.E.U16 R4, desc[UR36][R4.64] ;  /* 0x0000002404047981 */ /* 0x000ea4000c1e1500 */
[----:B--2---:R0:W1:Y:S02]  /*2210*/  I2F.F64.S16 R18, R4 ;  /* 0x0000000400127312 */ /* 0x0040640000101c00 */
[----:B01----:R-:W-:Y:S05]  /*2220*/  BRA `(.L_x_2276) ;  /* 0x0000000c00287947 */ /* 0x003fea0003800000 */
.L_x_2272:
        /* <DEDUP_REMOVED lines=10> */
.L_x_2280:
[----:B------:R-:W2:Y:S02]  /*22d0*/  LDG.E.U16 R0, desc[UR36][R4.64] ;  /* 0x0000002404007981 */ /* 0x000ea4000c1e1500 */
[----:B--2---:R-:W-:-:S05]  /*22e0*/  HADD2.F32 R0, -RZ, R0.H0_H0 ;  /* 0x20000000ff007230 */ /* 0x004fca0000004100 */
[----:B------:R-:W-:-:S04]  /*22f0*/  FMUL.FTZ R0, R0, 1 ;  /* 0x3f80000000007820 */ /* 0x000fc80000410000 */
[----:B------:R1:W2:Y:S02]  /*2300*/  F2F.F64.F32 R18, R0 ;  /* 0x0000000000127310 */ /* 0x0002a40000201800 */
[----:B-12---:R-:W-:Y:S05]  /*2310*/  BRA `(.L_x_2276) ;  /* 0x0000000800ec7947 */ /* 0x006fea0003800000 */
.L_x_2279:
        /* <DEDUP_REMOVED lines=10> */
.L_x_2282:
[----:B------:R-:W2:Y:S02]  /*23c0*/  LDG.E.U16 R4, desc[UR36][R4.64] ;  /* 0x0000002404047981 */ /* 0x000ea4000c1e1500 */
[----:B--2---:R-:W-:-:S05]  /*23d0*/  HADD2.F32 R0, -RZ, R4.H0_H0 ;  /* 0x20000004ff007230 */ /* 0x004fca0000004100 */
[----:B------:R-:W-:-:S04]  /*23e0*/  FMUL.FTZ R0, R0, 1 ;  /* 0x3f80000000007820 */ /* 0x000fc80000410000 */
[----:B------:R1:W2:Y:S02]  /*23f0*/  F2F.F64.F32 R18, R0 ;  /* 0x0000000000127310 */ /* 0x0002a40000201800 */
[----:B-12---:R-:W-:Y:S05]  /*2400*/  BRA `(.L_x_2276) ;  /* 0x0000000800b07947 */ /* 0x006fea0003800000 */
.L_x_2281:
[----:B------:R0:W5:Y:S01]  /*2410*/  LDG.E.64 R18, desc[UR36][R4.64] ;  /* 0x0000002404127981 */ /* 0x000162000c1e1b00 */
[----:B------:R-:W-:Y:S05]  /*2420*/  BRA `(.L_x_2276) ;  /* 0x0000000800a87947 */ /* 0x000fea0003800000 */
.L_x_2271:
        /* <DEDUP_REMOVED lines=13> */
.L_x_2285:
[----:B------:R1:W5:Y:S01]  /*2500*/  LDG.E.64 R18, desc[UR36][R4.64] ;  /* 0x0000002404127981 */ /* 0x000362000c1e1b00 */
[----:B------:R-:W-:Y:S05]  /*2510*/  BRA `(.L_x_2276) ;  /* 0x00000008006c7947 */ /* 0x000fea0003800000 */
.L_x_2284:
        /* <DEDUP_REMOVED lines=26> */
[----:B--2-4-:R-:W-:Y:S05]  /*26c0*/  BRA `(.L_x_2276) ;  /* 0x0000000800007947 */ /* 0x014fea0003800000 */
.L_x_2287:
        /* <DEDUP_REMOVED lines=13> */
[----:B------:R2:W4:Y:S02]  /*27a0*/  F2F.F64.F32 R18, R0 ;  /* 0x0000000000127310 */ /* 0x0005240000201800 */
[----:B--2-4-:R-:W-:Y:S05]  /*27b0*/  BRA `(.L_x_2276) ;  /* 0x0000000400c47947 */ /* 0x014fea0003800000 */
.L_x_2286:
[----:B------:R-:W2:Y:S02]  /*27c0*/  LDG.E.U16 R0, desc[UR36][R4.64] ;  /* 0x0000002404007981 */ /* 0x000ea4000c1e1500 */
[----:B--2---:R-:W-:-:S04]  /*27d0*/  IMAD.U32 R0, R0, 0x10000, RZ ;  /* 0x0001000000007824 */ /* 0x004fc800078e00ff */
[----:B------:R-:W-:-:S04]  /*27e0*/  FMUL.FTZ R0, R0, 1 ;  /* 0x3f80000000007820 */ /* 0x000fc80000410000 */
[----:B------:R2:W4:Y:S02]  /*27f0*/  F2F.F64.F32 R18, R0 ;  /* 0x0000000000127310 */ /* 0x0005240000201800 */
[----:B--2-4-:R-:W-:Y:S05]  /*2800*/  BRA `(.L_x_2276) ;  /* 0x0000000400b07947 */ /* 0x014fea0003800000 */
.L_x_2283:
        /* <DEDUP_REMOVED lines=9> */
[----:B--2---:R0:W1:Y:S02]  /*28a0*/  I2F.F64.U16 R18, R4 ;  /* 0x0000000400127312 */ /* 0x0040640000101800 */
[----:B01----:R-:W-:Y:S05]  /*28b0*/  BRA `(.L_x_2276) ;  /* 0x0000000400847947 */ /* 0x003fea0003800000 */
.L_x_2290:
        /* <DEDUP_REMOVED lines=21> */
.L_x_2292:
[----:B------:R-:W-:Y:S05]  /*2a10*/  BSYNC.RECONVERGENT B0 ;  /* 0x0000000000007941 */ /* 0x000fea0003800200 */
.L_x_2291:
[----:B------:R-:W-:Y:S01]  /*2a20*/  IMAD.SHL.U32 R0, R0, 0x100000, RZ ;  /* 0x0010000000007824 */ /* 0x000fe200078e00ff */
[----:B------:R-:W-:-:S04]  /*2a30*/  LEA R3, R3, 0x3b800000, 0x17 ;  /* 0x3b80000003037811 */ /* 0x000fc800078eb8ff */
[----:B------:R-:W-:-:S05]  /*2a40*/  LOP3.LUT R0, R3, R0, R7, 0xfe, !PT ;  /* 0x0000000003007212 */ /* 0x000fca00078efe07 */
[----:B------:R-:W-:-:S04]  /*2a50*/  FMUL.FTZ R0, R0, 1 ;  /* 0x3f80000000007820 */ /* 0x000fc80000410000 */
[----:B------:R0:W1:Y:S02]  /*2a60*/  F2F.F64.F32 R18, R0 ;  /* 0x0000000000127310 */ /* 0x0000640000201800 */
[----:B01----:R-:W-:Y:S05]  /*2a70*/  BRA `(.L_x_2276) ;  /* 0x0000000400147947 */ /* 0x003fea0003800000 */
.L_x_2289:
        /* <DEDUP_REMOVED lines=21> */
.L_x_2294:
[----:B------:R-:W-:Y:S05]  /*2bd0*/  BSYNC.RECONVERGENT B0 ;  /* 0x0000000000007941 */ /* 0x000fea0003800200 */
.L_x_2293:
[----:B------:R-:W-:Y:S01]  /*2be0*/  IMAD.SHL.U32 R0, R0, 0x200000, RZ ;  /* 0x0020000000007824 */ /* 0x000fe200078e00ff */
[----:B------:R-:W-:-:S04]  /*2bf0*/  LEA R3, R3, 0x37800000, 0x17 ;  /* 0x3780000003037811 */ /* 0x000fc800078eb8ff */
[----:B------:R-:W-:-:S05]  /*2c00*/  LOP3.LUT R0, R3, R0, R7, 0xfe, !PT ;  /* 0x0000000003007212 */ /* 0x000fca00078efe07 */
[----:B------:R-:W-:-:S04]  /*2c10*/  FMUL.FTZ R0, R0, 1 ;  /* 0x3f80000000007820 */ /* 0x000fc80000410000 */
[----:B------:R0:W1:Y:S02]  /*2c20*/  F2F.F64.F32 R18, R0 ;  /* 0x0000000000127310 */ /* 0x0000640000201800 */
[----:B01----:R-:W-:Y:S05]  /*2c30*/  BRA `(.L_x_2276) ;  /* 0x0000000000a47947 */ /* 0x003fea0003800000 */
.L_x_2288:
        /* <DEDUP_REMOVED lines=16> */
[----:B------:R0:W1:Y:S02]  /*2d40*/  @P0 F2F.F64.F32 R18, R0 ;  /* 0x0000000000120310 */ /* 0x0000640000201800 */
[----:B01----:R-:W-:Y:S05]  /*2d50*/  BRA `(.L_x_2276) ;  /* 0x00000000005c7947 */ /* 0x003fea0003800000 */
.L_x_2275:
        /* <DEDUP_REMOVED lines=16> */
.L_x_2297:
[----:B------:R-:W-:Y:S01]  /*2e60*/  CS2R R18, SRZ ;  /* 0x0000000000127805 */ /* 0x000fe2000001ff00 */
[----:B------:R-:W-:Y:S06]  /*2e70*/  BRA `(.L_x_2276) ;  /* 0x0000000000147947 */ /* 0x000fec0003800000 */
.L_x_2296:
[----:B------:R-:W2:Y:S02]  /*2e80*/  LDG.E.64 R18, desc[UR36][R4.64] ;  /* 0x0000002404127981 */ /* 0x000ea4000c1e1b00 */
[----:B--2---:R-:W0:Y:S02]  /*2e90*/  I2F.F64.U64 R18, R18 ;  /* 0x0000001200127312 */ /* 0x004e240000301800 */
[----:B0-----:R-:W-:Y:S05]  /*2ea0*/  BRA `(.L_x_2276) ;  /* 0x0000000000087947 */ /* 0x001fea0003800000 */
.L_x_2295:
[----:B------:R-:W2:Y:S02]  /*2eb0*/  LDG.E R4, desc[UR36][R4.64] ;  /* 0x0000002404047981 */ /* 0x000ea4000c1e1900 */
[----:B--2---:R2:W4:Y:S02]  /*2ec0*/  I2F.F64.U32 R18, R4 ;  /* 0x0000000400127312 */ /* 0x0045240000201800 */
.L_x_2276:
[----:B------:R-:W-:Y:S05]  /*2ed0*/  BSYNC.RECONVERGENT B7 ;  /* 0x0000000000077941 */ /* 0x000fea0003800200 */
.L_x_2270:
[----:B------:R-:W-:-:S07]  /*2ee0*/  VIADD R29, R29, 0x80 ;  /* 0x000000801d1d7836 */ /* 0x000fce0000000000 */
.L_x_2269:
[----:B------:R-:W-:Y:S05]  /*2ef0*/  BSYNC.RECONVERGENT B6 ;  /* 0x0000000000067941 */ /* 0x000fea0003800200 */
.L_x_2268:
[----:B------:R-:W-:Y:S01]  /*2f00*/  ISETP.GE.AND P0, PT, R29, R2, PT ;  /* 0x000000021d00720c */ /* 0x000fe20003f06270 */
[----:B------:R-:W-:Y:S01]  /*2f10*/  BSSY.RECONVERGENT B6, `(.L_x_2298) ;  /* 0x00000f0000067945 */ /* 0x000fe20003800200 */
[----:B------:R-:W-:-:S11]  /*2f20*/  CS2R R16, SRZ ;  /* 0x0000000000107805 */ /* 0x000fd6000001ff00 */
[----:B------:R-:W-:Y:S05]  /*2f30*/  @P0 BRA `(.L_x_2299) ;  /* 0x0000000c00b40947 */ /* 0x000fea0003800000 */
[----:B012-4-:R-:W0:Y:S01]  /*2f40*/  LDC.64 R4, c[0x0][0x390] ;  /* 0x0000e400ff047b82 */ /* 0x017e220000000a00 */
        /* <DEDUP_REMOVED lines=19> */
.L_x_2303:
[----:B------:R-:W2:Y:S02]  /*3080*/  LDG.E.U8 R4, desc[UR36][R4.64] ;  /* 0x0000002404047981 */ /* 0x000ea4000c1e1100 */
[----:B--2---:R0:W1:Y:S02]  /*3090*/  I2F.F64.U16 R16, R4 ;  /* 0x0000000400107312 */ /* 0x0040640000101800 */
[----:B01----:R-:W-:Y:S05]  /*30a0*/  BRA `(.L_x_2299) ;  /* 0x0000000c00587947 */ /* 0x003fea0003800000 */
.L_x_2302:
        /* <DEDUP_REMOVED lines=9> */
.L_x_2306:
[----:B------:R-:W2:Y:S02]  /*3140*/  LDG.E R4, desc[UR36][R4.64] ;  /* 0x0000002404047981 */ /* 0x000ea4000c1e1900 */
[----:B--2---:R0:W1:Y:S02]  /*3150*/  I2F.F64 R16, R4 ;  /* 0x0000000400107312 */ /* 0x0040640000201c00 */
[----:B01----:R-:W-:Y:S05]  /*3160*/  BRA `(.L_x_2299) ;  /* 0x0000000c00287947 */ /* 0x003fea0003800000 */
.L_x_2305:
[----:B------:R-:W2:Y:S02]  /*3170*/  LDG.E.U16 R4, desc[UR36][R4.64] ;  /* 0x0000002404047981 */ /* 0x000ea4000c1e1500 */
[----:B--2---:R0:W1:Y:S02]  /*3180*/  I2F.F64.S16 R16, R4 ;  /* 0x0000000400107312 */ /* 0x0040640000101c00 */
[----:B01----:R-:W-:Y:S05]  /*3190*/  BRA `(.L_x_2299) ;  /* 0x0000000c001c7947 */ /* 0x003fea0003800000 */
.L_x_2301:
        /* <DEDUP_REMOVED lines=10> */
.L_x_2308:
[----:B------:R-:W2:Y:S02]  /*3240*/  LDG.E.U16 R0, desc[UR36][R4.64] ;  /* 0x0000002404007981 */ /* 0x000ea4000c1e1500 */
[----:B--2---:R-:W-:-:S05]  /*3250*/  HADD2.F32 R0, -RZ, R0.H0_H0 ;  /* 0x20000000ff007230 */ /* 0x004fca0000004100 */
[----:B------:R-:W-:-:S04]  /*3260*/  FMUL.FTZ R0, R0, 1 ;  /* 0x3f80000000007820 */ /* 0x000fc80000410000 */
[----:B------:R0:W1:Y:S02]  /*3270*/  F2F.F64.F32 R16, R0 ;  /* 0x0000000000107310 */ /* 0x0000640000201800 */
[----:B01----:R-:W-:Y:S05]  /*3280*/  BRA `(.L_x_2299) ;  /* 0x0000000800e07947 */ /* 0x003fea0003800000 */
.L_x_2307:
        /* <DEDUP_REMOVED lines=10> */
.L_x_2310:
[----:B------:R-:W2:Y:S02]  /*3330*/  LDG.E.U16 R4, desc[UR36][R4.64] ;  /* 0x0000002404047981 */ /* 0x000ea4000c1e1500 */
[----:B--2---:R-:W-:-:S05]  /*3340*/  HADD2.F32 R0, -RZ, R4.H0_H0 ;  /* 0x20000004ff007230 */ /* 0x004fca0000004100 */
[----:B------:R-:W-:-:S04]  /*3350*/  FMUL.FTZ R0, R0, 1 ;  /* 0x3f80000000007820 */ /* 0x000fc80000410000 */
[----:B------:R0:W1:Y:S02]  /*3360*/  F2F.F64.F32 R16, R0 ;  /* 0x0000000000107310 */ /* 0x0000640000201800 */
[----:B01----:R-:W-:Y:S05]  /*3370*/  BRA `(.L_x_2299) ;  /* 0x0000000800a47947 */ /* 0x003fea0003800000 */
.L_x_2309:
[----:B------:R0:W5:Y:S01]  /*3380*/  LDG.E.64 R16, desc[UR36][R4.64] ;  /* 0x0000002404107981 */ /* 0x000162000c1e1b00 */
[----:B------:R-:W-:Y:S05]  /*3390*/  BRA `(.L_x_2299) ;  /* 0x00000008009c7947 */ /* 0x000fea0003800000 */
.L_x_2300:
        /* <DEDUP_REMOVED lines=13> */
.L_x_2313:
[----:B------:R0:W5:Y:S01]  /*3470*/  LDG.E.64 R16, desc[UR36][R4.64] ;  /* 0x0000002404107981 */ /* 0x000162000c1e1b00 */
[----:B------:R-:W-:Y:S05]  /*3480*/  BRA `(.L_x_2299) ;  /* 0x0000000800607947 */ /* 0x000fea0003800000 */
.L_x_2312:
        /* <DEDUP_REMOVED lines=27> */
.L_x_2315:
        /* <DEDUP_REMOVED lines=13> */
[----:B------:R0:W1:Y:S02]  /*3710*/  F2F.F64.F32 R16, R0 ;  /* 0x0000000000107310 */ /* 0x0000640000201800 */
[----:B01----:R-:W-:Y:S05]  /*3720*/  BRA `(.L_x_2299) ;  /* 0x0000000400b87947 */ /* 0x003fea0003800000 */
.L_x_2314:
[----:B------:R-:W2:Y:S02]  /*3730*/  LDG.E.U16 R0, desc[UR36][R4.64] ;  /* 0x0000002404007981 */ /* 0x000ea4000c1e1500 */
[----:B--2---:R-:W-:-:S04]  /*3740*/  IMAD.U32 R0, R0, 0x10000, RZ ;  /* 0x0001000000007824 */ /* 0x004fc800078e00ff */
[----:B------:R-:W-:-:S04]  /*3750*/  FMUL.FTZ R0, R0, 1 ;  /* 0x3f80000000007820 */ /* 0x000fc80000410000 */
[----:B------:R0:W1:Y:S02]  /*3760*/  F2F.F64.F32 R16, R0 ;  /* 0x0000000000107310 */ /* 0x0000640000201800 */
[----:B01----:R-:W-:Y:S05]  /*3770*/  BRA `(.L_x_2299) ;  /* 0x0000000400a47947 */ /* 0x003fea0003800000 */
.L_x_2311:
        /* <DEDUP_REMOVED lines=11> */
.L_x_2318:
[----:B------:R-:W2:Y:S02]  /*3830*/  LDG.E.U8 R4, desc[UR36][R4.64] ;  /* 0x0000002404047981 */ /* 0x000ea4000c1e1100 */
        /* <DEDUP_REMOVED lines=19> */
.L_x_2320:
[----:B------:R-:W-:Y:S05]  /*3970*/  BSYNC.RECONVERGENT B0 ;  /* 0x0000000000007941 */ /* 0x000fea0003800200 */
.L_x_2319:
[----:B------:R-:W-:Y:S01]  /*3980*/  IMAD.SHL.U32 R0, R0, 0x100000, RZ ;  /* 0x0010000000007824 */ /* 0x000fe200078e00ff */
[----:B------:R-:W-:-:S04]  /*3990*/  LEA R3, R3, 0x3b800000, 0x17 ;  /* 0x3b80000003037811 */ /* 0x000fc800078eb8ff */
[----:B------:R-:W-:-:S05]  /*39a0*/  LOP3.LUT R0, R3, R0, R7, 0xfe, !PT ;  /* 0x0000000003007212 */ /* 0x000fca00078efe07 */
[----:B------:R-:W-:-:S04]  /*39b0*/  FMUL.FTZ R0, R0, 1 ;  /* 0x3f80000000007820 */ /* 0x000fc80000410000 */
[----:B------:R0:W1:Y:S02]  /*39c0*/  F2F.F64.F32 R16, R0 ;  /* 0x0000000000107310 */ /* 0x0000640000201800 */
[----:B01----:R-:W-:Y:S05]  /*39d0*/  BRA `(.L_x_2299) ;  /* 0x00000004000c7947 */ /* 0x003fea0003800000 */
.L_x_2317:
        /* <DEDUP_REMOVED lines=20> */
.L_x_2322:
[----:B------:R-:W-:Y:S05]  /*3b20*/  BSYNC.RECONVERGENT B0 ;  /* 0x0000000000007941 */ /* 0x000fea0003800200 */
.L_x_2321:
[----:B------:R-:W-:Y:S01]  /*3b30*/  IMAD.SHL.U32 R0, R0, 0x200000, RZ ;  /* 0x0020000000007824 */ /* 0x000fe200078e00ff */
[----:B------:R-:W-:-:S04]  /*3b40*/  LEA R3, R3, 0x37800000, 0x17 ;  /* 0x3780000003037811 */ /* 0x000fc800078eb8ff */
[----:B------:R-:W-:-:S05]  /*3b50*/  LOP3.LUT R0, R3, R0, R7, 0xfe, !PT ;  /* 0x0000000003007212 */ /* 0x000fca00078efe07 */
[----:B------:R-:W-:-:S04]  /*3b60*/  FMUL.FTZ R0, R0, 1 ;  /* 0x3f80000000007820 */ /* 0x000fc80000410000 */
[----:B------:R0:W1:Y:S02]  /*3b70*/  F2F.F64.F32 R16, R0 ;  /* 0x0000000000107310 */ /* 0x0000640000201800 */
[----:B01----:R-:W-:Y:S05]  /*3b80*/  BRA `(.L_x_2299) ;  /* 0x0000000000a07947 */ /* 0x003fea0003800000 */
.L_x_2316:
        /* <DEDUP_REMOVED lines=18> */
.L_x_2304:
        /* <DEDUP_REMOVED lines=16> */
.L_x_2325:
[----:B------:R-:W-:Y:S05]  /*3db0*/  BRA `(.L_x_2299) ;  /* 0x0000000000147947 */ /* 0x000fea0003800000 */
.L_x_2324:
[----:B------:R-:W2:Y:S02]  /*3dc0*/  LDG.E.64 R16, desc[UR36][R4.64] ;  /* 0x0000002404107981 */ /* 0x000ea4000c1e1b00 */
[----:B--2---:R-:W0:Y:S02]  /*3dd0*/  I2F.F64.U64 R16, R16 ;  /* 0x0000001000107312 */ /* 0x004e240000301800 */
[----:B0-----:R-:W-:Y:S05]  /*3de0*/  BRA `(.L_x_2299) ;  /* 0x0000000000087947 */ /* 0x001fea0003800000 */
.L_x_2323:
[----:B------:R-:W2:Y:S02]  /*3df0*/  LDG.E R4, desc[UR36][R4.64] ;  /* 0x0000002404047981 */ /* 0x000ea4000c1e1900 */
[----:B--2---:R0:W1:Y:S02]  /*3e00*/  I2F.F64.U32 R16, R4 ;  /* 0x0000000400107312 */ /* 0x0040640000201800 */
.L_x_2299:
[----:B------:R-:W-:Y:S05]  /*3e10*/  BSYNC.RECONVERGENT B6 ;  /* 0x0000000000067941 */ /* 0x000fea0003800200 */
.L_x_2298:
[----:B------:R-:W-:Y:S01]  /*3e20*/  ISETP.GE.AND P0, PT, R23, R2, PT ;  /* 0x000000021700720c */ /* 0x000fe20003f06270 */
[----:B------:R-:W-:-:S12]  /*3e30*/  BSSY.RECONVERGENT B1, `(.L_x_2326) ;  /* 0x0000189000017945 */ /* 0x000fd80003800200 */
[----:B------:R-:W-:Y:S05]  /*3e40*/  @P0 BRA `(.L_x_2327) ;  /* 0x00000018001c0947 */ /* 0x000fea0003800000 */
[----:B---3-5:R-:W3:Y:S01]  /*3e50*/  DADD R10, -|R26|, 1 ;  /* 0x3ff000001a0a7429 */ /* 0x028ee20000000300 */
[----:B012-4-:R-:W-:Y:S01]  /*3e60*/  IMAD.MOV.U32 R4, RZ, RZ, 0x1 ;  /* 0x00000001ff047424 */ /* 0x017fe200078e00ff */
[----:B---3--:R-:W0:Y:S01]  /*3e70*/  MUFU.RCP64H R5, R11 ;  /* 0x0000000b00057308 */ /* 0x008e220000001800 */
        /* <DEDUP_REMOVED lines=51> */
[----:B------:R-:W-:Y:S05]  /*41b0*/  CALL.REL.NOINC `($__internal_1_$__cuda_sm20_div_rn_f64_full) ;  /* 0x000000b000207944 */ /* 0x000fea0003c00000 */
[----:B------:R-:W-:Y:S02]  /*41c0*/  IMAD.MOV.U32 R4, RZ, RZ, R34 ;  /* 0x000000ffff047224 */ /* 0x000fe400078e0022 */
[----:B------:R-:W-:-:S07]  /*41d0*/  IMAD.MOV.U32 R5, RZ, RZ, R35 ;  /* 0x000000ffff057224 */ /* 0x000fce00078e0023 */
.L_x_2329:
[----:B------:R-:W-:Y:S05]  /*41e0*/  BSYNC.RECONVERGENT B2 ;  /* 0x0000000000027941 */ /* 0x000fea0003800200 */
.L_x_2328:
        /* <DEDUP_REMOVED lines=53> */
[----:B------:R-:W-:Y:S01]  /*4540*/  MOV R0, 0x4570 ;  /* 0x0000457000007802 */ /* 0x000fe20000000f00 */
[----:B------:R-:W-:-:S07]  /*4550*/  IMAD.MOV.U32 R9, RZ, RZ, R5 ;  /* 0x000000ffff097224 */ /* 0x000fce00078e0005 */
[----:B------:R-:W-:Y:S05]  /*4560*/  CALL.REL.NOINC `($__internal_1_$__cuda_sm20_div_rn_f64_full) ;  /* 0x000000ac00347944 */ /* 0x000fea0003c00000 */
[----:B------:R-:W-:Y:S02]  /*4570*/  IMAD.MOV.U32 R6, RZ, RZ, R34 ;  /* 0x000000ffff067224 */ /* 0x000fe400078e0022 */
[----:B------:R-:W-:-:S07]  /*4580*/  IMAD.MOV.U32 R7, RZ, RZ, R35 ;  /* 0x000000ffff077224 */ /* 0x000fce00078e0023 */
.L_x_2333:
[----:B------:R-:W-:Y:S05]  /*4590*/  BSYNC.RECONVERGENT B3 ;  /* 0x0000000000037941 */ /* 0x000fea0003800200 */
.L_x_2332:
        /* <DEDUP_REMOVED lines=78> */
.L_x_2331:
[----:B------:R-:W0:Y:S02]  /*4a80*/  DADD R4, R4, 1 ;  /* 0x3ff0000004047429 */ /* 0x000e240000000000 */
[----:B0-----:R-:W-:Y:S01]  /*4a90*/  ISETP.GT.AND P0, PT, R5, 0xfffff, PT ;  /* 0x000fffff0500780c */ /* 0x001fe20003f04270 */
[----:B------:R-:W-:Y:S02]  /*4aa0*/  IMAD.MOV.U32 R6, RZ, RZ, R4 ;  /* 0x000000ffff067224 */ /* 0x000fe400078e0004 */
[--C-:B------:R-:W-:Y:S02]  /*4ab0*/  IMAD.MOV.U32 R7, RZ, RZ, R5.reuse ;  /* 0x000000ffff077224 */ /* 0x100fe400078e0005 */
[----:B------:R-:W-:-:S15]  /*4ac0*/  IMAD.MOV.U32 R0, RZ, RZ, R5 ;  /* 0x000000ffff007224 */ /* 0x000fde00078e0005 */
[----:B------:R-:W-:-:S15]  /*4ad0*/  NOP ;  /* 0x0000000000007918 */ /* 0x000fde0000000000 */
[----:B------:R-:W-:-:S15]  /*4ae0*/  NOP ;  /* 0x0000000000007918 */ /* 0x000fde0000000000 */
[----:B------:R-:W-:-:S12]  /*4af0*/  NOP ;  /* 0x0000000000007918 */ /* 0x000fd80000000000 */
[----:B------:R-:W0:Y:S02]  /*4b00*/  @!P0 DMUL R6, R6, 1.80143985094819840000e+16 ;  /* 0x4350000006068828 */ /* 0x000e240000000000 */
[----:B0-----:R-:W-:Y:S02]  /*4b10*/  @!P0 IMAD.MOV.U32 R0, RZ, RZ, R7 ;  /* 0x000000ffff008224 */ /* 0x001fe400078e0007 */
[----:B------:R-:W-:Y:S02]  /*4b20*/  @!P0 IMAD.MOV.U32 R4, RZ, RZ, R6 ;  /* 0x000000ffff048224 */ /* 0x000fe400078e0006 */
[----:B------:R-:W-:-:S05]  /*4b30*/  VIADD R3, R0, 0xffffffff ;  /* 0xffffffff00037836 */ /* 0x000fca0000000000 */
[----:B------:R-:W-:Y:S01]  /*4b40*/  ISETP.GT.U32.AND P1, PT, R3, 0x7feffffe, PT ;  /* 0x7feffffe0300780c */ /* 0x000fe20003f24070 */
[----:B------:R-:W-:Y:S02]  /*4b50*/  IMAD.MOV.U32 R3, RZ, RZ, -0x3ff ;  /* 0xfffffc01ff037424 */ /* 0x000fe400078e00ff */
[----:B------:R-:W-:-:S10]  /*4b60*/  @!P0 IMAD.MOV.U32 R3, RZ, RZ, -0x435 ;  /* 0xfffffbcbff038424 */ /* 0x000fd400078e00ff */
        /* <DEDUP_REMOVED lines=8> */
[----:B------:R-:W-:Y:S02]  /*4bf0*/  @P0 VIADD R7, R5, 0xfff00000 ;  /* 0xfff0000005070836 */ /* 0x000fe40000000000 */
[----:B------:R-:W-:Y:S02]  /*4c00*/  @P0 VIADD R0, R0, 0x1 ;  /* 0x0000000100000836 */ /* 0x000fe40000000000 */
        /* <DEDUP_REMOVED lines=162> */
.L_x_2335:
[----:B------:R-:W-:Y:S01]  /*5630*/  IMAD.MOV.U32 R4, RZ, RZ, 0x0 ;  /* 0x00000000ff047424 */ /* 0x000fe200078e00ff */
[----:B------:R-:W-:Y:S01]  /*5640*/  LOP3.LUT P0, RZ, R7, 0x7fffffff, RZ, 0xc0, !PT ;  /* 0x7fffffff07ff7812 */ /* 0x000fe2000780c0ff */
[----:B------:R-:W-:-:S06]  /*5650*/  IMAD.MOV.U32 R5, RZ, RZ, 0x7ff00000 ;  /* 0x7ff00000ff057424 */ /* 0x000fcc00078e00ff */
[----:B------:R-:W0:Y:S02]  /*5660*/  DFMA R6, R6, R4, +INF ;  /* 0x7ff000000606742b */ /* 0x000e240000000004 */
[----:B0-----:R-:W-:Y:S02]  /*5670*/  FSEL R4, R6, RZ, P0 ;  /* 0x000000ff06047208 */ /* 0x001fe40000000000 */
[----:B------:R-:W-:-:S07]  /*5680*/  FSEL R5, R7, -QNAN , P0 ;  /* 0xfff0000007057808 */ /* 0x000fce0000000000 */
.L_x_2334:
[----:B------:R-:W-:Y:S05]  /*5690*/  BSYNC.RECONVERGENT B2 ;  /* 0x0000000000027941 */ /* 0x000fea0003800200 */
.L_x_2330:
[----:B------:R-:W0:Y:S02]  /*56a0*/  DMUL R4, R4, 0.5 ;  /* 0x3fe0000004047828 */ /* 0x000e240000000000 */
[----:B0-----:R-:W-:-:S07]  /*56b0*/  LOP3.LUT R5, R5, 0x80000000, R27, 0xb8, !PT ;  /* 0x8000000005057812 */ /* 0x001fce00078eb81b */
.L_x_2327:
[----:B------:R-:W-:Y:S05]  /*56c0*/  BSYNC.RECONVERGENT B1 ;  /* 0x0000000000017941 */ /* 0x000fea0003800200 */
.L_x_2326:
[----:B---3-5:R-:W-:Y:S01]  /*56d0*/  VIADD R27, R23, 0x80 ;  /* 0x00000080171b7836 */ /* 0x028fe20000000000 */
[----:B------:R-:W-:Y:S04]  /*56e0*/  BSSY.RECONVERGENT B1, `(.L_x_2336) ;  /* 0x000018d000017945 */ /* 0x000fe80003800200 */
[----:B------:R-:W-:-:S13]  /*56f0*/  ISETP.GE.AND P0, PT, R27, R2, PT ;  /* 0x000000021b00720c */ /* 0x000fda0003f06270 */
[----:B------:R-:W-:Y:S05]  /*5700*/  @P0 BRA `(.L_x_2337) ;  /* 0x0000001800280947 */ /* 0x000fea0003800000 */
[----:B--2---:R-:W2:Y:S01]  /*5710*/  DADD R10, -|R24|, 1 ;  /* 0x3ff00000180a7429 */ /* 0x004ea20000000300 */
[----:B------:R-:W-:Y:S01]  /*5720*/  IMAD.MOV.U32 R6, RZ, RZ, 0x1 ;  /* 0x00000001ff067424 */ /* 0x000fe200078e00ff */
[----:B--2---:R-:W2:Y:S01]  /*5730*/  MUFU.RCP64H R7, R11 ;  /* 0x0000000b00077308 */ /* 0x004ea20000001800 */
[----:B------:R-:W-:-:S15]  /*5740*/  BSSY.RECONVERGENT B2, `(.L_x_2338) ;  /* 0x0000036000027945 */ /* 0x000fde0003800200 */
[----:B------:R-:W-:-:S15]  /*5750*/  NOP ;  /* 0x0000000000007918 */ /* 0x000fde0000000000 */
[----:B------:R-:W-:-:S15]  /*5760*/  NOP ;  /* 0x0000000000007918 */ /* 0x000fde0000000000 */
[----:B------:R-:W-:-:S15]  /*5770*/  NOP ;  /* 0x0000000000007918 */ /* 0x000fde0000000000 */
[----:B------:R-:W-:-:S01]  /*5780*/  NOP ;  /* 0x0000000000007918 */ /* 0x000fc20000000000 */
[----:B--2---:R-:W2:-:S15]  /*5790*/  DFMA R12, -R10, R6, 1 ;  /* 0x3ff000000a0c742b */ /* 0x004e9e0000000106 */
[----:B------:R-:W-:-:S15]  /*57a0*/  NOP ;  /* 0x0000000000007918 */ /* 0x000fde0000000000 */
[----:B------:R-:W-:-:S15]  /*57b0*/  NOP ;  /* 0x0000000000007918 */ /* 0x000fde0000000000 */
[----:B------:R-:W-:-:S15]  /*57c0*/  NOP ;  /* 0x0000000000007918 */ /* 0x000fde0000000000 */
[----:B------:R-:W-:-:S04]  /*57d0*/  NOP ;  /* 0x0000000000007918 */ /* 0x000fc80000000000 */
[----:B--2---:R-:W2:-:S15]  /*57e0*/  DFMA R12, R12, R12, R12 ;  /* 0x0000000c0c0c722b */ /* 0x004e9e000000000c */
        /* <DEDUP_REMOVED lines=9> */
[----:B--2---:R-:W-:-:S15]  /*5880*/  DFMA R6, -R10, R12, 1 ;  /* 0x3ff000000a06742b */ /* 0x004fde000000010c */
[----:B------:R-:W-:-:S15]  /*5890*/  NOP ;  /* 0x0000000000007918 */ /* 0x000fde0000000000 */
[----:B------:R-:W-:-:S15]  /*58a0*/  NOP ;  /* 0x0000000000007918 */ /* 0x000fde0000000000 */
[----:B------:R-:W-:-:S15]  /*58b0*/  NOP ;  /* 0x0000000000007918 */ /* 0x000fde0000000000 */
[----:B------:R-:W-:-:S04]  /*58c0*/  NOP ;  /* 0x0000000000007918 */ /* 0x000fc80000000000 */
[----:B------:R-:W2:Y:S02]  /*58d0*/  DADD R8, |R24|, |R24| ;  /* 0x0000000018087229 */ /* 0x000ea40000000618 */
[----:B--2---:R-:W-:-:S15]  /*58e0*/  FSETP.GEU.AND P1, PT, |R9|, 6.5827683646048100446e-37, PT ;  /* 0x036000000900780b */ /* 0x004fde0003f2e200 */
[----:B------:R-:W-:-:S15]  /*58f0*/  NOP ;  /* 0x0000000000007918 */ /* 0x000fde0000000000 */
[----:B------:R-:W-:-:S15]  /*5900*/  NOP ;  /* 0x0000000000007918 */ /* 0x000fde0000000000 */
[----:B------:R-:W-:-:S15]  /*5910*/  NOP ;  /* 0x0000000000007918 */ /* 0x000fde0000000000 */
[----:B------:R-:W-:-:S02]  /*5920*/  NOP ;  /* 0x0000000000007918 */ /* 0x000fc40000000000 */
[----:B------:R-:W2:-:S15]  /*5930*/  DFMA R6, R12, R6, R12 ;  /* 0x000000060c06722b */ /* 0x000e9e000000000c */
[----:B------:R-:W-:-:S15]  /*5940*/  NOP ;  /* 0x0000000000007918 */ /* 0x000fde0000000000 */
[----:B------:R-:W-:-:S15]  /*5950*/  NOP ;  /* 0x0000000000007918 */ /* 0x000fde0000000000 */
[----:B------:R-:W-:-:S15]  /*5960*/  NOP ;  /* 0x0000000000007918 */ /* 0x000fde0000000000 */
[----:B------:R-:W-:-:S04]  /*5970*/  NOP ;  /* 0x0000000000007918 */ /* 0x000fc80000000000 */
[----:B--2---:R-:W2:-:S15]  /*5980*/  DMUL R12, R8, R6 ;  /* 0x00000006080c7228 */ /* 0x004e9e0000000000 */
[----:B------:R-:W-:-:S15]  /*5990*/  NOP ;  /* 0x0000000000007918 */ /* 0x000fde0000000000 */
[----:B------:R-:W-:-:S15]  /*59a0*/  NOP ;  /* 0x0000000000007918 */ /* 0x000fde0000000000 */
[----:B------:R-:W-:-:S15]  /*59b0*/  NOP ;  /* 0x0000000000007918 */ /* 0x000fde0000000000 */
[----:B------:R-:W-:-:S04]  /*59c0*/  NOP ;  /* 0x0000000000007918 */ /* 0x000fc80000000000 */
[----:B--2---:R-:W2:-:S15]  /*59d0*/  DFMA R14, -R10, R12, R8 ;  /* 0x0000000c0a0e722b */ /* 0x004e9e0000000108 */
[----:B------:R-:W-:-:S15]  /*59e0*/  NOP ;  /* 0x0000000000007918 */ /* 0x000fde0000000000 */
[----:B------:R-:W-:-:S15]  /*59f0*/  NOP ;  /* 0x0000000000007918 */ /* 0x000fde0000000000 */
[----:B------:R-:W-:-:S15]  /*5a00*/  NOP ;  /* 0x0000000000007918 */ /* 0x000fde0000000000 */
[----:B------:R-:W-:-:S04]  /*5a10*/  NOP ;  /* 0x0000000000007918 */ /* 0x000fc80000000000 */
[----:B--2---:R-:W2:Y:S02]  /*5a20*/  DFMA R6, R6, R14, R12 ;  /* 0x0000000e0606722b */ /* 0x004ea4000000000c */
[----:B--2---:R-:W-:-:S05]  /*5a30*/  FFMA R0, RZ, R11, R7 ;  /* 0x0000000bff007223 */ /* 0x004fca0000000007 */
[----:B------:R-:W-:-:S13]  /*5a40*/  FSETP.GT.AND P0, PT, |R0|, 1.469367938527859385e-39, PT ;  /* 0x001000000000780b */ /* 0x000fda0003f04200 */
[----:B------:R-:W-:Y:S05]  /*5a50*/  @P0 BRA P1, `(.L_x_2339) ;  /* 0x0000000000100947 */ /* 0x000fea0000800000 */
[----:B------:R-:W-:-:S07]  /*5a60*/  MOV R0, 0x5a80 ;  /* 0x00005a8000007802 */ /* 0x000fce0000000f00 */
[----:B01--4-:R-:W-:Y:S05]  /*5a70*/  CALL.REL.NOINC `($__internal_1_$__cuda_sm20_div_rn_f64_full) ;  /* 0x0000009400f07944 */ /* 0x013fea0003c00000 */
[----:B------:R-:W-:Y:S02]  /*5a80*/  IMAD.MOV.U32 R6, RZ, RZ, R34 ;  /* 0x000000ffff067224 */ /* 0x000fe400078e0022 */
[----:B------:R-:W-:-:S07]  /*5a90*/  IMAD.MOV.U32 R7, RZ, RZ, R35 ;  /* 0x000000ffff077224 */ /* 0x000fce00078e0023 */
.L_x_2339:
[----:B------:R-:W-:Y:S05]  /*5aa0*/  BSYNC.RECONVERGENT B2 ;  /* 0x0000000000027941 */ /* 0x000fea0003800200 */
.L_x_2338:
[C---:B------:R-:W-:Y:S01]  /*5ab0*/  FSETP.GEU.FTZ.AND P1, PT, R7.reuse, 1.7916666269302368164, PT ;  /* 0x3fe555550700780b */ /* 0x040fe20003f3e000 */
[----:B------:R-:W-:Y:S01]  /*5ac0*/  BSSY.RECONVERGENT B2, `(.L_x_2340) ;  /* 0x000014b000027945 */ /* 0x000fe20003800200 */
[----:B------:R-:W-:-:S13]  /*5ad0*/  FSETP.GT.FTZ.AND P0, PT, R7, -1.6999999284744262695, PT ;  /* 0xbfd999990700780b */ /* 0x000fda0003f14000 */
[----:B------:R-:W-:Y:S05]  /*5ae0*/  @P0 BRA !P1, `(.L_x_2341) ;  /* 0x0000000c00140947 */ /* 0x000fea0004800000 */
[----:B------:R-:W2:Y:S02]  /*5af0*/  DADD R6, R6, 1 ;  /* 0x3ff0000006067429 */ /* 0x000ea40000000000 */
[----:B--2---:R-:W-:Y:S01]  /*5b00*/  ISETP.GT.AND P0, PT, R7, 0xfffff, PT ;  /* 0x000fffff0700780c */ /* 0x004fe20003f04270 */
[----:B------:R-:W-:Y:S02]  /*5b10*/  IMAD.MOV.U32 R8, RZ, RZ, R6 ;  /* 0x000000ffff087224 */ /* 0x000fe400078e0006 */
[--C-:B------:R-:W-:Y:S02]  /*5b20*/  IMAD.MOV.U32 R9, RZ, RZ, R7.reuse ;  /* 0x000000ffff097224 */ /* 0x100fe400078e0007 */
[----:B------:R-:W-:-:S15]  /*5b30*/  IMAD.MOV.U32 R0, RZ, RZ, R7 ;  /* 0x000000ffff007224 */ /* 0x000fde00078e0007 */
[----:B------:R-:W-:-:S15]  /*5b40*/  NOP ;  /* 0x0000000000007918 */ /* 0x000fde0000000000 */
[----:B------:R-:W-:-:S15]  /*5b50*/  NOP ;  /* 0x0000000000007918 */ /* 0x000fde0000000000 */
[----:B------:R-:W-:-:S12]  /*5b60*/  NOP ;  /* 0x0000000000007918 */ /* 0x000fd80000000000 */
[----:B------:R-:W2:Y:S02]  /*5b70*/  @!P0 DMUL R8, R8, 1.80143985094819840000e+16 ;  /* 0x4350000008088828 */ /* 0x000ea40000000000 */
[----:B--2---:R-:W-:-:S04]  /*5b80*/  @!P0 IMAD.MOV.U32 R0, RZ, RZ, R9 ;  /* 0x000000ffff008224 */ /* 0x004fc800078e0009 */
[----:B------:R-:W-:-:S05]  /*5b90*/  VIADD R3, R0, 0xffffffff ;  /* 0xffffffff00037836 */ /* 0x000fca0000000000 */
[----:B------:R-:W-:Y:S01]  /*5ba0*/  ISETP.GE.U32.AND P1, PT, R3, 0x7fefffff, PT ;  /* 0x7fefffff0300780c */ /* 0x000fe20003f26070 */
[----:B------:R-:W-:Y:S02]  /*5bb0*/  IMAD.MOV.U32 R3, RZ, RZ, R6 ;  /* 0x000000ffff037224 */ /* 0x000fe400078e0006 */
[----:B------:R-:W-:-:S10]  /*5bc0*/  @!P0 IMAD.MOV.U32 R3, RZ, RZ, R8 ;  /* 0x000000ffff038224 */ /* 0x000fd400078e0008 */
[----:B------:R-:W-:Y:S01]  /*5bd0*/  @P1 IMAD.MOV.U32 R10, RZ, RZ, 0x0 ;  /* 0x00000000ff0a1424 */ /* 0x000fe200078e00ff */
[----:B------:R-:W-:Y:S01]  /*5be0*/  @P1 LOP3.LUT P2, RZ, R9, 0x7fffffff, RZ, 0xc0, !PT ;  /* 0x7fffffff09ff1812 */ /* 0x000fe2000784c0ff */
[----:B------:R-:W-:-:S15]  /*5bf0*/  @P1 IMAD.MOV.U32 R11, RZ, RZ, 0x7ff00000 ;  /* 0x7ff00000ff0b1424 */ /* 0x000fde00078e00ff */
[----:B------:R-:W-:-:S15]  /*5c00*/  NOP ;  /* 0x0000000000007918 */ /* 0x000fde0000000000 */
[----:B------:R-:W-:-:S08]  /*5c10*/  NOP ;  /* 0x0000000000007918 */ /* 0x000fd00000000000 */
[----:B------:R2:W3:Y:S02]  /*5c20*/  @P1 DFMA R6, R8, R10, +INF ;  /* 0x7ff000000806142b */ /* 0x0004e4000000000a */
[----:B--2---:R-:W-:Y:S01]  /*5c30*/  IMAD.MOV.U32 R11, RZ, RZ, -0x3ff ;  /* 0xfffffc01ff0b7424 */ /* 0x004fe200078e00ff */
[----:B---3--:R-:W-:Y:S01]  /*5c40*/  @P1 FSEL R6, R6, RZ, P2 ;  /* 0x000000ff06061208 */ /* 0x008fe20001000000 */
        /* <DEDUP_REMOVED lines=11> */
[----:B------:R-:W-:Y:S02]  /*5d00*/  @P0 VIADD R3, R7, 0xfff00000 ;  /* 0xfff0000007030836 */ /* 0x000fe40000000000 */
[----:B------:R-:W-:Y:S02]  /*5d10*/  @P0 VIADD R0, R0, 0x1 ;  /* 0x0000000100000836 */ /* 0x000fe40000000000 */
[----:B------:R-:W-:-:S06]  /*5d20*/  @P0 IMAD.MOV.U32 R7, RZ, RZ, R3 ;  /* 0x000000ffff070224 */ /* 0x000fcc00078e0003 */
[----:B------:R-:W2:Y:S02]  /*5d30*/  DADD R28, R6, 1 ;  /* 0x3ff00000061c7429 */ /* 0x000ea40000000000 */
[----:B--2---:R-:W2:-:S15]  /*5d40*/  MUFU.RCP64H R21, R29 ;  /* 0x0000001d00157308 */ /* 0x004e9e0000001800 */
[----:B------:R-:W-:-:S15]  /*5d50*/  NOP ;  /* 0x0000000000007918 */ /* 0x000fde0000000000 */
[----:B------:R-:W-:-:S15]  /*5d60*/  NOP ;  /* 0x0000000000007918 */ /* 0x000fde0000000000 */
[----:B------:R-:W-:-:S15]  /*5d70*/  NOP ;  /* 0x0000000000007918 */ /* 0x000fde0000000000 */
[----:B------:R-:W-:-:S02]  /*5d80*/  NOP ;  /* 0x0000000000007918 */ /* 0x000fc40000000000 */
[----:B------:R3:W-:Y:S02]  /*5d90*/  DADD R8, R6, -1 ;  /* 0xbff0000006087429 */ /* 0x0007e40000000000 */
[----:B---3--:R-:W-:Y:S01]  /*5da0*/  LOP3.LUT R6, R0, 0x80000000, RZ, 0x3c, !PT ;  /* 0x8000000000067812 */ /* 0x008fe200078e3cff */
[----:B------:R-:W-:-:S15]  /*5db0*/  IMAD.MOV.U32 R7, RZ, RZ, 0x43300000 ;  /* 0x43300000ff077424 */ /* 0x000fde00078e00ff */
        /* <DEDUP_REMOVED lines=29> */
[----:B--2---:R-:W2:-:S15]  /*5f90*/  DADD R30, R8, -R12 ;  /* 0x00000000081e7229 */ /* 0x004e9e000000080c */
[----:B------:R-:W-:-:S15]  /*5fa0*/  NOP ;  /* 0x0000000000007918 */ /* 0x000fde0000000000 */
[----:B------:R-:W-:-:S15]  /*5fb0*/  NOP ;  /* 0x0000000000007918 */ /* 0x000fde0000000000 */
[----:B------:R-:W-:-:S15]  /*5fc0*/  NOP ;  /* 0x0000000000007918 */ /* 0x000fde0000000000 */
[----:B------:R-:W-:-:S04]  /*5fd0*/  NOP ;  /* 0x0000000000007918 */ /* 0x000fc80000000000 */
[----:B--2---:R2:W-:Y:S02]  /*5fe0*/  DADD R32, R30, R30 ;  /* 0x000000001e207229 */ /* 0x0045e4000000001e */
[----:B--2---:R-:W-:Y:S02]  /*5ff0*/  IMAD.MOV.U32 R30, RZ, RZ, -0x748574fc ;  /* 0x8b7a8b04ff1e7424 */ /* 0x004fe400078e00ff */
[----:B------:R-:W-:-:S15]  /*6000*/  IMAD.MOV.U32 R31, RZ, RZ, 0x3ed0ee25 ;  /* 0x3ed0ee25ff1f7424 */ /* 0x000fde00078e00ff */
[----:B------:R-:W-:-:S15]  /*6010*/  NOP ;  /* 0x0000000000007918 */ /* 0x000fde0000000000 */
[----:B------:R-:W-:-:S15]  /*6020*/  NOP ;  /* 0x0000000000007918 */ /* 0x000fde0000000000 */
[----:B------:R-:W-:-:S15]  /*6030*/  NOP ;  /* 0x0000000000007918 */ /* 0x000fde0000000000 */
[----:B------:R-:W2:Y:S01]  /*6040*/  DADD R6, R6, -UR4 ;  /* 0x8000000406067e29 */ /* 0x000ea20008000000 */
[----:B------:R-:W-:Y:S01]  /*6050*/  UMOV UR4, 0xfefa39ef ;  /* 0xfefa39ef00047882 */ /* 0x000fe20000000000 */
[----:B------:R-:W-:-:S15]  /*6060*/  UMOV UR5, 0x3fe62e42 ;  /* 0x3fe62e4200057882 */ /* 0x000fde0000000000 */
[----:B------:R-:W-:-:S15]  /*6070*/  NOP ;  /* 0x0000000000007918 */ /* 0x000fde0000000000 */
[----:B------:R-:W-:-:S15]  /*6080*/  NOP ;  /* 0x0000000000007918 */ /* 0x000fde0000000000 */
[----:B------:R-:W-:-:S15]  /*6090*/  NOP ;  /* 0x0000000000007918 */ /* 0x000fde0000000000 */
[----:B------:R-:W-:-:S02]  /*60a0*/  NOP ;  /* 0x0000000000007918 */ /* 0x000fc40000000000 */
[----:B--2---:R-:W-:Y:S01]  /*60b0*/  DFMA R10, R6, UR4, R12 ;  /* 0x00000004060a7c2b */ /* 0x004fe2000800000c */
[----:B------:R-:W-:Y:S01]  /*60c0*/  UMOV UR4, 0x3ae80f1e ;  /* 0x3ae80f1e00047882 */ /* 0x000fe20000000000 */
[----:B------:R-:W-:-:S15]  /*60d0*/  UMOV UR5, 0x3eb1380b ;  /* 0x3eb1380b00057882 */ /* 0x000fde0000000000 */
[----:B------:R-:W-:-:S15]  /*60e0*/  NOP ;  /* 0x0000000000007918 */ /* 0x000fde0000000000 */
[----:B------:R-:W-:-:S15]  /*60f0*/  NOP ;  /* 0x0000000000007918 */ /* 0x000fde0000000000 */
[----:B------:R-:W-:-:S15]  /*6100*/  NOP ;  /* 0x0000000000007918 */ /* 0x000fde0000000000 */
[----:B------:R-:W-:-:S02]  /*6110*/  NOP ;  /* 0x0000000000007918 */ /* 0x000fc40000000000 */
[----:B------:R-:W2:-:S15]  /*6120*/  DMUL R14, R12, R12 ;  /* 0x0000000c0c0e7228 */ /* 0x000e9e0000000000 */
[----:B------:R-:W-:-:S15]  /*6130*/  NOP ;  /* 0x0000000000007918 */ /* 0x000fde0000000000 */
[----:B------:R-:W-:-:S15]  /*6140*/  NOP ;  /* 0x0000000000007918 */ /* 0x000fde0000000000 */
[----:B------:R-:W-:-:S15]  /*6150*/  NOP ;  /* 0x0000000000007918 */ /* 0x000fde0000000000 */
[----:B------:R-:W-:-:S04]  /*6160*/  NOP ;  /* 0x0000000000007918 */ /* 0x000fc80000000000 */
[----:B--2---:R-:W2:Y:S01]  /*6170*/  DFMA R30, R14, UR4, R30 ;  /* 0x000000040e1e7c2b */ /* 0x004ea2000800001e */
        /* <DEDUP_REMOVED lines=13> */
[----:B--2---:R-:W2:Y:S01]  /*6250*/  DFMA R30, R14, R30, UR4 ;  /* 0x000000040e1e7e2b */ /* 0x004ea2000800001e */
        /* <DEDUP_REMOVED lines=34> */
[----:B------:R-:W3:-:S15]  /*6480*/  DFMA R32, R8, -R12, R32 ;  /* 0x8000000c0820722b */ /* 0x000ede0000000020 */
[----:B------:R-:W-:-:S15]  /*6490*/  NOP ;  /* 0x0000000000007918 */ /* 0x000fde0000000000 */
[----:B------:R-:W-:-:S15]  /*64a0*/  NOP ;  /* 0x0000000000007918 */ /* 0x000fde0000000000 */
[----:B------:R-:W-:-:S15]  /*64b0*/  NOP ;  /* 0x0000000000007918 */ /* 0x000fde0000000000 */
[----:B------:R-:W-:-:S04]  /*64c0*/  NOP ;  /* 0x0000000000007918 */ /* 0x000fc80000000000 */
[----:B--2---:R-:W2:Y:S01]  /*64d0*/  DFMA R30, R14, R30, UR4 ;  /* 0x000000040e1e7e2b */ /* 0x004ea2000800001e */
[----:B------:R-:W-:Y:S01]  /*64e0*/  UMOV UR4, 0x3b39803f ;  /* 0x3b39803f00047882 */ /* 0x000fe20000000000 */
[----:B------:R-:W-:-:S15]  /*64f0*/  UMOV UR5, 0x3c7abc9e ;  /* 0x3c7abc9e00057882 */ /* 0x000fde0000000000 */
[----:B------:R-:W-:-:S15]  /*6500*/  NOP ;  /* 0x0000000000007918 */ /* 0x000fde0000000000 */
[----:B------:R-:W-:-:S15]  /*6510*/  NOP ;  /* 0x0000000000007918 */ /* 0x000fde0000000000 */
[----:B------:R-:W-:-:S15]  /*6520*/  NOP ;  /* 0x0000000000007918 */ /* 0x000fde0000000000 */
[----:B------:R-:W-:-:S02]  /*6530*/  NOP ;  /* 0x0000000000007918 */ /* 0x000fc40000000000 */
[----:B---3--:R-:W-:-:S15]  /*6540*/  DMUL R20, R20, R32 ;  /* 0x0000002014147228 */ /* 0x008fde0000000000 */
        /* <DEDUP_REMOVED lines=24> */
[----:B--2---:R-:W2:-:S15]  /*66d0*/  DFMA R6, R6, UR4, R8 ;  /* 0x0000000406067c2b */ /* 0x004e9e0008000008 */
[----:B------:R-:W-:-:S15]  /*66e0*/  NOP ;  /* 0x0000000000007918 */ /* 0x000fde0000000000 */
[----:B------:R-:W-:-:S15]  /*66f0*/  NOP ;  /* 0x0000000000007918 */ /* 0x000fde0000000000 */
[----:B------:R-:W-:-:S15]  /*6700*/  NOP ;  /* 0x0000000000007918 */ /* 0x000fde0000000000 */
[----:B------:R-:W-:-:S04]  /*6710*/  NOP ;  /* 0x0000000000007918 */ /* 0x000fc80000000000 */
[----:B--2---:R2:W3:Y:S02]  /*6720*/  DADD R6, R10, R6 ;  /* 0x000000000a067229 */ /* 0x0044e40000000006 */
[----:B--23--:R-:W-:Y:S05]  /*6730*/  BRA `(.L_x_2342) ;  /* 0x00000008000c7947 */ /* 0x00cfea0003800000 */
.L_x_2341:
[----:B------:R-:W2:Y:S01]  /*6740*/  DADD R10, R6, 2 ;  /* 0x40000000060a7429 */ /* 0x000ea20000000000 */
[----:B------:R-:W-:Y:S01]  /*6750*/  IMAD.MOV.U32 R8, RZ, RZ, 0x1 ;  /* 0x00000001ff087424 */ /* 0x000fe200078e00ff */
[----:B--2---:R-:W2:Y:S01]  /*6760*/  MUFU.RCP64H R9, R11 ;  /* 0x0000000b00097308 */ /* 0x004ea20000001800 */
[----:B------:R-:W-:Y:S01]  /*6770*/  FSETP.GEU.AND P1, PT, |R7|, 6.5827683646048100446e-37, PT ;  /* 0x036000000700780b */ /* 0x000fe20003f2e200 */
[----:B------:R-:W-:-:S15]  /*6780*/  BSSY.RECONVERGENT B3, `(.L_x_2343) ;  /* 0x0000031000037945 */ /* 0x000fde0003800200 */
[----:B------:R-:W-:-:S15]  /*6790*/  NOP ;  /* 0x0000000000007918 */ /* 0x000fde0000000000 */
[----:B------:R-:W-:-:S15]  /*67a0*/  NOP ;  /* 0x0000000000007918 */ /* 0x000fde0000000000 */
[----:B------:R-:W-:-:S15]  /*67b0*/  NOP ;  /* 0x0000000000007918 */ /* 0x000fde0000000000 */
        /* <DEDUP_REMOVED lines=39> */
[----:B------:R-:W-:Y:S01]  /*6a30*/  IMAD.MOV.U32 R8, RZ, RZ, R6 ;  /* 0x000000ffff087224 */ /* 0x000fe200078e0006 */
[----:B------:R-:W-:Y:S01]  /*6a40*/  MOV R0, 0x6a70 ;  /* 0x00006a7000007802 */ /* 0x000fe20000000f00 */
[----:B------:R-:W-:-:S07]  /*6a50*/  IMAD.MOV.U32 R9, RZ, RZ, R7 ;  /* 0x000000ffff097224 */ /* 0x000fce00078e0007 */
[----:B01--4-:R-:W-:Y:S05]  /*6a60*/  CALL.REL.NOINC `($__internal_1_$__cuda_sm20_div_rn_f64_full) ;  /* 0x0000008400f47944 */ /* 0x013fea0003c00000 */
[----:B------:R-:W-:Y:S02]  /*6a70*/  IMAD.MOV.U32 R8, RZ, RZ, R34 ;  /* 0x000000ffff087224 */ /* 0x000fe400078e0022 */
[----:B------:R-:W-:-:S07]  /*6a80*/  IMAD.MOV.U32 R9, RZ, RZ, R35 ;  /* 0x000000ffff097224 */ /* 0x000fce00078e0023 */
.L_x_2344:
[----:B------:R-:W-:Y:S05]  /*6a90*/  BSYNC.RECONVERGENT B3 ;  /* 0x0000000000037941 */ /* 0x000fea0003800200 */
.L_x_2343:
[----:B------:R-:W-:Y:S01]  /*6aa0*/  IMAD.MOV.U32 R14, RZ, RZ, -0x314d23bc ;  /* 0xceb2dc44ff0e7424 */ /* 0x000fe200078e00ff */
[----:B------:R-:W2:Y:S01]  /*6ab0*/  DMUL R10, R8, -R6 ;  /* 0x80000006080a7228 */ /* 0x000ea20000000000 */
[----:B------:R-:W-:Y:S01]  /*6ac0*/  IMAD.MOV.U32 R15, RZ, RZ, 0x3ed087ff ;  /* 0x3ed087ffff0f7424 */ /* 0x000fe200078e00ff */
[----:B------:R-:W-:Y:S01]  /*6ad0*/  UMOV UR4, 0x2fbe14b5 ;  /* 0x2fbe14b500047882 */ /* 0x000fe20000000000 */
[----:B------:R-:W-:-:S15]  /*6ae0*/  UMOV UR5, 0x3eb372fb ;  /* 0x3eb372fb00057882 */ /* 0x000fde0000000000 */
[----:B------:R-:W-:-:S15]  /*6af0*/  NOP ;  /* 0x0000000000007918 */ /* 0x000fde0000000000 */
[----:B------:R-:W-:-:S15]  /*6b00*/  NOP ;  /* 0x0000000000007918 */ /* 0x000fde0000000000 */
[----:B------:R-:W-:-:S15]  /*6b10*/  NOP ;  /* 0x0000000000007918 */ /* 0x000fde0000000000 */
[----:B------:R-:W-:-:S01]  /*6b20*/  NOP ;  /* 0x0000000000007918 */ /* 0x000fc20000000000 */
[----:B--2---:R-:W2:-:S15]  /*6b30*/  DADD R8, R10, R6 ;  /* 0x000000000a087229 */ /* 0x004e9e0000000006 */
        /* <DEDUP_REMOVED lines=51> */
[----:B--2---:R-:W2:-:S15]  /*6e70*/  DFMA R14, R12, R14, UR4 ;  /* 0x000000040c0e7e2b */ /* 0x004e9e000800000e */
        /* <DEDUP_REMOVED lines=14> */
[----:B--2---:R2:W3:Y:S02]  /*6f60*/  DADD R6, R14, R6 ;  /* 0x000000000e067229 */ /* 0x0044e40000000006 */
.L_x_2342:
[----:B------:R-:W-:Y:S05]  /*6f70*/  BSYNC.RECONVERGENT B2 ;  /* 0x0000000000027941 */ /* 0x000fea0003800200 */
.L_x_2340:
[----:B---3--:R-:W3:Y:S02]  /*6f80*/  DMUL R6, R6, 0.5 ;  /* 0x3fe0000006067828 */ /* 0x008ee40000000000 */
[----:B---3--:R-:W-:Y:S01]  /*6f90*/  LOP3.LUT R29, R7, 0x80000000, R25, 0xb8, !PT ;  /* 0x80000000071d7812 */ /* 0x008fe200078eb819 */
[----:B------:R-:W-:-:S07]  /*6fa0*/  IMAD.MOV.U32 R28, RZ, RZ, R6 ;  /* 0x000000ffff1c7224 */ /* 0x000fce00078e0006 */
.L_x_2337:
[----:B------:R-:W-:Y:S05]  /*6fb0*/  BSYNC.RECONVERGENT B1 ;  /* 0x0000000000017941 */ /* 0x000fea0003800200 */
.L_x_2336:
[----:B------:R-:W-:Y:S01]  /*6fc0*/  VIADD R3, R23, 0x100 ;  /* 0x0000010017037836 */ /* 0x000fe20000000000 */
[----:B------:R-:W-:Y:S04]  /*6fd0*/  BSSY.RECONVERGENT B1, `(.L_x_2345) ;  /* 0x000018d000017945 */ /* 0x000fe80003800200 */
[----:B------:R-:W-:-:S13]  /*6fe0*/  ISETP.GE.AND P0, PT, R3, R2, PT ;  /* 0x000000020300720c */ /* 0x000fda0003f06270 */
[----:B------:R-:W-:Y:S05]  /*6ff0*/  @P0 BRA `(.L_x_2346) ;  /* 0x0000001800280947 */ /* 0x000fea0003800000 */
[----:B----4-:R-:W3:Y:S01]  /*7000*/  DADD R10, -|R18|, 1 ;  /* 0x3ff00000120a7429 */ /* 0x010ee20000000300 */
[----:B------:R-:W-:Y:S01]  /*7010*/  IMAD.MOV.U32 R6, RZ, RZ, 0x1 ;  /* 0x00000001ff067424 */ /* 0x000fe200078e00ff */
[----:B---3--:R-:W3:Y:S01]  /*7020*/  MUFU.RCP64H R7, R11 ;  /* 0x0000000b00077308 */ /* 0x008ee20000001800 */
[----:B------:R-:W-:-:S15]  /*7030*/  BSSY.RECONVERGENT B2, `(.L_x_2347) ;  /* 0x0000036000027945 */ /* 0x000fde0003800200 */
[----:B------:R-:W-:-:S15]  /*7040*/  NOP ;  /* 0x0000000000007918 */ /* 0x000fde0000000000 */
[----:B------:R-:W-:-:S15]  /*7050*/  NOP ;  /* 0x0000000000007918 */ /* 0x000fde0000000000 */
[----:B------:R-:W-:-:S15]  /*7060*/  NOP ;  /* 0x0000000000007918 */ /* 0x000fde0000000000 */
[----:B------:R-:W-:-:S01]  /*7070*/  NOP ;  /* 0x0000000000007918 */ /* 0x000fc20000000000 */
[----:B---3--:R-:W3:-:S15]  /*7080*/  DFMA R12, -R10, R6, 1 ;  /* 0x3ff000000a0c742b */ /* 0x008ede0000000106 */
[----:B------:R-:W-:-:S15]  /*7090*/  NOP ;  /* 0x0000000000007918 */ /* 0x000fde0000000000 */
[----:B------:R-:W-:-:S15]  /*70a0*/  NOP ;  /* 0x0000000000007918 */ /* 0x000fde0000000000 */
[----:B------:R-:W-:-:S15]  /*70b0*/  NOP ;  /* 0x0000000000007918 */ /* 0x000fde0000000000 */
[----:B------:R-:W-:-:S04]  /*70c0*/  NOP ;  /* 0x0000000000007918 */ /* 0x000fc80000000000 */
[----:B---3--:R-:W3:-:S15]  /*70d0*/  DFMA R12, R12, R12, R12 ;  /* 0x0000000c0c0c722b */ /* 0x008ede000000000c */
        /* <DEDUP_REMOVED lines=9> */
[----:B---3--:R-:W-:-:S15]  /*7170*/  DFMA R6, -R10, R12, 1 ;  /* 0x3ff000000a06742b */ /* 0x008fde000000010c */
[----:B------:R-:W-:-:S15]  /*7180*/  NOP ;  /* 0x0000000000007918 */ /* 0x000fde0000000000 */
[----:B------:R-:W-:-:S15]  /*7190*/  NOP ;  /* 0x0000000000007918 */ /* 0x000fde0000000000 */
[----:B------:R-:W-:-:S15]  /*71a0*/  NOP ;  /* 0x0000000000007918 */ /* 0x000fde0000000000 */
[----:B------:R-:W-:-:S04]  /*71b0*/  NOP ;  /* 0x0000000000007918 */ /* 0x000fc80000000000 */
[----:B------:R-:W3:Y:S02]  /*71c0*/  DADD R8, |R18|, |R18| ;  /* 0x0000000012087229 */ /* 0x000ee40000000612 */
[----:B---3--:R-:W-:-:S15]  /*71d0*/  FSETP.GEU.AND P1, PT, |R9|, 6.5827683646048100446e-37, PT ;  /* 0x036000000900780b */ /* 0x008fde0003f2e200 */
[----:B------:R-:W-:-:S15]  /*71e0*/  NOP ;  /* 0x0000000000007918 */ /* 0x000fde0000000000 */
[----:B------:R-:W-:-:S15]  /*71f0*/  NOP ;  /* 0x0000000000007918 */ /* 0x000fde0000000000 */
[----:B------:R-:W-:-:S15]  /*7200*/  NOP ;  /* 0x0000000000007918 */ /* 0x000fde0000000000 */
[----:B------:R-:W-:-:S02]  /*7210*/  NOP ;  /* 0x0000000000007918 */ /* 0x000fc40000000000 */
[----:B------:R-:W3:-:S15]  /*7220*/  DFMA R6, R12, R6, R12 ;  /* 0x000000060c06722b */ /* 0x000ede000000000c */
[----:B------:R-:W-:-:S15]  /*7230*/  NOP ;  /* 0x0000000000007918 */ /* 0x000fde0000000000 */
[----:B------:R-:W-:-:S15]  /*7240*/  NOP ;  /* 0x0000000000007918 */ /* 0x000fde0000000000 */
[----:B------:R-:W-:-:S15]  /*7250*/  NOP ;  /* 0x0000000000007918 */ /* 0x000fde0000000000 */
[----:B------:R-:W-:-:S04]  /*7260*/  NOP ;  /* 0x0000000000007918 */ /* 0x000fc80000000000 */
[----:B---3--:R-:W2:-:S15]  /*7270*/  DMUL R12, R8, R6 ;  /* 0x00000006080c7228 */ /* 0x008e9e0000000000 */
        /* <DEDUP_REMOVED lines=14> */
[----:B01----:R-:W-:Y:S05]  /*7360*/  CALL.REL.NOINC `($__internal_1_$__cuda_sm20_div_rn_f64_full) ;  /* 0x0000007c00b47944 */ /* 0x003fea0003c00000 */
[----:B------:R-:W-:Y:S02]  /*7370*/  IMAD.MOV.U32 R6, RZ, RZ, R34 ;  /* 0x000000ffff067224 */ /* 0x000fe400078e0022 */
[----:B------:R-:W-:-:S07]  /*7380*/  IMAD.MOV.U32 R7, RZ, RZ, R35 ;  /* 0x000000ffff077224 */ /* 0x000fce00078e0023 */
.L_x_2348:
[----:B------:R-:W-:Y:S05]  /*7390*/  BSYNC.RECONVERGENT B2 ;  /* 0x0000000000027941 */ /* 0x000fea0003800200 */
.L_x_2347:
        /* <DEDUP_REMOVED lines=199> */
[----:B--2---:R4:W2:Y:S02]  /*8010*/  DADD R6, R10, R6 ;  /* 0x000000000a067229 */ /* 0x0048a40000000006 */
[----:B--2-4-:R-:W-:Y:S05]  /*8020*/  BRA `(.L_x_2351) ;  /* 0x00000008000c7947 */ /* 0x014fea0003800000 */
.L_x_2350:
        /* <DEDUP_REMOVED lines=50> */
[----:B01----:R-:W-:Y:S05]  /*8350*/  CALL.REL.NOINC `($__internal_1_$__cuda_sm20_div_rn_f64_full) ;  /* 0x0000006c00b87944 */ /* 0x003fea0003c00000 */
[----:B------:R-:W-:Y:S02]  /*8360*/  IMAD.MOV.U32 R8, RZ, RZ, R34 ;  /* 0x000000ffff087224 */ /* 0x000fe400078e0022 */
[----:B------:R-:W-:-:S07]  /*8370*/  IMAD.MOV.U32 R9, RZ, RZ, R35 ;  /* 0x000000ffff097224 */ /* 0x000fce00078e0023 */
.L_x_2353:
[----:B------:R-:W-:Y:S05]  /*8380*/  BSYNC.RECONVERGENT B3 ;  /* 0x0000000000037941 */ /* 0x000fea0003800200 */
.L_x_2352:
        /* <DEDUP_REMOVED lines=77> */
.L_x_2351:
[----:B------:R-:W-:Y:S05]  /*8860*/  BSYNC.RECONVERGENT B2 ;  /* 0x0000000000027941 */ /* 0x000fea0003800200 */
.L_x_2349:
[----:B---3--:R-:W3:Y:S02]  /*8870*/  DMUL R6, R6, 0.5 ;  /* 0x3fe0000006067828 */ /* 0x008ee40000000000 */
[----:B---3--:R-:W-:Y:S01]  /*8880*/  LOP3.LUT R25, R7, 0x80000000, R19, 0xb8, !PT ;  /* 0x8000000007197812 */ /* 0x008fe200078eb813 */
[----:B------:R-:W-:-:S07]  /*8890*/  IMAD.MOV.U32 R24, RZ, RZ, R6 ;  /* 0x000000ffff187224 */ /* 0x000fce00078e0006 */
.L_x_2346:
[----:B------:R-:W-:Y:S05]  /*88a0*/  BSYNC.RECONVERGENT B1 ;  /* 0x0000000000017941 */ /* 0x000fea0003800200 */
.L_x_2345:
[----:B------:R-:W-:Y:S01]  /*88b0*/  VIADD R3, R23, 0x180 ;  /* 0x0000018017037836 */ /* 0x000fe20000000000 */
[----:B------:R-:W-:Y:S04]  /*88c0*/  BSSY.RECONVERGENT B1, `(.L_x_2354) ;  /* 0x000018d000017945 */ /* 0x000fe80003800200 */
[----:B------:R-:W-:-:S13]  /*88d0*/  ISETP.GE.AND P0, PT, R3, R2, PT ;  /* 0x000000020300720c */ /* 0x000fda0003f06270 */
[----:B------:R-:W-:Y:S05]  /*88e0*/  @P0 BRA `(.L_x_2355) ;  /* 0x0000001800280947 */ /* 0x000fea0003800000 */
[----:B-1----:R-:W1:Y:S01]  /*88f0*/  DADD R10, -|R16|, 1 ;  /* 0x3ff00000100a7429 */ /* 0x002e620000000300 */
[----:B------:R-:W-:Y:S01]  /*8900*/  IMAD.MOV.U32 R6, RZ, RZ, 0x1 ;  /* 0x00000001ff067424 */ /* 0x000fe200078e00ff */
[----:B-1----:R-:W1:Y:S01]  /*8910*/  MUFU.RCP64H R7, R11 ;  /* 0x0000000b00077308 */ /* 0x002e620000001800 */
[----:B------:R-:W-:-:S15]  /*8920*/  BSSY.RECONVERGENT B2, `(.L_x_2356) ;  /* 0x0000036000027945 */ /* 0x000fde0003800200 */
[----:B------:R-:W-:-:S15]  /*8930*/  NOP ;  /* 0x0000000000007918 */ /* 0x000fde0000000000 */
[----:B------:R-:W-:-:S15]  /*8940*/  NOP ;  /* 0x0000000000007918 */ /* 0x000fde0000000000 */
[----:B------:R-:W-:-:S15]  /*8950*/  NOP ;  /* 0x0000000000007918 */ /* 0x000fde0000000000 */
[----:B------:R-:W-:-:S01]  /*8960*/  NOP ;  /* 0x0000000000007918 */ /* 0x000fc20000000000 */
[----:B-1----:R-:W1:-:S15]  /*8970*/  DFMA R12, -R10, R6, 1 ;  /* 0x3ff000000a0c742b */ /* 0x002e5e0000000106 */
[----:B------:R-:W-:-:S15]  /*8980*/  NOP ;  /* 0x0000000000007918 */ /* 0x000fde0000000000 */
[----:B------:R-:W-:-:S15]  /*8990*/  NOP ;  /* 0x0000000000007918 */ /* 0x000fde0000000000 */
[----:B------:R-:W-:-:S15]  /*89a0*/  NOP ;  /* 0x0000000000007918 */ /* 0x000fde0000000000 */
[----:B------:R-:W-:-:S04]  /*89b0*/  NOP ;  /* 0x0000000000007918 */ /* 0x000fc80000000000 */
[----:B-1----:R-:W1:-:S15]  /*89c0*/  DFMA R12, R12, R12, R12 ;  /* 0x0000000c0c0c722b */ /* 0x002e5e000000000c */
        /* <DEDUP_REMOVED lines=9> */
[----:B-1----:R-:W-:-:S15]  /*8a60*/  DFMA R6, -R10, R12, 1 ;  /* 0x3ff000000a06742b */ /* 0x002fde000000010c */
[----:B------:R-:W-:-:S15]  /*8a70*/  NOP ;  /* 0x0000000000007918 */ /* 0x000fde0000000000 */
[----:B------:R-:W-:-:S15]  /*8a80*/  NOP ;  /* 0x0000000000007918 */ /* 0x000fde0000000000 */
[----:B------:R-:W-:-:S15]  /*8a90*/  NOP ;  /* 0x0000000000007918 */ /* 0x000fde0000000000 */
[----:B------:R-:W-:-:S04]  /*8aa0*/  NOP ;  /* 0x0000000000007918 */ /* 0x000fc80000000000 */
[----:B------:R-:W1:Y:S02]  /*8ab0*/  DADD R8, |R16|, |R16| ;  /* 0x0000000010087229 */ /* 0x000e640000000610 */
[----:B-1----:R-:W-:-:S15]  /*8ac0*/  FSETP.GEU.AND P1, PT, |R9|, 6.5827683646048100446e-37, PT ;  /* 0x036000000900780b */ /* 0x002fde0003f2e200 */
[----:B------:R-:W-:-:S15]  /*8ad0*/  NOP ;  /* 0x0000000000007918 */ /* 0x000fde0000000000 */
[----:B------:R-:W-:-:S15]  /*8ae0*/  NOP ;  /* 0x0000000000007918 */ /* 0x000fde0000000000 */
[----:B------:R-:W-:-:S15]  /*8af0*/  NOP ;  /* 0x0000000000007918 */ /* 0x000fde0000000000 */
[----:B------:R-:W-:-:S02]  /*8b00*/  NOP ;  /* 0x0000000000007918 */ /* 0x000fc40000000000 */
[----:B------:R-:W1:-:S15]  /*8b10*/  DFMA R6, R12, R6, R12 ;  /* 0x000000060c06722b */ /* 0x000e5e000000000c */
[----:B------:R-:W-:-:S15]  /*8b20*/  NOP ;  /* 0x0000000000007918 */ /* 0x000fde0000000000 */
[----:B------:R-:W-:-:S15]  /*8b30*/  NOP ;  /* 0x0000000000007918 */ /* 0x000fde0000000000 */
[----:B------:R-:W-:-:S15]  /*8b40*/  NOP ;  /* 0x0000000000007918 */ /* 0x000fde0000000000 */
[----:B------:R-:W-:-:S04]  /*8b50*/  NOP ;  /* 0x0000000000007918 */ /* 0x000fc80000000000 */
[----:B-1----:R-:W2:-:S15]  /*8b60*/  DMUL R12, R8, R6 ;  /* 0x00000006080c7228 */ /* 0x002e9e0000000000 */
[----:B------:R-:W-:-:S15]  /*8b70*/  NOP ;  /* 0x0000000000007918 */ /* 0x000fde0000000000 */
[----:B------:R-:W-:-:S15]  /*8b80*/  NOP ;  /* 0x0000000000007918 */ /* 0x000fde0000000000 */
[----:B------:R-:W-:-:S15]  /*8b90*/  NOP ;  /* 0x0000000000007918 */ /* 0x000fde0000000000 */
[----:B------:R-:W-:-:S04]  /*8ba0*/  NOP ;  /* 0x0000000000007918 */ /* 0x000fc80000000000 */
[----:B--2---:R-:W1:-:S15]  /*8bb0*/  DFMA R14, -R10, R12, R8 ;  /* 0x0000000c0a0e722b */ /* 0x004e5e0000000108 */
[----:B------:R-:W-:-:S15]  /*8bc0*/  NOP ;  /* 0x0000000000007918 */ /* 0x000fde0000000000 */
[----:B------:R-:W-:-:S15]  /*8bd0*/  NOP ;  /* 0x0000000000007918 */ /* 0x000fde0000000000 */
[----:B------:R-:W-:-:S15]  /*8be0*/  NOP ;  /* 0x0000000000007918 */ /* 0x000fde0000000000 */
[----:B------:R-:W-:-:S04]  /*8bf0*/  NOP ;  /* 0x0000000000007918 */ /* 0x000fc80000000000 */
[----:B-1----:R-:W1:Y:S02]  /*8c00*/  DFMA R6, R6, R14, R12 ;  /* 0x0000000e0606722b */ /* 0x002e64000000000c */
[----:B-1----:R-:W-:-:S05]  /*8c10*/  FFMA R0, RZ, R11, R7 ;  /* 0x0000000bff007223 */ /* 0x002fca0000000007 */
[----:B------:R-:W-:-:S13]  /*8c20*/  FSETP.GT.AND P0, PT, |R0|, 1.469367938527859385e-39, PT ;  /* 0x001000000000780b */ /* 0x000fda0003f04200 */
[----:B------:R-:W-:Y:S05]  /*8c30*/  @P0 BRA P1, `(.L_x_2357) ;  /* 0x0000000000100947 */ /* 0x000fea0000800000 */
[----:B------:R-:W-:-:S07]  /*8c40*/  MOV R0, 0x8c60 ;  /* 0x00008c6000007802 */ /* 0x000fce0000000f00 */
[----:B0---4-:R-:W-:Y:S05]  /*8c50*/  CALL.REL.NOINC `($__internal_1_$__cuda_sm20_div_rn_f64_full) ;  /* 0x0000006400787944 */ /* 0x011fea0003c00000 */
[----:B------:R-:W-:Y:S02]  /*8c60*/  IMAD.MOV.U32 R6, RZ, RZ, R34 ;  /* 0x000000ffff067224 */ /* 0x000fe400078e0022 */
[----:B------:R-:W-:-:S07]  /*8c70*/  IMAD.MOV.U32 R7, RZ, RZ, R35 ;  /* 0x000000ffff077224 */ /* 0x000fce00078e0023 */
.L_x_2357:
[----:B------:R-:W-:Y:S05]  /*8c80*/  BSYNC.RECONVERGENT B2 ;  /* 0x0000000000027941 */ /* 0x000fea0003800200 */
.L_x_2356:
[C---:B------:R-:W-:Y:S01]  /*8c90*/  FSETP.GEU.FTZ.AND P1, PT, R7.reuse, 1.7916666269302368164, PT ;  /* 0x3fe555550700780b */ /* 0x040fe20003f3e000 */
[----:B------:R-:W-:Y:S01]  /*8ca0*/  BSSY.RECONVERGENT B2, `(.L_x_2358) ;  /* 0x000014b000027945 */ /* 0x000fe20003800200 */
[----:B------:R-:W-:-:S13]  /*8cb0*/  FSETP.GT.FTZ.AND P0, PT, R7, -1.6999999284744262695, PT ;  /* 0xbfd999990700780b */ /* 0x000fda0003f14000 */
[----:B------:R-:W-:Y:S05]  /*8cc0*/  @P0 BRA !P1, `(.L_x_2359) ;  /* 0x0000000c00140947 */ /* 0x000fea0004800000 */
[----:B------:R-:W1:Y:S02]  /*8cd0*/  DADD R6, R6, 1 ;  /* 0x3ff0000006067429 */ /* 0x000e640000000000 */
[----:B-1----:R-:W-:Y:S01]  /*8ce0*/  ISETP.GT.AND P0, PT, R7, 0xfffff, PT ;  /* 0x000fffff0700780c */ /* 0x002fe20003f04270 */
[----:B------:R-:W-:Y:S02]  /*8cf0*/  IMAD.MOV.U32 R8, RZ, RZ, R6 ;  /* 0x000000ffff087224 */ /* 0x000fe400078e0006 */
[--C-:B------:R-:W-:Y:S02]  /*8d00*/  IMAD.MOV.U32 R9, RZ, RZ, R7.reuse ;  /* 0x000000ffff097224 */ /* 0x100fe400078e0007 */
[----:B------:R-:W-:-:S15]  /*8d10*/  IMAD.MOV.U32 R0, RZ, RZ, R7 ;  /* 0x000000ffff007224 */ /* 0x000fde00078e0007 */
[----:B------:R-:W-:-:S15]  /*8d20*/  NOP ;  /* 0x0000000000007918 */ /* 0x000fde0000000000 */
[----:B------:R-:W-:-:S15]  /*8d30*/  NOP ;  /* 0x0000000000007918 */ /* 0x000fde0000000000 */
[----:B------:R-:W-:-:S12]  /*8d40*/  NOP ;  /* 0x0000000000007918 */ /* 0x000fd80000000000 */
[----:B------:R-:W1:Y:S02]  /*8d50*/  @!P0 DMUL R8, R8, 1.80143985094819840000e+16 ;  /* 0x4350000008088828 */ /* 0x000e640000000000 */
[----:B-1----:R-:W-:-:S04]  /*8d60*/  @!P0 IMAD.MOV.U32 R0, RZ, RZ, R9 ;  /* 0x000000ffff008224 */ /* 0x002fc800078e0009 */
        /* <DEDUP_REMOVED lines=9> */
[----:B------:R1:W2:Y:S02]  /*8e00*/  @P1 DFMA R6, R8, R10, +INF ;  /* 0x7ff000000806142b */ /* 0x0002a4000000000a */
[----:B-1----:R-:W-:Y:S01]  /*8e10*/  IMAD.MOV.U32 R11, RZ, RZ, -0x3ff ;  /* 0xfffffc01ff0b7424 */ /* 0x002fe200078e00ff */
[----:B--2---:R-:W-:Y:S01]  /*8e20*/  @P1 FSEL R6, R6, RZ, P2 ;  /* 0x000000ff06061208 */ /* 0x004fe20001000000 */
[----:B------:R-:W-:Y:S01]  /*8e30*/  @!P0 IMAD.MOV.U32 R11, RZ, RZ, -0x435 ;  /* 0xfffffbcbff0b8424 */ /* 0x000fe200078e00ff */
[----:B------:R-:W-:Y:S01]  /*8e40*/  @P1 FSEL R7, R7, -QNAN , P2 ;  /* 0xfff0000007071808 */ /* 0x000fe20001000000 */
[----:B------:R-:W-:Y:S06]  /*8e50*/  @P1 BRA `(.L_x_2360) ;  /* 0x0000001000bc1947 */ /* 0x000fec0003800000 */
[C---:B------:R-:W-:Y:S01]  /*8e60*/  LOP3.LUT R6, R0.reuse, 0xfffff, RZ, 0xc0, !PT ;  /* 0x000fffff00067812 */ /* 0x040fe200078ec0ff */
[----:B----4-:R-:W-:Y:S01]  /*8e70*/  IMAD.MOV.U32 R18, RZ, RZ, RZ ;  /* 0x000000ffff127224 */ /* 0x010fe200078e00ff */
        /* <DEDUP_REMOVED lines=9> */
[----:B------:R-:W1:Y:S02]  /*8f10*/  DADD R20, R6, 1 ;  /* 0x3ff0000006147429 */ /* 0x000e640000000000 */
[----:B-1----:R-:W1:-:S15]  /*8f20*/  MUFU.RCP64H R19, R21 ;  /* 0x0000001500137308 */ /* 0x002e5e0000001800 */
[----:B------:R-:W-:-:S15]  /*8f30*/  NOP ;  /* 0x0000000000007918 */ /* 0x000fde0000000000 */
[----:B------:R-:W-:-:S15]  /*8f40*/  NOP ;  /* 0x0000000000007918 */ /* 0x000fde0000000000 */
[----:B------:R-:W-:-:S15]  /*8f50*/  NOP ;  /* 0x0000000000007918 */ /* 0x000fde0000000000 */
[----:B------:R-:W-:-:S02]  /*8f60*/  NOP ;  /* 0x0000000000007918 */ /* 0x000fc40000000000 */
[----:B------:R2:W-:Y:S02]  /*8f70*/  DADD R8, R6, -1 ;  /* 0xbff0000006087429 */ /* 0x0005e40000000000 */
[----:B--2---:R-:W-:Y:S01]  /*8f80*/  LOP3.LUT R6, R0, 0x80000000, RZ, 0x3c, !PT ;  /* 0x8000000000067812 */ /* 0x004fe200078e3cff */
[----:B------:R-:W-:-:S15]  /*8f90*/  IMAD.MOV.U32 R7, RZ, RZ, 0x43300000 ;  /* 0x43300000ff077424 */ /* 0x000fde00078e00ff */
        /* <DEDUP_REMOVED lines=19> */
[----:B-1----:R-:W1:-:S15]  /*90d0*/  DMUL R12, R8, R18 ;  /* 0x00000012080c7228 */ /* 0x002e5e0000000000 */
        /* <DEDUP_REMOVED lines=9> */
[----:B-1----:R-:W1:-:S15]  /*9170*/  DADD R30, R8, -R12 ;  /* 0x00000000081e7229 */ /* 0x002e5e000000080c */
[----:B------:R-:W-:-:S15]  /*9180*/  NOP ;  /* 0x0000000000007918 */ /* 0x000fde0000000000 */
[----:B------:R-:W-:-:S15]  /*9190*/  NOP ;  /* 0x0000000000007918 */ /* 0x000fde0000000000 */
[----:B------:R-:W-:-:S15]  /*91a0*/  NOP ;  /* 0x0000000000007918 */ /* 0x000fde0000000000 */
[----:B------:R-:W-:-:S04]  /*91b0*/  NOP ;  /* 0x0000000000007918 */ /* 0x000fc80000000000 */
[----:B-1----:R1:W-:Y:S02]  /*91c0*/  DADD R32, R30, R30 ;  /* 0x000000001e207229 */ /* 0x0023e4000000001e */
[----:B-1----:R-:W-:Y:S02]  /*91d0*/  IMAD.MOV.U32 R30, RZ, RZ, -0x748574fc ;  /* 0x8b7a8b04ff1e7424 */ /* 0x002fe400078e00ff */
[----:B------:R-:W-:-:S15]  /*91e0*/  IMAD.MOV.U32 R31, RZ, RZ, 0x3ed0ee25 ;  /* 0x3ed0ee25ff1f7424 */ /* 0x000fde00078e00ff */
[----:B------:R-:W-:-:S15]  /*91f0*/  NOP ;  /* 0x0000000000007918 */ /* 0x000fde0000000000 */
[----:B------:R-:W-:-:S15]  /*9200*/  NOP ;  /* 0x0000000000007918 */ /* 0x000fde0000000000 */
[----:B------:R-:W-:-:S15]  /*9210*/  NOP ;  /* 0x0000000000007918 */ /* 0x000fde0000000000 */
[----:B------:R-:W1:Y:S01]  /*9220*/  DADD R6, R6, -UR4 ;  /* 0x8000000406067e29 */ /* 0x000e620008000000 */
[----:B------:R-:W-:Y:S01]  /*9230*/  UMOV UR4, 0xfefa39ef ;  /* 0xfefa39ef00047882 */ /* 0x000fe20000000000 */
[----:B------:R-:W-:-:S15]  /*9240*/  UMOV UR5, 0x3fe62e42 ;  /* 0x3fe62e4200057882 */ /* 0x000fde0000000000 */
[----:B------:R-:W-:-:S15]  /*9250*/  NOP ;  /* 0x0000000000007918 */ /* 0x000fde0000000000 */
[----:B------:R-:W-:-:S15]  /*9260*/  NOP ;  /* 0x0000000000007918 */ /* 0x000fde0000000000 */
[----:B------:R-:W-:-:S15]  /*9270*/  NOP ;  /* 0x0000000000007918 */ /* 0x000fde0000000000 */
[----:B------:R-:W-:-:S02]  /*9280*/  NOP ;  /* 0x0000000000007918 */ /* 0x000fc40000000000 */
[----:B-1----:R-:W-:Y:S01]  /*9290*/  DFMA R10, R6, UR4, R12 ;  /* 0x00000004060a7c2b */ /* 0x002fe2000800000c */
[----:B------:R-:W-:Y:S01]  /*92a0*/  UMOV UR4, 0x3ae80f1e ;  /* 0x3ae80f1e00047882 */ /* 0x000fe20000000000 */
[----:B------:R-:W-:-:S15]  /*92b0*/  UMOV UR5, 0x3eb1380b ;  /* 0x3eb1380b00057882 */ /* 0x000fde0000000000 */
[----:B------:R-:W-:-:S15]  /*92c0*/  NOP ;  /* 0x0000000000007918 */ /* 0x000fde0000000000 */
[----:B------:R-:W-:-:S15]  /*92d0*/  NOP ;  /* 0x0000000000007918 */ /* 0x000fde0000000000 */
[----:B------:R-:W-:-:S15]  /*92e0*/  NOP ;  /* 0x0000000000007918 */ /* 0x000fde0000000000 */
[----:B------:R-:W-:-:S02]  /*92f0*/  NOP ;  /* 0x0000000000007918 */ /* 0x000fc40000000000 */
[----:B------:R-:W1:-:S15]  /*9300*/  DMUL R14, R12, R12 ;  /* 0x0000000c0c0e7228 */ /* 0x000e5e0000000000 */
[----:B------:R-:W-:-:S15]  /*9310*/  NOP ;  /* 0x0000000000007918 */ /* 0x000fde0000000000 */
[----:B------:R-:W-:-:S15]  /*9320*/  NOP ;  /* 0x0000000000007918 */ /* 0x000fde0000000000 */
[----:B------:R-:W-:-:S15]  /*9330*/  NOP ;  /* 0x0000000000007918 */ /* 0x000fde0000000000 */
[----:B------:R-:W-:-:S04]  /*9340*/  NOP ;  /* 0x0000000000007918 */ /* 0x000fc80000000000 */
[----:B-1----:R-:W1:Y:S01]  /*9350*/  DFMA R30, R14, UR4, R30 ;  /* 0x000000040e1e7c2b */ /* 0x002e62000800001e */
        /* <DEDUP_REMOVED lines=13> */
[----:B-1----:R-:W1:Y:S01]  /*9430*/  DFMA R30, R14, R30, UR4 ;  /* 0x000000040e1e7e2b */ /* 0x002e62000800001e */
        /* <DEDUP_REMOVED lines=34> */
[----:B------:R-:W2:-:S15]  /*9660*/  DFMA R32, R8, -R12, R32 ;  /* 0x8000000c0820722b */ /* 0x000e9e0000000020 */
[----:B------:R-:W-:-:S15]  /*9670*/  NOP ;  /* 0x0000000000007918 */ /* 0x000fde0000000000 */
[----:B------:R-:W-:-:S15]  /*9680*/  NOP ;  /* 0x0000000000007918 */ /* 0x000fde0000000000 */
[----:B------:R-:W-:-:S15]  /*9690*/  NOP ;  /* 0x0000000000007918 */ /* 0x000fde0000000000 */
[----:B------:R-:W-:-:S04]  /*96a0*/  NOP ;  /* 0x0000000000007918 */ /* 0x000fc80000000000 */
[----:B-1----:R-:W1:Y:S01]  /*96b0*/  DFMA R30, R14, R30, UR4 ;  /* 0x000000040e1e7e2b */ /* 0x002e62000800001e */
[----:B------:R-:W-:Y:S01]  /*96c0*/  UMOV UR4, 0x3b39803f ;  /* 0x3b39803f00047882 */ /* 0x000fe20000000000 */
[----:B------:R-:W-:-:S15]  /*96d0*/  UMOV UR5, 0x3c7abc9e ;  /* 0x3c7abc9e00057882 */ /* 0x000fde0000000000 */
[----:B------:R-:W-:-:S15]  /*96e0*/  NOP ;  /* 0x0000000000007918 */ /* 0x000fde0000000000 */
[----:B------:R-:W-:-:S15]  /*96f0*/  NOP ;  /* 0x0000000000007918 */ /* 0x000fde0000000000 */
[----:B------:R-:W-:-:S15]  /*9700*/  NOP ;  /* 0x0000000000007918 */ /* 0x000fde0000000000 */
[----:B------:R-:W-:-:S02]  /*9710*/  NOP ;  /* 0x0000000000007918 */ /* 0x000fc40000000000 */
[----:B--2---:R-:W-:-:S15]  /*9720*/  DMUL R18, R18, R32 ;  /* 0x0000002012127228 */ /* 0x004fde0000000000 */
        /* <DEDUP_REMOVED lines=24> */
[----:B-1----:R-:W1:-:S15]  /*98b0*/  DFMA R6, R6, UR4, R8 ;  /* 0x0000000406067c2b */ /* 0x002e5e0008000008 */
[----:B------:R-:W-:-:S15]  /*98c0*/  NOP ;  /* 0x0000000000007918 */ /* 0x000fde0000000000 */
[----:B------:R-:W-:-:S15]  /*98d0*/  NOP ;  /* 0x0000000000007918 */ /* 0x000fde0000000000 */
[----:B------:R-:W-:-:S15]  /*98e0*/  NOP ;  /* 0x0000000000007918 */ /* 0x000fde0000000000 */
[----:B------:R-:W-:-:S04]  /*98f0*/  NOP ;  /* 0x0000000000007918 */ /* 0x000fc80000000000 */
[----:B-1----:R1:W2:Y:S02]  /*9900*/  DADD R6, R10, R6 ;  /* 0x000000000a067229 */ /* 0x0022a40000000006 */
[----:B-12---:R-:W-:Y:S05]  /*9910*/  BRA `(.L_x_2360) ;  /* 0x00000008000c7947 */ /* 0x006fea0003800000 */
.L_x_2359:
[----:B------:R-:W1:Y:S01]  /*9920*/  DADD R10, R6, 2 ;  /* 0x40000000060a7429 */ /* 0x000e620000000000 */
[----:B------:R-:W-:Y:S01]  /*9930*/  IMAD.MOV.U32 R8, RZ, RZ, 0x1 ;  /* 0x00000001ff087424 */ /* 0x000fe200078e00ff */
[----:B-1----:R-:W1:Y:S01]  /*9940*/  MUFU.RCP64H R9, R11 ;  /* 0x0000000b00097308 */ /* 0x002e620000001800 */
[----:B------:R-:W-:Y:S01]  /*9950*/  FSETP.GEU.AND P1, PT, |R7|, 6.5827683646048100446e-37, PT ;  /* 0x036000000700780b */ /* 0x000fe20003f2e200 */
[----:B------:R-:W-:-:S15]  /*9960*/  BSSY.RECONVERGENT B3, `(.L_x_2361) ;  /* 0x0000031000037945 */ /* 0x000fde0003800200 */
[----:B------:R-:W-:-:S15]  /*9970*/  NOP ;  /* 0x0000000000007918 */ /* 0x000fde0000000000 */
[----:B------:R-:W-:-:S15]  /*9980*/  NOP ;  /* 0x0000000000007918 */ /* 0x000fde0000000000 */
[----:B------:R-:W-:-:S15]  /*9990*/  NOP ;  /* 0x0000000000007918 */ /* 0x000fde0000000000 */
        /* <DEDUP_REMOVED lines=30> */
[----:B-1----:R-:W1:-:S15]  /*9b80*/  DFMA R14, -R10, R12, R6 ;  /* 0x0000000c0a0e722b */ /* 0x002e5e0000000106 */
        /* <DEDUP_REMOVED lines=8> */
[----:B------:R-:W-:Y:S01]  /*9c10*/  IMAD.MOV.U32 R8, RZ, RZ, R6 ;  /* 0x000000ffff087224 */ /* 0x000fe200078e0006 */
[----:B------:R-:W-:Y:S01]  /*9c20*/  MOV R0, 0x9c50 ;  /* 0x00009c5000007802 */ /* 0x000fe20000000f00 */
[----:B------:R-:W-:-:S07]  /*9c30*/  IMAD.MOV.U32 R9, RZ, RZ, R7 ;  /* 0x000000ffff097224 */ /* 0x000fce00078e0007 */
[----:B0---4-:R-:W-:Y:S05]  /*9c40*/  CALL.REL.NOINC `($__internal_1_$__cuda_sm20_div_rn_f64_full) ;  /* 0x00000054007c7944 */ /* 0x011fea0003c00000 */
[----:B------:R-:W-:Y:S02]  /*9c50*/  IMAD.MOV.U32 R8, RZ, RZ, R34 ;  /* 0x000000ffff087224 */ /* 0x000fe400078e0022 */
[----:B------:R-:W-:-:S07]  /*9c60*/  IMAD.MOV.U32 R9, RZ, RZ, R35 ;  /* 0x000000ffff097224 */ /* 0x000fce00078e0023 */
.L_x_2362:
[----:B------:R-:W-:Y:S05]  /*9c70*/  BSYNC.RECONVERGENT B3 ;  /* 0x0000000000037941 */ /* 0x000fea0003800200 */
.L_x_2361:
[----:B------:R-:W-:Y:S01]  /*9c80*/  IMAD.MOV.U32 R14, RZ, RZ, -0x314d23bc ;  /* 0xceb2dc44ff0e7424 */ /* 0x000fe200078e00ff */
[----:B------:R-:W1:Y:S01]  /*9c90*/  DMUL R10, R8, -R6 ;  /* 0x80000006080a7228 */ /* 0x000e620000000000 */
[----:B------:R-:W-:Y:S01]  /*9ca0*/  IMAD.MOV.U32 R15, RZ, RZ, 0x3ed087ff ;  /* 0x3ed087ffff0f7424 */ /* 0x000fe200078e00ff */
[----:B------:R-:W-:Y:S01]  /*9cb0*/  UMOV UR4, 0x2fbe14b5 ;  /* 0x2fbe14b500047882 */ /* 0x000fe20000000000 */
[----:B------:R-:W-:-:S15]  /*9cc0*/  UMOV UR5, 0x3eb372fb ;  /* 0x3eb372fb00057882 */ /* 0x000fde0000000000 */
[----:B------:R-:W-:-:S15]  /*9cd0*/  NOP ;  /* 0x0000000000007918 */ /* 0x000fde0000000000 */
[----:B------:R-:W-:-:S15]  /*9ce0*/  NOP ;  /* 0x0000000000007918 */ /* 0x000fde0000000000 */
[----:B------:R-:W-:-:S15]  /*9cf0*/  NOP ;  /* 0x0000000000007918 */ /* 0x000fde0000000000 */
[----:B------:R-:W-:-:S01]  /*9d00*/  NOP ;  /* 0x0000000000007918 */ /* 0x000fc20000000000 */
[----:B-1----:R-:W1:-:S15]  /*9d10*/  DADD R8, R10, R6 ;  /* 0x000000000a087229 */ /* 0x002e5e0000000006 */
        /* <DEDUP_REMOVED lines=51> */
[----:B-1----:R-:W1:-:S15]  /*a050*/  DFMA R14, R12, R14, UR4 ;  /* 0x000000040c0e7e2b */ /* 0x002e5e000800000e */
        /* <DEDUP_REMOVED lines=14> */
[----:B-1----:R1:W2:Y:S02]  /*a140*/  DADD R6, R14, R6 ;  /* 0x000000000e067229 */ /* 0x0022a40000000006 */
.L_x_2360:
[----:B------:R-:W-:Y:S05]  /*a150*/  BSYNC.RECONVERGENT B2 ;  /* 0x0000000000027941 */ /* 0x000fea0003800200 */
.L_x_2358:
[----:B--2---:R-:W2:Y:S02]  /*a160*/  DMUL R6, R6, 0.5 ;  /* 0x3fe0000006067828 */ /* 0x004ea40000000000 */
[----:B--2---:R-:W-:Y:S01]  /*a170*/  LOP3.LUT R17, R7, 0x80000000, R17, 0xb8, !PT ;  /* 0x8000000007117812 */ /* 0x004fe200078eb811 */
[----:B------:R-:W-:-:S07]  /*a180*/  IMAD.MOV.U32 R16, RZ, RZ, R6 ;  /* 0x000000ffff107224 */ /* 0x000fce00078e0006 */
.L_x_2355:
[----:B------:R-:W-:Y:S05]  /*a190*/  BSYNC.RECONVERGENT B1 ;  /* 0x0000000000017941 */ /* 0x000fea0003800200 */
.L_x_2354:
[----:B----4-:R-:W3:Y:S01]  /*a1a0*/  LDC.U8 R18, c[0x0][0x3a4] ;  /* 0x0000e900ff127b82 */ /* 0x010ee20000000000 */
[----:B------:R-:W-:Y:S01]  /*a1b0*/  ISETP.GE.AND P0, PT, R23, R2, PT ;  /* 0x000000021700720c */ /* 0x000fe20003f06270 */
[----:B------:R-:W-:Y:S04]  /*a1c0*/  BSSY.RECONVERGENT B7, `(.L_x_2363) ;  /* 0x00003cc000077945 */ /* 0x000fe80003800200 */
[----:B------:R-:W-:Y:S08]  /*a1d0*/  BSSY.RELIABLE B6, `(.L_x_2364) ;  /* 0x0000290000067945 */ /* 0x000ff00003800100 */
[----:B------:R-:W-:Y:S05]  /*a1e0*/  @P0 BRA `(.L_x_2365) ;  /* 0x00000028002c0947 */ /* 0x000fea0003800000 */
[----:B------:R-:W4:Y:S01]  /*a1f0*/  LDCU UR4, c[0x0][0x3a8] ;  /* 0x00007500ff0477ac */ /* 0x000f220008000800 */
[----:B------:R-:W5:Y:S01]  /*a200*/  LDC.64 R8, c[0x0][0x388] ;  /* 0x0000e200ff087b82 */ /* 0x000f620000000a00 */
[----:B------:R-:W-:Y:S01]  /*a210*/  IMAD R0, R22, 0x200, R23 ;  /* 0x0000020016007824 */ /* 0x000fe200078e0217 */
[----:B---3--:R-:W-:-:S03]  /*a220*/  PRMT R6, R18, 0x9910, RZ ;  /* 0x0000991012067816 */ /* 0x008fc600000000ff */
[----:B----4-:R-:W-:Y:S02]  /*a230*/  IMAD R3, R0, UR4, RZ ;  /* 0x0000000400037c24 */ /* 0x010fe4000f8e02ff */
[----:B------:R-:W-:-:S05]  /*a240*/  IMAD.MOV.U32 R0, RZ, RZ, R6 ;  /* 0x000000ffff007224 */ /* 0x000fca00078e0006 */
[----:B------:R-:W-:Y:S02]  /*a250*/  ISETP.GT.AND P0, PT, R0, 0x9, PT ;  /* 0x000000090000780c */ /* 0x000fe40003f04270 */
[----:B-----5:R-:W-:-:S05]  /*a260*/  IADD3 R8, P1, PT, R3, R8, RZ ;  /* 0x0000000803087210 */ /* 0x020fca0007f3e0ff */
        /* <DEDUP_REMOVED lines=10> */
[----:B01----:R-:W0:Y:S01]  /*a310*/  F2I.F64.TRUNC R5, R4 ;  /* 0x0000000400057311 */ /* 0x003e22000030d100 */
[----:B------:R-:W-:Y:S01]  /*a320*/  IMAD.MOV.U32 R23, RZ, RZ, R27 ;  /* 0x000000ffff177224 */ /* 0x000fe200078e001b */
[----:B0-----:R4:W-:Y:S01]  /*a330*/  STG.E.U8 desc[UR36][R8.64], R5 ;  /* 0x0000000508007986 */ /* 0x0019e2000c101124 */
[----:B------:R-:W-:Y:S05]  /*a340*/  BRA `(.L_x_2371) ;  /* 0x0000001000e07947 */ /* 0x000fea0003800000 */
.L_x_2369:
[----:B012---:R-:W0:Y:S01]  /*a350*/  F2I.S64.F64.TRUNC R4, R4 ;  /* 0x0000000400047311 */ /* 0x007e22000030d900 */
[----:B------:R-:W-:Y:S02]  /*a360*/  IMAD.MOV.U32 R23, RZ, RZ, R27 ;  /* 0x000000ffff177224 */ /* 0x000fe400078e001b */
[----:B0-----:R-:W-:-:S05]  /*a370*/  IMAD.MOV.U32 R3, RZ, RZ, R4 ;  /* 0x000000ffff037224 */ /* 0x001fca00078e0004 */
[----:B------:R0:W-:Y:S01]  /*a380*/  STG.E.U8 desc[UR36][R8.64], R3 ;  /* 0x0000000308007986 */ /* 0x0001e2000c101124 */
[----:B------:R-:W-:Y:S05]  /*a390*/  BRA `(.L_x_2371) ;  /* 0x0000001000cc7947 */ /* 0x000fea0003800000 */
.L_x_2368:
[----:B------:R-:W-:-:S13]  /*a3a0*/  ISETP.NE.AND P0, PT, R0, 0x2, PT ;  /* 0x000000020000780c */ /* 0x000fda0003f05270 */
[----:B------:R-:W-:Y:S05]  /*a3b0*/  @!P0 BRA `(.L_x_2372) ;  /* 0x0000000000308947 */ /* 0x000fea0003800000 */
[----:B------:R-:W-:-:S13]  /*a3c0*/  ISETP.NE.AND P0, PT, R0, 0x3, PT ;  /* 0x000000030000780c */ /* 0x000fda0003f05270 */
[----:B------:R-:W-:Y:S05]  /*a3d0*/  @!P0 BRA `(.L_x_2373) ;  /* 0x0000000000188947 */ /* 0x000fea0003800000 */
[----:B------:R-:W-:-:S13]  /*a3e0*/  ISETP.NE.AND P0, PT, R0, 0x4, PT ;  /* 0x000000040000780c */ /* 0x000fda0003f05270 */
[----:B------:R-:W-:Y:S05]  /*a3f0*/  @P0 BRA `(.L_x_2370) ;  /* 0x0000000c00ec0947 */ /* 0x000fea0003800000 */
[----:B012---:R-:W0:Y:S01]  /*a400*/  F2I.S64.F64.TRUNC R4, R4 ;  /* 0x0000000400047311 */ /* 0x007e22000030d900 */
[----:B------:R-:W-:Y:S01]  /*a410*/  IMAD.MOV.U32 R23, RZ, RZ, R27 ;  /* 0x000000ffff177224 */ /* 0x000fe200078e001b */
[----:B0-----:R1:W-:Y:S01]  /*a420*/  STG.E.64 desc[UR36][R8.64], R4 ;  /* 0x0000000408007986 */ /* 0x0013e2000c101b24 */
[----:B------:R-:W-:Y:S05]  /*a430*/  BRA `(.L_x_2371) ;  /* 0x0000001000a47947 */ /* 0x000fea0003800000 */
.L_x_2373:
[----:B01----:R-:W0:Y:S01]  /*a440*/  F2I.F64.TRUNC R5, R4 ;  /* 0x0000000400057311 */ /* 0x003e22000030d100 */
[----:B------:R-:W-:Y:S01]  /*a450*/  IMAD.MOV.U32 R23, RZ, RZ, R27 ;  /* 0x000000ffff177224 */ /* 0x000fe200078e001b */
[----:B0-----:R3:W-:Y:S01]  /*a460*/  STG.E desc[UR36][R8.64], R5 ;  /* 0x0000000508007986 */ /* 0x0017e2000c101924 */
[----:B------:R-:W-:Y:S05]  /*a470*/  BRA `(.L_x_2371) ;  /* 0x0000001000947947 */ /* 0x000fea0003800000 */
.L_x_2372:
[----:B01----:R-:W0:Y:S01]  /*a480*/  F2I.F64.TRUNC R5, R4 ;  /* 0x0000000400057311 */ /* 0x003e22000030d100 */
[----:B------:R-:W-:Y:S01]  /*a490*/  IMAD.MOV.U32 R23, RZ, RZ, R27 ;  /* 0x000000ffff177224 */ /* 0x000fe200078e001b */
[----:B0-----:R0:W-:Y:S01]  /*a4a0*/  STG.E.U16 desc[UR36][R8.64], R5 ;  /* 0x0000000508007986 */ /* 0x0011e2000c101524 */
[----:B------:R-:W-:Y:S05]  /*a4b0*/  BRA `(.L_x_2371) ;  /* 0x0000001000847947 */ /* 0x000fea0003800000 */
.L_x_2367:
[----:B------:R-:W-:-:S13]  /*a4c0*/  ISETP.GT.AND P0, PT, R0, 0x6, PT ;  /* 0x000000060000780c */ /* 0x000fda0003f04270 */
[----:B------:R-:W-:Y:S05]  /*a4d0*/  @P0 BRA `(.L_x_2374) ;  /* 0x0000000000740947 */ /* 0x000fea0003800000 */
[----:B------:R-:W-:-:S13]  /*a4e0*/  ISETP.NE.AND P0, PT, R0, 0x5, PT ;  /* 0x000000050000780c */ /* 0x000fda0003f05270 */
[----:B------:R-:W-:Y:S05]  /*a4f0*/  @!P0 BRA `(.L_x_2375) ;  /* 0x0000000000388947 */ /* 0x000fea0003800000 */
[----:B------:R-:W-:-:S13]  /*a500*/  ISETP.NE.AND P0, PT, R0, 0x6, PT ;  /* 0x000000060000780c */ /* 0x000fda0003f05270 */
[----:B------:R-:W-:Y:S05]  /*a510*/  @P0 BRA `(.L_x_2370) ;  /* 0x0000000c00a40947 */ /* 0x000fea0003800000 */
[----:B------:R-:W-:Y:S01]  /*a520*/  UMOV UR4, 0xf0000000 ;  /* 0xf000000000047882 */ /* 0x000fe20000000000 */
[----:B------:R-:W-:Y:S01]  /*a530*/  UMOV UR5, 0x380fffff ;  /* 0x380fffff00057882 */ /* 0x000fe20000000000 */
[----:B------:R-:W3:-:S15]  /*a540*/  F2F.F32.F64 R3, R4 ;  /* 0x0000000400037310 */ /* 0x000ede0000301000 */
[----:B------:R-:W-:-:S15]  /*a550*/  NOP ;  /* 0x0000000000007918 */ /* 0x000fde0000000000 */
[----:B------:R-:W-:-:S15]  /*a560*/  NOP ;  /* 0x0000000000007918 */ /* 0x000fde0000000000 */
[----:B------:R-:W-:-:S15]  /*a570*/  NOP ;  /* 0x0000000000007918 */ /* 0x000fde0000000000 */
[----:B------:R-:W-:-:S04]  /*a580*/  NOP ;  /* 0x0000000000007918 */ /* 0x000fc80000000000 */
[----:B------:R-:W3:Y:S01]  /*a590*/  DSETP.GEU.AND P0, PT, |R4|, UR4, PT ;  /* 0x0000000404007e2a */ /* 0x000ee2000bf0e200 */
[----:B------:R-:W-:Y:S02]  /*a5a0*/  IMAD.MOV.U32 R23, RZ, RZ, R27 ;  /* 0x000000ffff177224 */ /* 0x000fe400078e001b */
[----:B---3--:R-:W-:-:S05]  /*a5b0*/  @!P0 FMUL R3, R3, 1.175494350822287508e-38 ;  /* 0x0080000003038820 */ /* 0x008fca0000400000 */
[----:B------:R3:W-:Y:S01]  /*a5c0*/  STG.E desc[UR36][R8.64], R3 ;  /* 0x0000000308007986 */ /* 0x0007e2000c101924 */
[----:B------:R-:W-:Y:S05]  /*a5d0*/  BRA `(.L_x_2371) ;  /* 0x00000010003c7947 */ /* 0x000fea0003800000 */
.L_x_2375:
        /* <DEDUP_REMOVED lines=10> */
[----:B------:R-:W-:-:S05]  /*a680*/  F2FP.F16.F32.PACK_AB R0, RZ, R0 ;  /* 0x00000000ff00723e */ /* 0x000fca00000000ff */
[----:B------:R3:W-:Y:S01]  /*a690*/  STG.E.U16 desc[UR36][R8.64], R0 ;  /* 0x0000000008007986 */ /* 0x0007e2000c101524 */
[----:B------:R-:W-:Y:S05]  /*a6a0*/  BRA `(.L_x_2371) ;  /* 0x0000001000087947 */ /* 0x000fea0003800000 */
.L_x_2374:
[----:B------:R-:W-:-:S13]  /*a6b0*/  ISETP.NE.AND P0, PT, R0, 0x7, PT ;  /* 0x000000070000780c */ /* 0x000fda0003f05270 */
[----:B------:R-:W-:Y:S05]  /*a6c0*/  @!P0 BRA `(.L_x_2376) ;  /* 0x00000000007c8947 */ /* 0x000fea0003800000 */
        /* <DEDUP_REMOVED lines=12> */
[----:B------:R-:W-:Y:S02]  /*a790*/  IMAD.MOV.U32 R7, RZ, RZ, RZ ;  /* 0x000000ffff077224 */ /* 0x000fe400078e00ff */
[----:B---3--:R-:W-:Y:S01]  /*a7a0*/  @!P0 FMUL R6, R6, 1.175494350822287508e-38 ;  /* 0x0080000006068820 */ /* 0x008fe20000400000 */
[----:B------:R-:W-:-:S04]  /*a7b0*/  IMAD.MOV.U32 R23, RZ, RZ, R27 ;  /* 0x000000ffff177224 */ /* 0x000fc800078e001b */
[----:B------:R3:W-:Y:S01]  /*a7c0*/  STG.E.64 desc[UR36][R8.64], R6 ;  /* 0x0000000608007986 */ /* 0x0007e2000c101b24 */
[----:B------:R-:W-:Y:S05]  /*a7d0*/  BRA `(.L_x_2371) ;  /* 0x0000000c00bc7947 */ /* 0x000fea0003800000 */
.L_x_2377:
        /* <DEDUP_REMOVED lines=10> */
[----:B------:R-:W-:-:S04]  /*a880*/  F2FP.F16.F32.PACK_AB R3, RZ, R0 ;  /* 0x00000000ff03723e */ /* 0x000fc800000000ff */
[----:B------:R-:W-:-:S05]  /*a890*/  PRMT R3, R3, 0x5410, RZ ;  /* 0x0000541003037816 */ /* 0x000fca00000000ff */
[----:B------:R3:W-:Y:S01]  /*a8a0*/  STG.E desc[UR36][R8.64], R3 ;  /* 0x0000000308007986 */ /* 0x0007e2000c101924 */
[----:B------:R-:W-:Y:S05]  /*a8b0*/  BRA `(.L_x_2371) ;  /* 0x0000000c00847947 */ /* 0x000fea0003800000 */
.L_x_2376:
[----:B------:R3:W-:Y:S01]  /*a8c0*/  STG.E.64 desc[UR36][R8.64], R4 ;  /* 0x0000000408007986 */ /* 0x0007e2000c101b24 */
[----:B------:R-:W-:Y:S01]  /*a8d0*/  IMAD.MOV.U32 R23, RZ, RZ, R27 ;  /* 0x000000ffff177224 */ /* 0x000fe200078e001b */
[----:B------:R-:W-:Y:S06]  /*a8e0*/  BRA `(.L_x_2371) ;  /* 0x0000000c00787947 */ /* 0x000fec0003800000 */
.L_x_2366:
        /* <DEDUP_REMOVED lines=8> */
[----:B------:R-:W3:Y:S01]  /*a970*/  DSETP.NEU.AND P0, PT, R4, RZ, PT ;  /* 0x000000ff0400722a */ /* 0x000ee20003f0d000 */
[----:B------:R-:W-:Y:S01]  /*a980*/  IMAD.MOV.U32 R23, RZ, RZ, R27 ;  /* 0x000000ffff177224 */ /* 0x000fe200078e001b */
[----:B---3--:R-:W-:-:S05]  /*a990*/  SEL R3, RZ, 0x1, !P0 ;  /* 0x00000001ff037807 */ /* 0x008fca0004000000 */
[----:B------:R3:W-:Y:S01]  /*a9a0*/  STG.E.U8 desc[UR36][R8.64], R3 ;  /* 0x0000000308007986 */ /* 0x0007e2000c101124 */
[----:B------:R-:W-:Y:S05]  /*a9b0*/  BRA `(.L_x_2371) ;  /* 0x0000000c00447947 */ /* 0x000fea0003800000 */
.L_x_2380:
[----:B------:R-:W-:Y:S01]  /*a9c0*/  CS2R R6, SRZ ;  /* 0x0000000000067805 */ /* 0x000fe2000001ff00 */
[----:B------:R-:W-:-:S04]  /*a9d0*/  IMAD.MOV.U32 R23, RZ, RZ, R27 ;  /* 0x000000ffff177224 */ /* 0x000fc800078e001b */
[----:B------:R3:W-:Y:S01]  /*a9e0*/  STG.E.128 desc[UR36][R8.64], R4 ;  /* 0x0000000408007986 */ /* 0x0007e2000c101d24 */
[----:B------:R-:W-:Y:S05]  /*a9f0*/  BRA `(.L_x_2371) ;  /* 0x0000000c00347947 */ /* 0x000fea0003800000 */
.L_x_2379:
        /* <DEDUP_REMOVED lines=14> */
[----:B------:R-:W-:Y:S01]  /*aae0*/  BSSY.RECONVERGENT B0, `(.L_x_2383) ;  /* 0x000000d000007945 */ /* 0x000fe20003800200 */
[----:B---3--:R-:W-:Y:S01]  /*aaf0*/  @!P0 FMUL R10, R10, 1.175494350822287508e-38 ;  /* 0x008000000a0a8820 */ /* 0x008fe20000400000 */
        /* <DEDUP_REMOVED lines=11> */
.L_x_2384:
[----:B------:R-:W-:Y:S05]  /*abb0*/  BSYNC.RECONVERGENT B0 ;  /* 0x0000000000007941 */ /* 0x000fea0003800200 */
.L_x_2383:
[----:B------:R-:W-:Y:S01]  /*abc0*/  LOP3.LUT R7, R0, 0x80, R7, 0xf8, !PT ;  /* 0x0000008000077812 */ /* 0x000fe200078ef807 */
[----:B------:R-:W-:-:S04]  /*abd0*/  IMAD.MOV.U32 R23, RZ, RZ, R27 ;  /* 0x000000ffff177224 */ /* 0x000fc800078e001b */
[----:B------:R3:W-:Y:S01]  /*abe0*/  STG.E.U8 desc[UR36][R8.64], R7 ;  /* 0x0000000708007986 */ /* 0x0007e2000c101124 */
[----:B------:R-:W-:Y:S05]  /*abf0*/  BRA `(.L_x_2371) ;  /* 0x0000000800b47947 */ /* 0x000fea0003800000 */
.L_x_2382:
        /* <DEDUP_REMOVED lines=9> */
[----:B---3--:R-:W-:-:S05]  /*ac90*/  @!P0 FMUL R10, R10, 1.175494350822287508e-38 ;  /* 0x008000000a0a8820 */ /* 0x008fca0000400000 */
        /* <DEDUP_REMOVED lines=13> */
.L_x_2386:
[----:B------:R-:W-:Y:S05]  /*ad70*/  BSYNC.RECONVERGENT B0 ;  /* 0x0000000000007941 */ /* 0x000fea0003800200 */
.L_x_2385:
[----:B------:R-:W-:Y:S01]  /*ad80*/  LOP3.LUT R7, R0, 0x80, R7, 0xf8, !PT ;  /* 0x0000008000077812 */ /* 0x000fe200078ef807 */
[----:B------:R-:W-:-:S04]  /*ad90*/  IMAD.MOV.U32 R23, RZ, RZ, R27 ;  /* 0x000000ffff177224 */ /* 0x000fc800078e001b */
[----:B------:R3:W-:Y:S01]  /*ada0*/  STG.E.U8 desc[UR36][R8.64], R7 ;  /* 0x0000000708007986 */ /* 0x0007e2000c101124 */
[----:B------:R-:W-:Y:S05]  /*adb0*/  BRA `(.L_x_2371) ;  /* 0x0000000800447947 */ /* 0x000fea0003800000 */
.L_x_2381:
        /* <DEDUP_REMOVED lines=10> */
[----:B------:R-:W-:-:S05]  /*ae60*/  F2FP.BF16.F32.PACK_AB R0, RZ, R0 ;  /* 0x00000000ff00723e */ /* 0x000fca00000010ff */
[----:B------:R3:W-:Y:S01]  /*ae70*/  STG.E.U16 desc[UR36][R8.64], R0 ;  /* 0x0000000008007986 */ /* 0x0007e2000c101524 */
[----:B------:R-:W-:Y:S05]  /*ae80*/  BRA `(.L_x_2371) ;  /* 0x0000000800107947 */ /* 0x000fea0003800000 */
.L_x_2378:
        /* <DEDUP_REMOVED lines=8> */
[----:B01----:R-:W0:Y:S01]  /*af10*/  F2I.U32.F64.TRUNC R5, R4 ;  /* 0x0000000400057311 */ /* 0x003e22000030d000 */
[----:B------:R-:W-:Y:S01]  /*af20*/  IMAD.MOV.U32 R23, RZ, RZ, R27 ;  /* 0x000000ffff177224 */ /* 0x000fe200078e001b */
[----:B0-----:R0:W-:Y:S01]  /*af30*/  STG.E.U16 desc[UR36][R8.64], R5 ;  /* 0x0000000508007986 */ /* 0x0011e2000c101524 */
[----:B------:R-:W-:Y:S05]  /*af40*/  BRA `(.L_x_2371) ;  /* 0x0000000400e07947 */ /* 0x000fea0003800000 */
.L_x_2389:
        /* <DEDUP_REMOVED lines=21> */
.L_x_2392:
[----:B------:R-:W-:-:S04]  /*b0a0*/  SHF.R.U32.HI R0, RZ, 0x14, R7 ;  /* 0x00000014ff007819 */ /* 0x000fc80000011607 */
[----:B------:R-:W-:-:S04]  /*b0b0*/  LOP3.LUT R0, R0, 0x1, RZ, 0xc0, !PT ;  /* 0x0000000100007812 */ /* 0x000fc800078ec0ff */
[----:B------:R-:W-:-:S04]  /*b0c0*/  IADD3 R0, PT, PT, R7, 0x487ffff, R0 ;  /* 0x0487ffff07007810 */ /* 0x000fc80007ffe000 */
[----:B------:R-:W-:-:S04]  /*b0d0*/  SHF.R.U32.HI R0, RZ, 0x14, R0 ;  /* 0x00000014ff007819 */ /* 0x000fc80000011600 */
[----:B------:R-:W-:-:S07]  /*b0e0*/  LOP3.LUT R3, R0, 0xff, RZ, 0xc0, !PT ;  /* 0x000000ff00037812 */ /* 0x000fce00078ec0ff */
.L_x_2393:
[----:B------:R-:W-:-:S04]  /*b0f0*/  SHF.R.U32.HI R0, RZ, 0x18, R7 ;  /* 0x00000018ff007819 */ /* 0x000fc80000011607 */
[----:B------:R-:W-:-:S07]  /*b100*/  LOP3.LUT R0, R3, 0x80, R0, 0xf8, !PT ;  /* 0x0000008003007812 */ /* 0x000fce00078ef800 */
.L_x_2391:
[----:B------:R-:W-:Y:S05]  /*b110*/  BSYNC.RECONVERGENT B0 ;  /* 0x0000000000007941 */ /* 0x000fea0003800200 */
.L_x_2390:
[----:B------:R3:W-:Y:S01]  /*b120*/  STG.E.U8 desc[UR36][R8.64], R0 ;  /* 0x0000000008007986 */ /* 0x0007e2000c101124 */
[----:B------:R-:W-:Y:S01]  /*b130*/  IMAD.MOV.U32 R23, RZ, RZ, R27 ;  /* 0x000000ffff177224 */ /* 0x000fe200078e001b */
[----:B------:R-:W-:Y:S06]  /*b140*/  BRA `(.L_x_2371) ;  /* 0x0000000400607947 */ /* 0x000fec0003800000 */
.L_x_2388:
        /* <DEDUP_REMOVED lines=21> */
.L_x_2396:
[----:B------:R-:W-:-:S04]  /*b2a0*/  SHF.R.U32.HI R0, RZ, 0x15, R7 ;  /* 0x00000015ff007819 */ /* 0x000fc80000011607 */
[----:B------:R-:W-:-:S04]  /*b2b0*/  LOP3.LUT R0, R0, 0x1, RZ, 0xc0, !PT ;  /* 0x0000000100007812 */ /* 0x000fc800078ec0ff */
[----:B------:R-:W-:-:S04]  /*b2c0*/  IADD3 R0, PT, PT, R7, 0x88fffff, R0 ;  /* 0x088fffff07007810 */ /* 0x000fc80007ffe000 */
[----:B------:R-:W-:-:S04]  /*b2d0*/  SHF.R.U32.HI R0, RZ, 0x15, R0 ;  /* 0x00000015ff007819 */ /* 0x000fc80000011600 */
[----:B------:R-:W-:-:S07]  /*b2e0*/  LOP3.LUT R3, R0, 0xff, RZ, 0xc0, !PT ;  /* 0x000000ff00037812 */ /* 0x000fce00078ec0ff */
.L_x_2397:
[----:B------:R-:W-:-:S04]  /*b2f0*/  SHF.R.U32.HI R0, RZ, 0x18, R7 ;  /* 0x00000018ff007819 */ /* 0x000fc80000011607 */
[----:B------:R-:W-:-:S07]  /*b300*/  LOP3.LUT R0, R3, 0x80, R0, 0xf8, !PT ;  /* 0x0000008003007812 */ /* 0x000fce00078ef800 */
.L_x_2395:
[----:B------:R-:W-:Y:S05]  /*b310*/  BSYNC.RECONVERGENT B0 ;  /* 0x0000000000007941 */ /* 0x000fea0003800200 */
.L_x_2394:
[----:B------:R3:W-:Y:S01]  /*b320*/  STG.E.U8 desc[UR36][R8.64], R0 ;  /* 0x0000000008007986 */ /* 0x0007e2000c101124 */
[----:B------:R-:W-:Y:S01]  /*b330*/  IMAD.MOV.U32 R23, RZ, RZ, R27 ;  /* 0x000000ffff177224 */ /* 0x000fe200078e001b */
[----:B------:R-:W-:Y:S06]  /*b340*/  BRA `(.L_x_2371) ;  /* 0x0000000000e07947 */ /* 0x000fec0003800000 */
.L_x_2387:
[----:B------:R-:W-:-:S13]  /*b350*/  ISETP.NE.AND P0, PT, R0, 0x1c, PT ;  /* 0x0000001c0000780c */ /* 0x000fda0003f05270 */
[----:B------:R-:W-:Y:S05]  /*b360*/  @!P0 BRA `(.L_x_2398) ;  /* 0x0000000000cc8947 */ /* 0x000fea0003800000 */
[----:B------:R-:W-:-:S13]  /*b370*/  ISETP.NE.AND P0, PT, R0, 0x1d, PT ;  /* 0x0000001d0000780c */ /* 0x000fda0003f05270 */
[----:B------:R-:W-:Y:S05]  /*b380*/  @!P0 BRA `(.L_x_2399) ;  /* 0x0000000000b48947 */ /* 0x000fea0003800000 */
[----:B------:R-:W-:-:S13]  /*b390*/  ISETP.NE.AND P0, PT, R0, 0x2c, PT ;  /* 0x0000002c0000780c */ /* 0x000fda0003f05270 */
[----:B------:R-:W-:Y:S05]  /*b3a0*/  @!P0 BRA `(.L_x_2400) ;  /* 0x0000000000488947 */ /* 0x000fea0003800000 */
.L_x_2370:
[----:B-12---:R-:W-:Y:S01]  /*b3b0*/  MOV R14, 0x0 ;  /* 0x00000000000e7802 */ /* 0x006fe20000000f00 */
        /* <DEDUP_REMOVED lines=15> */
.L_x_2401:
[----:B------:R-:W-:Y:S01]  /*b4b0*/  IMAD.MOV.U32 R23, RZ, RZ, R27 ;  /* 0x000000ffff177224 */ /* 0x000fe200078e001b */
[----:B------:R-:W-:Y:S06]  /*b4c0*/  BRA `(.L_x_2371) ;  /* 0x0000000000807947 */ /* 0x000fec0003800000 */
.L_x_2400:
        /* <DEDUP_REMOVED lines=25> */
.L_x_2399:
[----:B012---:R-:W0:Y:S01]  /*b660*/  F2I.U64.F64.TRUNC R4, R4 ;  /* 0x0000000400047311 */ /* 0x007e22000030d800 */
[----:B------:R-:W-:Y:S01]  /*b670*/  IMAD.MOV.U32 R23, RZ, RZ, R27 ;  /* 0x000000ffff177224 */ /* 0x000fe200078e001b */
[----:B0-----:R0:W-:Y:S01]  /*b680*/  STG.E.64 desc[UR36][R8.64], R4 ;  /* 0x0000000408007986 */ /* 0x0011e2000c101b24 */
[----:B------:R-:W-:Y:S05]  /*b690*/  BRA `(.L_x_2371) ;  /* 0x00000000000c7947 */ /* 0x000fea0003800000 */
.L_x_2398:
[----:B01----:R-:W0:Y:S01]  /*b6a0*/  F2I.U32.F64.TRUNC R5, R4 ;  /* 0x0000000400057311 */ /* 0x003e22000030d000 */
[----:B------:R-:W-:Y:S01]  /*b6b0*/  IMAD.MOV.U32 R23, RZ, RZ, R27 ;  /* 0x000000ffff177224 */ /* 0x000fe200078e001b */
[----:B0-----:R0:W-:Y:S06]  /*b6c0*/  STG.E desc[UR36][R8.64], R5 ;  /* 0x0000000508007986 */ /* 0x0011ec000c101924 */
.L_x_2371:
[----:B------:R-:W-:-:S13]  /*b6d0*/  ISETP.GE.AND P0, PT, R23, R2, PT ;  /* 0x000000021700720c */ /* 0x000fda0003f06270 */
[----:B------:R-:W-:Y:S05]  /*b6e0*/  @P0 BREAK.RELIABLE B6 ;  /* 0x0000000000060942 */ /* 0x000fea0003800100 */
        /* <DEDUP_REMOVED lines=19> */
[----:B------:R-:W0:Y:S02]  /*b820*/  F2I.F64.TRUNC R29, R28 ;  /* 0x0000001c001d7311 */ /* 0x000e24000030d100 */
[----:B0-----:R0:W-:Y:S01]  /*b830*/  STG.E.U8 desc[UR36][R4.64], R29 ;  /* 0x0000001d04007986 */ /* 0x0011e2000c101124 */
[----:B------:R-:W-:Y:S05]  /*b840*/  BRA `(.L_x_2408) ;  /* 0x0000001000907947 */ /* 0x000fea0003800000 */
.L_x_2406:
[----:B------:R-:W0:Y:S02]  /*b850*/  F2I.S64.F64.TRUNC R28, R28 ;  /* 0x0000001c001c7311 */ /* 0x000e24000030d900 */
[----:B0-----:R-:W-:-:S05]  /*b860*/  IMAD.MOV.U32 R3, RZ, RZ, R28 ;  /* 0x000000ffff037224 */ /* 0x001fca00078e001c */
[----:B------:R0:W-:Y:S01]  /*b870*/  STG.E.U8 desc[UR36][R4.64], R3 ;  /* 0x0000000304007986 */ /* 0x0001e2000c101124 */
[----:B------:R-:W-:Y:S05]  /*b880*/  BRA `(.L_x_2408) ;  /* 0x0000001000807947 */ /* 0x000fea0003800000 */
.L_x_2405:
[----:B------:R-:W-:-:S13]  /*b890*/  ISETP.NE.AND P0, PT, R0, 0x2, PT ;  /* 0x000000020000780c */ /* 0x000fda0003f05270 */
[----:B------:R-:W-:Y:S05]  /*b8a0*/  @!P0 BRA `(.L_x_2409) ;  /* 0x0000000000288947 */ /* 0x000fea0003800000 */
[----:B------:R-:W-:-:S13]  /*b8b0*/  ISETP.NE.AND P0, PT, R0, 0x3, PT ;  /* 0x000000030000780c */ /* 0x000fda0003f05270 */
[----:B------:R-:W-:Y:S05]  /*b8c0*/  @!P0 BRA `(.L_x_2410) ;  /* 0x0000000000148947 */ /* 0x000fea0003800000 */
[----:B------:R-:W-:-:S13]  /*b8d0*/  ISETP.NE.AND P0, PT, R0, 0x4, PT ;  /* 0x000000040000780c */ /* 0x000fda0003f05270 */
[----:B------:R-:W-:Y:S05]  /*b8e0*/  @P0 BRA `(.L_x_2407) ;  /* 0x0000000c00240947 */ /* 0x000fea0003800000 */
[----:B------:R-:W0:Y:S02]  /*b8f0*/  F2I.S64.F64.TRUNC R28, R28 ;  /* 0x0000001c001c7311 */ /* 0x000e24000030d900 */
[----:B0-----:R0:W-:Y:S01]  /*b900*/  STG.E.64 desc[UR36][R4.64], R28 ;  /* 0x0000001c04007986 */ /* 0x0011e2000c101b24 */
[----:B------:R-:W-:Y:S05]  /*b910*/  BRA `(.L_x_2408) ;  /* 0x00000010005c7947 */ /* 0x000fea0003800000 */
.L_x_2410:
[----:B------:R-:W0:Y:S02]  /*b920*/  F2I.F64.TRUNC R29, R28 ;  /* 0x0000001c001d7311 */ /* 0x000e24000030d100 */
[----:B0-----:R0:W-:Y:S01]  /*b930*/  STG.E desc[UR36][R4.64], R29 ;  /* 0x0000001d04007986 */ /* 0x0011e2000c101924 */
[----:B------:R-:W-:Y:S05]  /*b940*/  BRA `(.L_x_2408) ;  /* 0x0000001000507947 */ /* 0x000fea0003800000 */
.L_x_2409:
[----:B------:R-:W0:Y:S02]  /*b950*/  F2I.F64.TRUNC R29, R28 ;  /* 0x0000001c001d7311 */ /* 0x000e24000030d100 */
[----:B0-----:R0:W-:Y:S01]  /*b960*/  STG.E.U16 desc[UR36][R4.64], R29 ;  /* 0x0000001d04007986 */ /* 0x0011e2000c101524 */
[----:B------:R-:W-:Y:S05]  /*b970*/  BRA `(.L_x_2408) ;  /* 0x0000001000447947 */ /* 0x000fea0003800000 */
.L_x_2404:
        /* <DEDUP_REMOVED lines=17> */
.L_x_2412:
        /* <DEDUP_REMOVED lines=12> */
.L_x_2411:
        /* <DEDUP_REMOVED lines=14> */
[----:B------:R-:W-:Y:S02]  /*bc30*/  IMAD.MOV.U32 R7, RZ, RZ, RZ ;  /* 0x000000ffff077224 */ /* 0x000fe400078e00ff */
[----:B0-----:R-:W-:-:S05]  /*bc40*/  @!P0 FMUL R6, R6, 1.175494350822287508e-38 ;  /* 0x0080000006068820 */ /* 0x001fca0000400000 */
[----:B------:R0:W-:Y:S01]  /*bc50*/  STG.E.64 desc[UR36][R4.64], R6 ;  /* 0x0000000604007986 */ /* 0x0001e2000c101b24 */
[----:B------:R-:W-:Y:S05]  /*bc60*/  BRA `(.L_x_2408) ;  /* 0x0000000c00887947 */ /* 0x000fea0003800000 */
.L_x_2414:
        /* <DEDUP_REMOVED lines=13> */
.L_x_2413:
[----:B------:R0:W-:Y:S01]  /*bd40*/  STG.E.64 desc[UR36][R4.64], R28 ;  /* 0x0000001c04007986 */ /* 0x0001e2000c101b24 */
[----:B------:R-:W-:Y:S05]  /*bd50*/  BRA `(.L_x_2408) ;  /* 0x0000000c004c7947 */ /* 0x000fea0003800000 */
.L_x_2403:
        /* <DEDUP_REMOVED lines=10> */
[----:B------:R-:W0:Y:S02]  /*be00*/  F2I.U32.F64.TRUNC R29, R28 ;  /* 0x0000001c001d7311 */ /* 0x000e24000030d000 */
[----:B0-----:R0:W-:Y:S01]  /*be10*/  STG.E.U16 desc[UR36][R4.64], R29 ;  /* 0x0000001d04007986 */ /* 0x0011e2000c101524 */
[----:B------:R-:W-:Y:S05]  /*be20*/  BRA `(.L_x_2408) ;  /* 0x0000000c00187947 */ /* 0x000fea0003800000 */
.L_x_2418:
        /* <DEDUP_REMOVED lines=26> */
.L_x_2421:
[----:B------:R-:W-:-:S04]  /*bfd0*/  SHF.R.U32.HI R3, RZ, 0x18, R7 ;  /* 0x00000018ff037819 */ /* 0x000fc80000011607 */
[----:B------:R-:W-:-:S07]  /*bfe0*/  LOP3.LUT R0, R0, 0x80, R3, 0xf8, !PT ;  /* 0x0000008000007812 */ /* 0x000fce00078ef803 */
.L_x_2420:
[----:B------:R-:W-:Y:S05]  /*bff0*/  BSYNC.RECONVERGENT B0 ;  /* 0x0000000000007941 */ /* 0x000fea0003800200 */
.L_x_2419:
[----:B------:R0:W-:Y:S01]  /*c000*/  STG.E.U8 desc[UR36][R4.64], R0 ;  /* 0x0000000004007986 */ /* 0x0001e2000c101124 */
[----:B------:R-:W-:Y:S05]  /*c010*/  BRA `(.L_x_2408) ;  /* 0x00000008009c7947 */ /* 0x000fea0003800000 */
.L_x_2417:
        /* <DEDUP_REMOVED lines=26> */
.L_x_2424:
[----:B------:R-:W-:-:S04]  /*c1c0*/  SHF.R.U32.HI R3, RZ, 0x18, R7 ;  /* 0x00000018ff037819 */ /* 0x000fc80000011607 */
[----:B------:R-:W-:-:S07]  /*c1d0*/  LOP3.LUT R0, R0, 0x80, R3, 0xf8, !PT ;  /* 0x0000008000007812 */ /* 0x000fce00078ef803 */
.L_x_2423:
[----:B------:R-:W-:Y:S05]  /*c1e0*/  BSYNC.RECONVERGENT B0 ;  /* 0x0000000000007941 */ /* 0x000fea0003800200 */
.L_x_2422:
[----:B------:R0:W-:Y:S01]  /*c1f0*/  STG.E.U8 desc[UR36][R4.64], R0 ;  /* 0x0000000004007986 */ /* 0x0001e2000c101124 */
[----:B------:R-:W-:Y:S05]  /*c200*/  BRA `(.L_x_2408) ;  /* 0x0000000800207947 */ /* 0x000fea0003800000 */
.L_x_2416:
        /* <DEDUP_REMOVED lines=30> */
.L_x_2426:
[----:B------:R-:W0:Y:S02]  /*c3f0*/  F2I.U64.F64.TRUNC R28, R28 ;  /* 0x0000001c001c7311 */ /* 0x000e24000030d800 */
[----:B0-----:R0:W-:Y:S01]  /*c400*/  STG.E.64 desc[UR36][R4.64], R28 ;  /* 0x0000001c04007986 */ /* 0x0011e2000c101b24 */
[----:B------:R-:W-:Y:S05]  /*c410*/  BRA `(.L_x_2408) ;  /* 0x00000004009c7947 */ /* 0x000fea0003800000 */
.L_x_2425:
[----:B------:R-:W0:Y:S02]  /*c420*/  F2I.U32.F64.TRUNC R29, R28 ;  /* 0x0000001c001d7311 */ /* 0x000e24000030d000 */
[----:B0-----:R0:W-:Y:S01]  /*c430*/  STG.E desc[UR36][R4.64], R29 ;  /* 0x0000001d04007986 */ /* 0x0011e2000c101924 */
[----:B------:R-:W-:Y:S05]  /*c440*/  BRA `(.L_x_2408) ;  /* 0x0000000400907947 */ /* 0x000fea0003800000 */
.L_x_2415:
[----:B------:R-:W-:-:S13]  /*c450*/  ISETP.GT.AND P0, PT, R0, 0xe, PT ;  /* 0x0000000e0000780c */ /* 0x000fda0003f04270 */
[----:B------:R-:W-:Y:S05]  /*c460*/  @P0 BRA `(.L_x_2427) ;  /* 0x00000000002c0947 */ /* 0x000fea0003800000 */
[----:B------:R-:W-:-:S13]  /*c470*/  ISETP.NE.AND P0, PT, R0, 0xa, PT ;  /* 0x0000000a0000780c */ /* 0x000fda0003f05270 */
[----:B------:R-:W-:Y:S05]  /*c480*/  @!P0 BRA `(.L_x_2428) ;  /* 0x0000000000188947 */ /* 0x000fea0003800000 */
[----:B------:R-:W-:-:S13]  /*c490*/  ISETP.NE.AND P0, PT, R0, 0xb, PT ;  /* 0x0000000b0000780c */ /* 0x000fda0003f05270 */
[----:B------:R-:W-:Y:S05]  /*c4a0*/  @P0 BRA `(.L_x_2407) ;  /* 0x0000000000340947 */ /* 0x000fea0003800000 */
[----:B------:R-:W0:Y:S02]  /*c4b0*/  DSETP.NEU.AND P0, PT, R28, RZ, PT ;  /* 0x000000ff1c00722a */ /* 0x000e240003f0d000 */
[----:B0-----:R-:W-:-:S05]  /*c4c0*/  SEL R3, RZ, 0x1, !P0 ;  /* 0x00000001ff037807 */ /* 0x001fca0004000000 */
[----:B------:R4:W-:Y:S01]  /*c4d0*/  STG.E.U8 desc[UR36][R4.64], R3 ;  /* 0x0000000304007986 */ /* 0x0009e2000c101124 */
[----:B------:R-:W-:Y:S05]  /*c4e0*/  BRA `(.L_x_2408) ;  /* 0x0000000400687947 */ /* 0x000fea0003800000 */
.L_x_2428:
[----:B------:R-:W-:-:S05]  /*c4f0*/  CS2R R30, SRZ ;  /* 0x00000000001e7805 */ /* 0x000fca000001ff00 */
[----:B------:R3:W-:Y:S01]  /*c500*/  STG.E.128 desc[UR36][R4.64], R28 ;  /* 0x0000001c04007986 */ /* 0x0007e2000c101d24 */
[----:B------:R-:W-:Y:S05]  /*c510*/  BRA `(.L_x_2408) ;  /* 0x00000004005c7947 */ /* 0x000fea0003800000 */
.L_x_2427:
[----:B------:R-:W-:-:S13]  /*c520*/  ISETP.NE.AND P0, PT, R0, 0xf, PT ;  /* 0x0000000f0000780c */ /* 0x000fda0003f05270 */
[----:B------:R-:W-:Y:S05]  /*c530*/  @!P0 BRA `(.L_x_2429) ;  /* 0x0000000400288947 */ /* 0x000fea0003800000 */
[----:B------:R-:W-:-:S13]  /*c540*/  ISETP.NE.AND P0, PT, R0, 0x17, PT ;  /* 0x000000170000780c */ /* 0x000fda0003f05270 */
[----:B------:R-:W-:Y:S05]  /*c550*/  @!P0 BRA `(.L_x_2430) ;  /* 0x0000000000b08947 */ /* 0x000fea0003800000 */
[----:B------:R-:W-:-:S13]  /*c560*/  ISETP.NE.AND P0, PT, R0, 0x18, PT ;  /* 0x000000180000780c */ /* 0x000fda0003f05270 */
[----:B------:R-:W-:Y:S05]  /*c570*/  @!P0 BRA `(.L_x_2431) ;  /* 0x0000000000448947 */ /* 0x000fea0003800000 */
.L_x_2407:
        /* <DEDUP_REMOVED lines=16> */
.L_x_2432:
[----:B------:R-:W-:Y:S05]  /*c680*/  BRA `(.L_x_2408) ;  /* 0x0000000400007947 */ /* 0x000fea0003800000 */
.L_x_2431:
        /* <DEDUP_REMOVED lines=21> */
.L_x_2434:
[----:B------:R-:W-:Y:S05]  /*c7e0*/  BSYNC.RECONVERGENT B0 ;  /* 0x0000000000007941 */ /* 0x000fea0003800200 */
.L_x_2433:
[----:B------:R-:W-:-:S05]  /*c7f0*/  LOP3.LUT R3, R0, 0x80, R3, 0xf8, !PT ;  /* 0x0000008000037812 */ /* 0x000fca00078ef803 */
[----:B------:R2:W-:Y:S01]  /*c800*/  STG.E.U8 desc[UR36][R4.64], R3 ;  /* 0x0000000304007986 */ /* 0x0005e2000c101124 */
[----:B------:R-:W-:Y:S05]  /*c810*/  BRA `(.L_x_2408) ;  /* 0x00000000009c7947 */ /* 0x000fea0003800000 */
.L_x_2430:
        /* <DEDUP_REMOVED lines=20> */
.L_x_2436:
[----:B------:R-:W-:Y:S01]  /*c960*/  IMAD.MOV.U32 R0, RZ, RZ, 0x7f ;  /* 0x0000007fff007424 */ /* 0x000fe200078e00ff */
[----:B------:R-:W-:-:S04]  /*c970*/  ISETP.GT.U32.AND P0, PT, R3, 0x7f800000, PT ;  /* 0x7f8000000300780c */ /* 0x000fc80003f04070 */
[----:B------:R-:W-:-:S09]  /*c980*/  SEL R0, R0, 0x7c, P0 ;  /* 0x0000007c00007807 */ /* 0x000fd20000000000 */
.L_x_2437:
[----:B------:R-:W-:Y:S05]  /*c990*/  BSYNC.RECONVERGENT B0 ;  /* 0x0000000000007941 */ /* 0x000fea0003800200 */
.L_x_2435:
[----:B------:R-:W-:-:S04]  /*c9a0*/  SHF.R.U32.HI R3, RZ, 0x18, R7 ;  /* 0x00000018ff037819 */ /* 0x000fc80000011607 */
[----:B------:R-:W-:-:S05]  /*c9b0*/  LOP3.LUT R3, R0, 0x80, R3, 0xf8, !PT ;  /* 0x0000008000037812 */ /* 0x000fca00078ef803 */
[----:B------:R1:W-:Y:S01]  /*c9c0*/  STG.E.U8 desc[UR36][R4.64], R3 ;  /* 0x0000000304007986 */ /* 0x0003e2000c101124 */
[----:B------:R-:W-:Y:S05]  /*c9d0*/  BRA `(.L_x_2408) ;  /* 0x00000000002c7947 */ /* 0x000fea0003800000 */
.L_x_2429:
        /* <DEDUP_REMOVED lines=10> */
[----:B------:R0:W-:Y:S02]  /*ca80*/  STG.E.U16 desc[UR36][R4.64], R0 ;  /* 0x0000000004007986 */ /* 0x0001e4000c101524 */
.L_x_2408:
[----:B------:R-:W-:-:S07]  /*ca90*/  VIADD R23, R23, 0x80 ;  /* 0x0000008017177836 */ /* 0x000fce0000000000 */
.L_x_2365:
[----:B------:R-:W-:-:S13]  /*caa0*/  ISETP.GE.AND P0, PT, R23, R2, PT ;  /* 0x000000021700720c */ /* 0x000fda0003f06270 */
[----:B------:R-:W-:Y:S05]  /*cab0*/  @P0 BREAK.RELIABLE B6 ;  /* 0x0000000000060942 */ /* 0x000fea0003800100 */
[----:B------:R-:W-:Y:S05]  /*cac0*/  @P0 BRA `(.L_x_2402) ;  /* 0x0000001000ec0947 */ /* 0x000fea0003800000 */
[----:B------:R-:W-:Y:S05]  /*cad0*/  BSYNC.RELIABLE B6 ;  /* 0x0000000000067941 */ /* 0x000fea0003800100 */
.L_x_2364:
        /* <DEDUP_REMOVED lines=21> */
.L_x_2441:
[----:B------:R-:W0:Y:S02]  /*cc30*/  F2I.S64.F64.TRUNC R24, R24 ;  /* 0x0000001800187311 */ /* 0x000e24000030d900 */
[----:B0-----:R-:W-:-:S05]  /*cc40*/  IMAD.MOV.U32 R3, RZ, RZ, R24 ;  /* 0x000000ffff037224 */ /* 0x001fca00078e0018 */
[----:B------:R0:W-:Y:S01]  /*cc50*/  STG.E.U8 desc[UR36][R4.64], R3 ;  /* 0x0000000304007986 */ /* 0x0001e2000c101124 */
[----:B------:R-:W-:Y:S05]  /*cc60*/  BRA `(.L_x_2443) ;  /* 0x0000001000807947 */ /* 0x000fea0003800000 */
.L_x_2440:
        /* <DEDUP_REMOVED lines=9> */
.L_x_2445:
[----:B------:R-:W0:Y:S02]  /*cd00*/  F2I.F64.TRUNC R25, R24 ;  /* 0x0000001800197311 */ /* 0x000e24000030d100 */
[----:B0-----:R0:W-:Y:S01]  /*cd10*/  STG.E desc[UR36][R4.64], R25 ;  /* 0x0000001904007986 */ /* 0x0011e2000c101924 */
[----:B------:R-:W-:Y:S05]  /*cd20*/  BRA `(.L_x_2443) ;  /* 0x0000001000507947 */ /* 0x000fea0003800000 */
.L_x_2444:
[----:B------:R-:W0:Y:S02]  /*cd30*/  F2I.F64.TRUNC R25, R24 ;  /* 0x0000001800197311 */ /* 0x000e24000030d100 */
[----:B0-----:R0:W-:Y:S01]  /*cd40*/  STG.E.U16 desc[UR36][R4.64], R25 ;  /* 0x0000001904007986 */ /* 0x0011e2000c101524 */
[----:B------:R-:W-:Y:S05]  /*cd50*/  BRA `(.L_x_2443) ;  /* 0x0000001000447947 */ /* 0x000fea0003800000 */
.L_x_2439:
        /* <DEDUP_REMOVED lines=17> */
.L_x_2447:
        /* <DEDUP_REMOVED lines=12> */
.L_x_2446:
        /* <DEDUP_REMOVED lines=18> */
.L_x_2449:
        /* <DEDUP_REMOVED lines=13> */
.L_x_2448:
[----:B------:R0:W-:Y:S01]  /*d120*/  STG.E.64 desc[UR36][R4.64], R24 ;  /* 0x0000001804007986 */ /* 0x0001e2000c101b24 */
[----:B------:R-:W-:Y:S05]  /*d130*/  BRA `(.L_x_2443) ;  /* 0x0000000c004c7947 */ /* 0x000fea0003800000 */
.L_x_2438:
        /* <DEDUP_REMOVED lines=13> */
.L_x_2453:
        /* <DEDUP_REMOVED lines=26> */
.L_x_2456:
[----:B------:R-:W-:-:S04]  /*d3b0*/  SHF.R.U32.HI R3, RZ, 0x18, R7 ;  /* 0x00000018ff037819 */ /* 0x000fc80000011607 */
[----:B------:R-:W-:-:S07]  /*d3c0*/  LOP3.LUT R0, R0, 0x80, R3, 0xf8, !PT ;  /* 0x0000008000007812 */ /* 0x000fce00078ef803 */
.L_x_2455:
[----:B------:R-:W-:Y:S05]  /*d3d0*/  BSYNC.RECONVERGENT B0 ;  /* 0x0000000000007941 */ /* 0x000fea0003800200 */
.L_x_2454:
[----:B------:R0:W-:Y:S01]  /*d3e0*/  STG.E.U8 desc[UR36][R4.64], R0 ;  /* 0x0000000004007986 */ /* 0x0001e2000c101124 */
[----:B------:R-:W-:Y:S05]  /*d3f0*/  BRA `(.L_x_2443) ;  /* 0x00000008009c7947 */ /* 0x000fea0003800000 */
.L_x_2452:
        /* <DEDUP_REMOVED lines=26> */
.L_x_2459:
[----:B------:R-:W-:-:S04]  /*d5a0*/  SHF.R.U32.HI R3, RZ, 0x18, R7 ;  /* 0x00000018ff037819 */ /* 0x000fc80000011607 */
[----:B------:R-:W-:-:S07]  /*d5b0*/  LOP3.LUT R0, R0, 0x80, R3, 0xf8, !PT ;  /* 0x0000008000007812 */ /* 0x000fce00078ef803 */
.L_x_2458:
[----:B------:R-:W-:Y:S05]  /*d5c0*/  BSYNC.RECONVERGENT B0 ;  /* 0x0000000000007941 */ /* 0x000fea0003800200 */
.L_x_2457:
[----:B------:R0:W-:Y:S01]  /*d5d0*/  STG.E.U8 desc[UR36][R4.64], R0 ;  /* 0x0000000004007986 */ /* 0x0001e2000c101124 */
[----:B------:R-:W-:Y:S05]  /*d5e0*/  BRA `(.L_x_2443) ;  /* 0x0000000800207947 */ /* 0x000fea0003800000 */
.L_x_2451:
        /* <DEDUP_REMOVED lines=30> */
.L_x_2461:
[----:B------:R-:W0:Y:S02]  /*d7d0*/  F2I.U64.F64.TRUNC R24, R24 ;  /* 0x0000001800187311 */ /* 0x000e24000030d800 */
[----:B0-----:R0:W-:Y:S01]  /*d7e0*/  STG.E.64 desc[UR36][R4.64], R24 ;  /* 0x0000001804007986 */ /* 0x0011e2000c101b24 */
[----:B------:R-:W-:Y:S05]  /*d7f0*/  BRA `(.L_x_2443) ;  /* 0x00000004009c7947 */ /* 0x000fea0003800000 */
.L_x_2460:
[----:B------:R-:W0:Y:S02]  /*d800*/  F2I.U32.F64.TRUNC R25, R24 ;  /* 0x0000001800197311 */ /* 0x000e24000030d000 */
[----:B0-----:R0:W-:Y:S01]  /*d810*/  STG.E desc[UR36][R4.64], R25 ;  /* 0x0000001904007986 */ /* 0x0011e2000c101924 */
[----:B------:R-:W-:Y:S05]  /*d820*/  BRA `(.L_x_2443) ;  /* 0x0000000400907947 */ /* 0x000fea0003800000 */
.L_x_2450:
        /* <DEDUP_REMOVED lines=10> */
.L_x_2463:
[----:B------:R-:W-:-:S05]  /*d8d0*/  CS2R R26, SRZ ;  /* 0x00000000001a7805 */ /* 0x000fca000001ff00 */
[----:B------:R1:W-:Y:S01]  /*d8e0*/  STG.E.128 desc[UR36][R4.64], R24 ;  /* 0x0000001804007986 */ /* 0x0003e2000c101d24 */
[----:B------:R-:W-:Y:S05]  /*d8f0*/  BRA `(.L_x_2443) ;  /* 0x00000004005c7947 */ /* 0x000fea0003800000 */
.L_x_2462:
[----:B------:R-:W-:-:S13]  /*d900*/  ISETP.NE.AND P0, PT, R0, 0xf, PT ;  /* 0x0000000f0000780c */ /* 0x000fda0003f05270 */
[----:B------:R-:W-:Y:S05]  /*d910*/  @!P0 BRA `(.L_x_2464) ;  /* 0x0000000400288947 */ /* 0x000fea0003800000 */
[----:B------:R-:W-:-:S13]  /*d920*/  ISETP.NE.AND P0, PT, R0, 0x17, PT ;  /* 0x000000170000780c */ /* 0x000fda0003f05270 */
[----:B------:R-:W-:Y:S05]  /*d930*/  @!P0 BRA `(.L_x_2465) ;  /* 0x0000000000b08947 */ /* 0x000fea0003800000 */
[----:B------:R-:W-:-:S13]  /*d940*/  ISETP.NE.AND P0, PT, R0, 0x18, PT ;  /* 0x000000180000780c */ /* 0x000fda0003f05270 */
[----:B------:R-:W-:Y:S05]  /*d950*/  @!P0 BRA `(.L_x_2466) ;  /* 0x0000000000448947 */ /* 0x000fea0003800000 */
.L_x_2442:
        /* <DEDUP_REMOVED lines=16> */
.L_x_2467:
[----:B------:R-:W-:Y:S05]  /*da60*/  BRA `(.L_x_2443) ;  /* 0x0000000400007947 */ /* 0x000fea0003800000 */
.L_x_2466:
        /* <DEDUP_REMOVED lines=21> */
.L_x_2469:
[----:B------:R-:W-:Y:S05]  /*dbc0*/  BSYNC.RECONVERGENT B0 ;  /* 0x0000000000007941 */ /* 0x000fea0003800200 */
.L_x_2468:
[----:B------:R-:W-:-:S05]  /*dbd0*/  LOP3.LUT R3, R0, 0x80, R3, 0xf8, !PT ;  /* 0x0000008000037812 */ /* 0x000fca00078ef803 */
[----:B------:R3:W-:Y:S01]  /*dbe0*/  STG.E.U8 desc[UR36][R4.64], R3 ;  /* 0x0000000304007986 */ /* 0x0007e2000c101124 */
[----:B------:R-:W-:Y:S05]  /*dbf0*/  BRA `(.L_x_2443) ;  /* 0x00000000009c7947 */ /* 0x000fea0003800000 */
.L_x_2465:
        /* <DEDUP_REMOVED lines=20> */
.L_x_2471:
[----:B------:R-:W-:Y:S01]  /*dd40*/  IMAD.MOV.U32 R0, RZ, RZ, 0x7f ;  /* 0x0000007fff007424 */ /* 0x000fe200078e00ff */
[----:B------:R-:W-:-:S04]  /*dd50*/  ISETP.GT.U32.AND P0, PT, R3, 0x7f800000, PT ;  /* 0x7f8000000300780c */ /* 0x000fc80003f04070 */
[----:B------:R-:W-:-:S09]  /*dd60*/  SEL R0, R0, 0x7c, P0 ;  /* 0x0000007c00007807 */ /* 0x000fd20000000000 */
.L_x_2472:
[----:B------:R-:W-:Y:S05]  /*dd70*/  BSYNC.RECONVERGENT B0 ;  /* 0x0000000000007941 */ /* 0x000fea0003800200 */
.L_x_2470:
[----:B------:R-:W-:-:S04]  /*dd80*/  SHF.R.U32.HI R3, RZ, 0x18, R7 ;  /* 0x00000018ff037819 */ /* 0x000fc80000011607 */
[----:B------:R-:W-:-:S05]  /*dd90*/  LOP3.LUT R3, R0, 0x80, R3, 0xf8, !PT ;  /* 0x0000008000037812 */ /* 0x000fca00078ef803 */
[----:B------:R2:W-:Y:S01]  /*dda0*/  STG.E.U8 desc[UR36][R4.64], R3 ;  /* 0x0000000304007986 */ /* 0x0005e2000c101124 */
[----:B------:R-:W-:Y:S05]  /*ddb0*/  BRA `(.L_x_2443) ;  /* 0x00000000002c7947 */ /* 0x000fea0003800000 */
.L_x_2464:
        /* <DEDUP_REMOVED lines=11> */
.L_x_2443:
[----:B------:R-:W-:-:S07]  /*de70*/  VIADD R23, R23, 0x80 ;  /* 0x0000008017177836 */ /* 0x000fce0000000000 */
.L_x_2402:
[----:B------:R-:W-:Y:S05]  /*de80*/  BSYNC.RECONVERGENT B7 ;  /* 0x0000000000077941 */ /* 0x000fea0003800200 */
.L_x_2363:
[----:B------:R-:W-:-:S13]  /*de90*/  ISETP.GE.AND P0, PT, R23, R2, PT ;  /* 0x000000021700720c */ /* 0x000fda0003f06270 */
[----:B------:R-:W-:Y:S05]  /*dea0*/  @P0 EXIT ;  /* 0x000000000000094d */ /* 0x000fea0003800000 */
[----:B01234-:R-:W0:Y:S01]  /*deb0*/  LDC.64 R2, c[0x0][0x388] ;  /* 0x0000e200ff027b82 */ /* 0x01fe220000000a00 */
[----:B------:R-:W1:Y:S01]  /*dec0*/  LDCU UR4, c[0x0][0x3a8] ;  /* 0x00007500ff0477ac */ /* 0x000e620008000800 */
[----:B------:R-:W-:Y:S01]  /*ded0*/  PRMT R0, R18, 0x9910, RZ ;  /* 0x0000991012007816 */ /* 0x000fe200000000ff */
        /* <DEDUP_REMOVED lines=15> */
[----:B0-----:R-:W-:Y:S01]  /*dfd0*/  STG.E.U8 desc[UR36][R2.64], R17 ;  /* 0x0000001102007986 */ /* 0x001fe2000c101124 */
[----:B------:R-:W-:Y:S05]  /*dfe0*/  EXIT ;  /* 0x000000000000794d */ /* 0x000fea0003800000 */
.L_x_2476:
[----:B------:R-:W0:Y:S02]  /*dff0*/  F2I.S64.F64.TRUNC R16, R16 ;  /* 0x0000001000107311 */ /* 0x000e24000030d900 */
[----:B0-----:R-:W-:-:S05]  /*e000*/  IMAD.MOV.U32 R5, RZ, RZ, R16 ;  /* 0x000000ffff057224 */ /* 0x001fca00078e0010 */
[----:B------:R-:W-:Y:S01]  /*e010*/  STG.E.U8 desc[UR36][R2.64], R5 ;  /* 0x0000000502007986 */ /* 0x000fe2000c101124 */
[----:B------:R-:W-:Y:S05]  /*e020*/  EXIT ;  /* 0x000000000000794d */ /* 0x000fea0003800000 */
.L_x_2475:
[----:B------:R-:W-:-:S13]  /*e030*/  ISETP.NE.AND P0, PT, R0, 0x2, PT ;  /* 0x000000020000780c */ /* 0x000fda0003f05270 */
[----:B------:R-:W-:Y:S05]  /*e040*/  @!P0 BRA `(.L_x_2478) ;  /* 0x0000000000288947 */ /* 0x000fea0003800000 */
[----:B------:R-:W-:-:S13]  /*e050*/  ISETP.NE.AND P0, PT, R0, 0x3, PT ;  /* 0x000000030000780c */ /* 0x000fda0003f05270 */
[----:B------:R-:W-:Y:S05]  /*e060*/  @!P0 BRA `(.L_x_2479) ;  /* 0x0000000000148947 */ /* 0x000fea0003800000 */
[----:B------:R-:W-:-:S13]  /*e070*/  ISETP.NE.AND P0, PT, R0, 0x4, PT ;  /* 0x000000040000780c */ /* 0x000fda0003f05270 */
[----:B------:R-:W-:Y:S05]  /*e080*/  @P0 BRA `(.L_x_2477) ;  /* 0x0000000c00240947 */ /* 0x000fea0003800000 */
[----:B------:R-:W0:Y:S02]  /*e090*/  F2I.S64.F64.TRUNC R16, R16 ;  /* 0x0000001000107311 */ /* 0x000e24000030d900 */
[----:B0-----:R-:W-:Y:S01]  /*e0a0*/  STG.E.64 desc[UR36][R2.64], R16 ;  /* 0x0000001002007986 */ /* 0x001fe2000c101b24 */
[----:B------:R-:W-:Y:S05]  /*e0b0*/  EXIT ;  /* 0x000000000000794d */ /* 0x000fea0003800000 */
.L_x_2479:
[----:B------:R-:W0:Y:S02]  /*e0c0*/  F2I.F64.TRUNC R17, R16 ;  /* 0x0000001000117311 */ /* 0x000e24000030d100 */
[----:B0-----:R-:W-:Y:S01]  /*e0d0*/  STG.E desc[UR36][R2.64], R17 ;  /* 0x0000001102007986 */ /* 0x001fe2000c101924 */
[----:B------:R-:W-:Y:S05]  /*e0e0*/  EXIT ;  /* 0x000000000000794d */ /* 0x000fea0003800000 */
.L_x_2478:
[----:B------:R-:W0:Y:S02]  /*e0f0*/  F2I.F64.TRUNC R17, R16 ;  /* 0x0000001000117311 */ /* 0x000e24000030d100 */
[----:B0-----:R-:W-:Y:S01]  /*e100*/  STG.E.U16 desc[UR36][R2.64], R17 ;  /* 0x0000001102007986 */ /* 0x001fe2000c101524 */
[----:B------:R-:W-:Y:S05]  /*e110*/  EXIT ;  /* 0x000000000000794d */ /* 0x000fea0003800000 */
.L_x_2474:
        /* <DEDUP_REMOVED lines=15> */
[----:B------:R-:W-:Y:S01]  /*e210*/  STG.E desc[UR36][R2.64], R5 ;  /* 0x0000000502007986 */ /* 0x000fe2000c101924 */
[----:B------:R-:W-:Y:S05]  /*e220*/  EXIT ;  /* 0x000000000000794d */ /* 0x000fea0003800000 */
.L_x_2481:
        /* <DEDUP_REMOVED lines=10> */
[----:B------:R-:W-:Y:S01]  /*e2d0*/  STG.E.U16 desc[UR36][R2.64], R0 ;  /* 0x0000000002007986 */ /* 0x000fe2000c101524 */
[----:B------:R-:W-:Y:S05]  /*e2e0*/  EXIT ;  /* 0x000000000000794d */ /* 0x000fea0003800000 */
.L_x_2480:
        /* <DEDUP_REMOVED lines=16> */
[----:B------:R-:W-:Y:S01]  /*e3f0*/  STG.E.64 desc[UR36][R2.64], R4 ;  /* 0x0000000402007986 */ /* 0x000fe2000c101b24 */
[----:B------:R-:W-:Y:S05]  /*e400*/  EXIT ;  /* 0x000000000000794d */ /* 0x000fea0003800000 */
.L_x_2483:
        /* <DEDUP_REMOVED lines=11> */
[----:B------:R-:W-:Y:S01]  /*e4c0*/  STG.E desc[UR36][R2.64], R5 ;  /* 0x0000000502007986 */ /* 0x000fe2000c101924 */
[----:B------:R-:W-:Y:S05]  /*e4d0*/  EXIT ;  /* 0x000000000000794d */ /* 0x000fea0003800000 */
.L_x_2482:
[----:B------:R-:W-:Y:S01]  /*e4e0*/  STG.E.64 desc[UR36][R2.64], R16 ;  /* 0x0000001002007986 */ /* 0x000fe2000c101b24 */
[----:B------:R-:W-:Y:S05]  /*e4f0*/  EXIT ;  /* 0x000000000000794d */ /* 0x000fea0003800000 */
.L_x_2473:
        /* <DEDUP_REMOVED lines=11> */
[----:B0-----:R-:W-:Y:S01]  /*e5b0*/  STG.E.U16 desc[UR36][R2.64], R17 ;  /* 0x0000001102007986 */ /* 0x001fe2000c101524 */
[----:B------:R-:W-:Y:S05]  /*e5c0*/  EXIT ;  /* 0x000000000000794d */ /* 0x000fea0003800000 */
.L_x_2487:
        /* <DEDUP_REMOVED lines=26> */
.L_x_2490:
[----:B------:R-:W-:-:S04]  /*e770*/  SHF.R.U32.HI R5, RZ, 0x18, R5 ;  /* 0x00000018ff057819 */ /* 0x000fc80000011605 */
[----:B------:R-:W-:-:S07]  /*e780*/  LOP3.LUT R0, R0, 0x80, R5, 0xf8, !PT ;  /* 0x0000008000007812 */ /* 0x000fce00078ef805 */
.L_x_2489:
[----:B------:R-:W-:Y:S05]  /*e790*/  BSYNC.RECONVERGENT B0 ;  /* 0x0000000000007941 */ /* 0x000fea0003800200 */
.L_x_2488:
[----:B------:R-:W-:Y:S01]  /*e7a0*/  STG.E.U8 desc[UR36][R2.64], R0 ;  /* 0x0000000002007986 */ /* 0x000fe2000c101124 */
[----:B------:R-:W-:Y:S05]  /*e7b0*/  EXIT ;  /* 0x000000000000794d */ /* 0x000fea0003800000 */
.L_x_2486:
        /* <DEDUP_REMOVED lines=26> */
.L_x_2493:
[----:B------:R-:W-:-:S04]  /*e960*/  SHF.R.U32.HI R5, RZ, 0x18, R5 ;  /* 0x00000018ff057819 */ /* 0x000fc80000011605 */
[----:B------:R-:W-:-:S07]  /*e970*/  LOP3.LUT R0, R0, 0x80, R5, 0xf8, !PT ;  /* 0x0000008000007812 */ /* 0x000fce00078ef805 */
.L_x_2492:
[----:B------:R-:W-:Y:S05]  /*e980*/  BSYNC.RECONVERGENT B0 ;  /* 0x0000000000007941 */ /* 0x000fea0003800200 */
.L_x_2491:
[----:B------:R-:W-:Y:S01]  /*e990*/  STG.E.U8 desc[UR36][R2.64], R0 ;  /* 0x0000000002007986 */ /* 0x000fe2000c101124 */
[----:B------:R-:W-:Y:S05]  /*e9a0*/  EXIT ;  /* 0x000000000000794d */ /* 0x000fea0003800000 */
.L_x_2485:
        /* <DEDUP_REMOVED lines=30> */
.L_x_2495:
[----:B------:R-:W0:Y:S02]  /*eb90*/  F2I.U64.F64.TRUNC R16, R16 ;  /* 0x0000001000107311 */ /* 0x000e24000030d800 */
[----:B0-----:R-:W-:Y:S01]  /*eba0*/  STG.E.64 desc[UR36][R2.64], R16 ;  /* 0x0000001002007986 */ /* 0x001fe2000c101b24 */
[----:B------:R-:W-:Y:S05]  /*ebb0*/  EXIT ;  /* 0x000000000000794d */ /* 0x000fea0003800000 */
.L_x_2494:
[----:B------:R-:W0:Y:S02]  /*ebc0*/  F2I.U32.F64.TRUNC R17, R16 ;  /* 0x0000001000117311 */ /* 0x000e24000030d000 */
[----:B0-----:R-:W-:Y:S01]  /*ebd0*/  STG.E desc[UR36][R2.64], R17 ;  /* 0x0000001102007986 */ /* 0x001fe2000c101924 */
[----:B------:R-:W-:Y:S05]  /*ebe0*/  EXIT ;  /* 0x000000000000794d */ /* 0x000fea0003800000 */
.L_x_2484:
        /* <DEDUP_REMOVED lines=8> */
[----:B------:R-:W-:Y:S01]  /*ec70*/  STG.E.U8 desc[UR36][R2.64], R5 ;  /* 0x0000000502007986 */ /* 0x000fe2000c101124 */
[----:B------:R-:W-:Y:S05]  /*ec80*/  EXIT ;  /* 0x000000000000794d */ /* 0x000fea0003800000 */
.L_x_2497:
[----:B------:R-:W-:-:S05]  /*ec90*/  CS2R R18, SRZ ;  /* 0x0000000000127805 */ /* 0x000fca000001ff00 */
[----:B------:R-:W-:Y:S01]  /*eca0*/  STG.E.128 desc[UR36][R2.64], R16 ;  /* 0x0000001002007986 */ /* 0x000fe2000c101d24 */
[----:B------:R-:W-:Y:S05]  /*ecb0*/  EXIT ;  /* 0x000000000000794d */ /* 0x000fea0003800000 */
.L_x_2496:
[----:B------:R-:W-:-:S13]  /*ecc0*/  ISETP.NE.AND P0, PT, R0, 0xf, PT ;  /* 0x0000000f0000780c */ /* 0x000fda0003f05270 */
[----:B------:R-:W-:Y:S05]  /*ecd0*/  @!P0 BRA `(.L_x_2498) ;  /* 0x0000000400288947 */ /* 0x000fea0003800000 */
[----:B------:R-:W-:-:S13]  /*ece0*/  ISETP.NE.AND P0, PT, R0, 0x17, PT ;  /* 0x000000170000780c */ /* 0x000fda0003f05270 */
[----:B------:R-:W-:Y:S05]  /*ecf0*/  @!P0 BRA `(.L_x_2499) ;  /* 0x0000000000b08947 */ /* 0x000fea0003800000 */
[----:B------:R-:W-:-:S13]  /*ed00*/  ISETP.NE.AND P0, PT, R0, 0x18, PT ;  /* 0x000000180000780c */ /* 0x000fda0003f05270 */
[----:B------:R-:W-:Y:S05]  /*ed10*/  @!P0 BRA `(.L_x_2500) ;  /* 0x0000000000448947 */ /* 0x000fea0003800000 */
.L_x_2477:
        /* <DEDUP_REMOVED lines=16> */
.L_x_2501:
[----:B------:R-:W-:Y:S05]  /*ee20*/  EXIT ;  /* 0x000000000000794d */ /* 0x000fea0003800000 */
.L_x_2500:
        /* <DEDUP_REMOVED lines=21> */
.L_x_2503:
[----:B------:R-:W-:Y:S05]  /*ef80*/  BSYNC.RECONVERGENT B0 ;  /* 0x0000000000007941 */ /* 0x000fea0003800200 */
.L_x_2502:
[----:B------:R-:W-:-:S05]  /*ef90*/  LOP3.LUT R5, R0, 0x80, R5, 0xf8, !PT ;  /* 0x0000008000057812 */ /* 0x000fca00078ef805 */
[----:B------:R-:W-:Y:S01]  /*efa0*/  STG.E.U8 desc[UR36][R2.64], R5 ;  /* 0x0000000502007986 */ /* 0x000fe2000c101124 */
[----:B------:R-:W-:Y:S05]  /*efb0*/  EXIT ;  /* 0x000000000000794d */ /* 0x000fea0003800000 */
.L_x_2499:
        /* <DEDUP_REMOVED lines=20> */
.L_x_2505:
[----:B------:R-:W-:Y:S01]  /*f100*/  IMAD.MOV.U32 R0, RZ, RZ, 0x7f ;  /* 0x0000007fff007424 */ /* 0x000fe200078e00ff */
[----:B------:R-:W-:-:S04]  /*f110*/  ISETP.GT.U32.AND P0, PT, R4, 0x7f800000, PT ;  /* 0x7f8000000400780c */ /* 0x000fc80003f04070 */
[----:B------:R-:W-:-:S09]  /*f120*/  SEL R0, R0, 0x7c, P0 ;  /* 0x0000007c00007807 */ /* 0x000fd20000000000 */
.L_x_2506:
[----:B------:R-:W-:Y:S05]  /*f130*/  BSYNC.RECONVERGENT B0 ;  /* 0x0000000000007941 */ /* 0x000fea0003800200 */
.L_x_2504:
[----:B------:R-:W-:-:S04]  /*f140*/  SHF.R.U32.HI R5, RZ, 0x18, R5 ;  /* 0x00000018ff057819 */ /* 0x000fc80000011605 */
[----:B------:R-:W-:-:S05]  /*f150*/  LOP3.LUT R5, R0, 0x80, R5, 0xf8, !PT ;  /* 0x0000008000057812 */ /* 0x000fca00078ef805 */
[----:B------:R-:W-:Y:S01]  /*f160*/  STG.E.U8 desc[UR36][R2.64], R5 ;  /* 0x0000000502007986 */ /* 0x000fe2000c101124 */
[----:B------:R-:W-:Y:S05]  /*f170*/  EXIT ;  /* 0x000000000000794d */ /* 0x000fea0003800000 */
.L_x_2498:
        /* <DEDUP_REMOVED lines=10> */
[----:B------:R-:W-:Y:S01]  /*f220*/  STG.E.U16 desc[UR36][R2.64], R0 ;  /* 0x0000000002007986 */ /* 0x000fe2000c101524 */
[----:B------:R-:W-:Y:S05]  /*f230*/  EXIT ;  /* 0x000000000000794d */ /* 0x000fea0003800000 */
        .weak           $__internal_1_$__cuda_sm20_div_rn_f64_full
        .type           $__internal_1_$__cuda_sm20_div_rn_f64_full,@function
        .size           $__internal_1_$__cuda_sm20_div_rn_f64_full,(.L_x_2892 - $__internal_1_$__cuda_sm20_div_rn_f64_full)
$__internal_1_$__cuda_sm20_div_rn_f64_full:
[C---:B------:R-:W-:Y:S01]  /*f240*/  FSETP.GEU.AND P2, PT, |R9|.reuse, 1.469367938527859385e-39, PT ;  /* 0x001000000900780b */ /* 0x040fe20003f4e200 */
[----:B------:R-:W-:Y:S01]  /*f250*/  IMAD.MOV.U32 R30, RZ, RZ, 0x1ca00000 ;  /* 0x1ca00000ff1e7424 */ /* 0x000fe200078e00ff */
[----:B------:R-:W-:Y:S01]  /*f260*/  LOP3.LUT R3, R9, 0x7ff00000, RZ, 0xc0, !PT ;  /* 0x7ff0000009037812 */ /* 0x000fe200078ec0ff */
[----:B------:R-:W-:Y:S01]  /*f270*/  IMAD.MOV.U32 R34, RZ, RZ, 0x1 ;  /* 0x00000001ff227424 */ /* 0x000fe200078e00ff */
[C---:B------:R-:W-:Y:S01]  /*f280*/  LOP3.LUT R32, R11.reuse, 0x7ff00000, RZ, 0xc0, !PT ;  /* 0x7ff000000b207812 */ /* 0x040fe200078ec0ff */
[----:B------:R-:W-:Y:S01]  /*f290*/  BSSY.RECONVERGENT B0, `(.L_x_2507) ;  /* 0x0000078000007945 */ /* 0x000fe20003800200 */
[----:B------:R-:W-:Y:S01]  /*f2a0*/  FSETP.GEU.AND P0, PT, |R11|, 1.469367938527859385e-39, PT ;  /* 0x001000000b00780b */ /* 0x000fe20003f0e200 */
[----:B------:R-:W-:Y:S01]  /*f2b0*/  IMAD.MOV.U32 R31, RZ, RZ, R3 ;  /* 0x000000ffff1f7224 */ /* 0x000fe200078e0003 */
[----:B------:R-:W-:Y:S02]  /*f2c0*/  ISETP.GE.U32.AND P1, PT, R3, R32, PT ;  /* 0x000000200300720c */ /* 0x000fe40003f26070 */
[----:B------:R-:W-:-:S02]  /*f2d0*/  LOP3.LUT R12, R11, 0x800fffff, RZ, 0xc0, !PT ;  /* 0x800fffff0b0c7812 */ /* 0x000fc400078ec0ff */
[----:B------:R-:W-:Y:S01]  /*f2e0*/  SEL R15, R30, 0x63400000, !P1 ;  /* 0x634000001e0f7807 */ /* 0x000fe20004800000 */
[----:B------:R-:W-:Y:S01]  /*f2f0*/  @!P2 IMAD.MOV.U32 R20, RZ, RZ, RZ ;  /* 0x000000ffff14a224 */ /* 0x000fe200078e00ff */
[----:B------:R-:W-:Y:S02]  /*f300*/  @!P2 LOP3.LUT R14, R11, 0x7ff00000, RZ, 0xc0, !PT ;  /* 0x7ff000000b0ea812 */ /* 0x000fe400078ec0ff */
[----:B------:R-:W-:Y:S02]  /*f310*/  LOP3.LUT R15, R15, 0x800fffff, R9, 0xf8, !PT ;  /* 0x800fffff0f0f7812 */ /* 0x000fe400078ef809 */
[----:B------:R-:W-:Y:S02]  /*f320*/  @!P2 ISETP.GE.U32.AND P3, PT, R3, R14, PT ;  /* 0x0000000e0300a20c */ /* 0x000fe40003f66070 */
[----:B------:R-:W-:Y:S01]  /*f330*/  LOP3.LUT R13, R12, 0x3ff00000, RZ, 0xfc, !PT ;  /* 0x3ff000000c0d7812 */ /* 0x000fe200078efcff */
[----:B------:R-:W-:Y:S01]  /*f340*/  IMAD.MOV.U32 R12, RZ, RZ, R10 ;  /* 0x000000ffff0c7224 */ /* 0x000fe200078e000a */
[----:B------:R-:W-:-:S04]  /*f350*/  @!P2 SEL R21, R30, 0x63400000, !P3 ;  /* 0x634000001e15a807 */ /* 0x000fc80005800000 */
[----:B------:R-:W-:Y:S01]  /*f360*/  @!P2 LOP3.LUT R14, R21, 0x80000000, R9, 0xf8, !PT ;  /* 0x80000000150ea812 */ /* 0x000fe200078ef809 */
[----:B------:R-:W0:Y:S02]  /*f370*/  @!P0 DMUL R12, R10, 8.98846567431157953865e+307 ;  /* 0x7fe000000a0c8828 */ /* 0x000e240000000000 */
[----:B0-----:R-:W0:Y:S01]  /*f380*/  MUFU.RCP64H R35, R13 ;  /* 0x0000000d00237308 */ /* 0x001e220000001800 */
[----:B------:R-:W-:Y:S01]  /*f390*/  @!P2 LOP3.LUT R21, R14, 0x100000, RZ, 0xfc, !PT ;  /* 0x001000000e15a812 */ /* 0x000fe200078efcff */
[----:B------:R-:W-:Y:S01]  /*f3a0*/  IMAD.MOV.U32 R14, RZ, RZ, R8 ;  /* 0x000000ffff0e7224 */ /* 0x000fe200078e0008 */
[----:B------:R-:W-:-:S15]  /*f3b0*/  @!P0 LOP3.LUT R32, R13, 0x7ff00000, RZ, 0xc0, !PT ;  /* 0x7ff000000d208812 */ /* 0x000fde00078ec0ff */
[----:B------:R-:W-:-:S15]  /*f3c0*/  NOP ;  /* 0x0000000000007918 */ /* 0x000fde0000000000 */
[----:B------:R-:W-:-:S15]  /*f3d0*/  NOP ;  /* 0x0000000000007918 */ /* 0x000fde0000000000 */
[----:B------:R-:W-:-:S14]  /*f3e0*/  NOP ;  /* 0x0000000000007918 */ /* 0x000fdc0000000000 */
[----:B------:R-:W1:Y:S02]  /*f3f0*/  @!P2 DFMA R14, R14, 2, -R20 ;  /* 0x400000000e0ea82b */ /* 0x000e640000000814 */
[----:B-1----:R-:W-:-:S05]  /*f400*/  @!P2 LOP3.LUT R31, R15, 0x7ff00000, RZ, 0xc0, !PT ;  /* 0x7ff000000f1fa812 */ /* 0x002fca00078ec0ff */
[----:B------:R-:W-:-:S05]  /*f410*/  VIADD R33, R31, 0xffffffff ;  /* 0xffffffff1f217836 */ /* 0x000fca0000000000 */
[----:B------:R-:W-:Y:S01]  /*f420*/  ISETP.GT.U32.AND P0, PT, R33, 0x7feffffe, PT ;  /* 0x7feffffe2100780c */ /* 0x000fe20003f04070 */
[----:B------:R-:W-:-:S05]  /*f430*/  VIADD R33, R32, 0xffffffff ;  /* 0xffffffff20217836 */ /* 0x000fca0000000000 */
[----:B------:R-:W-:-:S15]  /*f440*/  ISETP.GT.U32.OR P0, PT, R33, 0x7feffffe, P0 ;  /* 0x7feffffe2100780c */ /* 0x000fde0000704470 */
[----:B------:R-:W-:-:S15]  /*f450*/  NOP ;  /* 0x0000000000007918 */ /* 0x000fde0000000000 */
[----:B------:R-:W-:-:S15]  /*f460*/  NOP ;  /* 0x0000000000007918 */ /* 0x000fde0000000000 */
[----:B------:R-:W-:-:S01]  /*f470*/  NOP ;  /* 0x0000000000007918 */ /* 0x000fc20000000000 */
        /* <DEDUP_REMOVED lines=39> */
[----:B------:R-:W-:Y:S01]  /*f6f0*/  ISETP.GE.U32.AND P0, PT, R3, R8, PT ;  /* 0x000000080300720c */ /* 0x000fe20003f06070 */
[----:B------:R-:W-:Y:S01]  /*f700*/  IMAD.MOV.U32 R8, RZ, RZ, RZ ;  /* 0x000000ffff087224 */ /* 0x000fe200078e00ff */
[----:B------:R-:W-:Y:S02]  /*f710*/  VIMNMX R3, PT, PT, R9, 0x46a00000, PT ;  /* 0x46a0000009037848 */ /* 0x000fe40003fe0100 */
[----:B------:R-:W-:-:S05]  /*f720*/  SEL R30, R30, 0x63400000, !P0 ;  /* 0x634000001e1e7807 */ /* 0x000fca0004000000 */
[----:B------:R-:W-:-:S04]  /*f730*/  IMAD.IADD R3, R3, 0x1, -R30 ;  /* 0x0000000103037824 */ /* 0x000fc800078e0a1e */
[----:B------:R-:W-:-:S06]  /*f740*/  VIADD R9, R3, 0x7fe00000 ;  /* 0x7fe0000003097836 */ /* 0x000fcc0000000000 */
[----:B------:R-:W0:Y:S02]  /*f750*/  DMUL R34, R20, R8 ;  /* 0x0000000814227228 */ /* 0x000e240000000000 */
[----:B0-----:R-:W-:-:S13]  /*f760*/  FSETP.GTU.AND P0, PT, |R35|, 1.469367938527859385e-39, PT ;  /* 0x001000002300780b */ /* 0x001fda0003f0c200 */
[----:B------:R-:W-:Y:S05]  /*f770*/  @P0 BRA `(.L_x_2509) ;  /* 0x0000000000a40947 */ /* 0x000fea0003800000 */
[----:B------:R-:W0:Y:S02]  /*f780*/  DFMA R12, R20, -R12, R14 ;  /* 0x8000000c140c722b */ /* 0x000e24000000000e */
[C---:B0-----:R-:W-:Y:S01]  /*f790*/  FSETP.NEU.AND P0, PT, R13.reuse, RZ, PT ;  /* 0x000000ff0d00720b */ /* 0x041fe20003f0d000 */
[----:B------:R-:W-:Y:S01]  /*f7a0*/  IMAD.MOV.U32 R12, RZ, RZ, RZ ;  /* 0x000000ffff0c7224 */ /* 0x000fe200078e00ff */
[----:B------:R-:W-:-:S04]  /*f7b0*/  LOP3.LUT R11, R13, 0x80000000, R11, 0x48, !PT ;  /* 0x800000000d0b7812 */ /* 0x000fc800078e480b */
[----:B------:R-:W-:-:S07]  /*f7c0*/  LOP3.LUT R13, R11, R9, RZ, 0xfc, !PT ;  /* 0x000000090b0d7212 */ /* 0x000fce00078efcff */
[----:B------:R-:W-:Y:S05]  /*f7d0*/  @!P0 BRA `(.L_x_2509) ;  /* 0x00000000008c8947 */ /* 0x000fea0003800000 */
[----:B------:R-:W-:Y:S01]  /*f7e0*/  IMAD.MOV R9, RZ, RZ, -R3 ;  /* 0x000000ffff097224 */ /* 0x000fe200078e0a03 */
[----:B------:R-:W-:Y:S01]  /*f7f0*/  IADD3 R3, PT, PT, -R3, -0x43300000, RZ ;  /* 0xbcd0000003037810 */ /* 0x000fe20007ffe1ff */
        /* <DEDUP_REMOVED lines=8> */
[----:B0-----:R-:W-:-:S04]  /*f880*/  FSETP.NEU.AND P0, PT, |R9|, R3, PT ;  /* 0x000000030900720b */ /* 0x001fc80003f0d200 */
[----:B------:R-:W-:Y:S02]  /*f890*/  FSEL R34, R12, R34, !P0 ;  /* 0x000000220c227208 */ /* 0x000fe40004000000 */
[----:B------:R-:W-:Y:S01]  /*f8a0*/  FSEL R35, R11, R35, !P0 ;  /* 0x000000230b237208 */ /* 0x000fe20004000000 */
[----:B------:R-:W-:Y:S06]  /*f8b0*/  BRA `(.L_x_2509) ;  /* 0x0000000000547947 */ /* 0x000fec0003800000 */
.L_x_2508:
[----:B------:R-:W0:Y:S02]  /*f8c0*/  DSETP.NAN.AND P0, PT, R8, R8, PT ;  /* 0x000000080800722a */ /* 0x000e240003f08000 */
[----:B0-----:R-:W-:Y:S05]  /*f8d0*/  @P0 BRA `(.L_x_2510) ;  /* 0x0000000000440947 */ /* 0x001fea0003800000 */
[----:B------:R-:W0:Y:S02]  /*f8e0*/  DSETP.NAN.AND P0, PT, R10, R10, PT ;  /* 0x0000000a0a00722a */ /* 0x000e240003f08000 */
[----:B0-----:R-:W-:Y:S05]  /*f8f0*/  @P0 BRA `(.L_x_2511) ;  /* 0x0000000000300947 */ /* 0x001fea0003800000 */
[----:B------:R-:W-:Y:S01]  /*f900*/  ISETP.NE.AND P0, PT, R31, R32, PT ;  /* 0x000000201f00720c */ /* 0x000fe20003f05270 */
[----:B------:R-:W-:Y:S02]  /*f910*/  IMAD.MOV.U32 R34, RZ, RZ, 0x0 ;  /* 0x00000000ff227424 */ /* 0x000fe400078e00ff */
[----:B------:R-:W-:-:S10]  /*f920*/  IMAD.MOV.U32 R35, RZ, RZ, -0x80000 ;  /* 0xfff80000ff237424 */ /* 0x000fd400078e00ff */
[----:B------:R-:W-:Y:S05]  /*f930*/  @!P0 BRA `(.L_x_2509) ;  /* 0x0000000000348947 */ /* 0x000fea0003800000 */
[----:B------:R-:W-:Y:S02]  /*f940*/  ISETP.NE.AND P0, PT, R31, 0x7ff00000, PT ;  /* 0x7ff000001f00780c */ /* 0x000fe40003f05270 */
[----:B------:R-:W-:Y:S02]  /*f950*/  LOP3.LUT R35, R9, 0x80000000, R11, 0x48, !PT ;  /* 0x8000000009237812 */ /* 0x000fe400078e480b */
[----:B------:R-:W-:-:S13]  /*f960*/  ISETP.EQ.OR P0, PT, R32, RZ, !P0 ;  /* 0x000000ff2000720c */ /* 0x000fda0004702670 */
[----:B------:R-:W-:Y:S01]  /*f970*/  @P0 LOP3.LUT R3, R35, 0x7ff00000, RZ, 0xfc, !PT ;  /* 0x7ff0000023030812 */ /* 0x000fe200078efcff */
[----:B------:R-:W-:Y:S02]  /*f980*/  @!P0 IMAD.MOV.U32 R34, RZ, RZ, RZ ;  /* 0x000000ffff228224 */ /* 0x000fe400078e00ff */
[----:B------:R-:W-:Y:S02]  /*f990*/  @P0 IMAD.MOV.U32 R34, RZ, RZ, RZ ;  /* 0x000000ffff220224 */ /* 0x000fe400078e00ff */
[----:B------:R-:W-:Y:S01]  /*f9a0*/  @P0 IMAD.MOV.U32 R35, RZ, RZ, R3 ;  /* 0x000000ffff230224 */ /* 0x000fe200078e0003 */
[----:B------:R-:W-:Y:S06]  /*f9b0*/  BRA `(.L_x_2509) ;  /* 0x0000000000147947 */ /* 0x000fec0003800000 */
.L_x_2511:
[----:B------:R-:W-:Y:S01]  /*f9c0*/  LOP3.LUT R35, R11, 0x80000, RZ, 0xfc, !PT ;  /* 0x000800000b237812 */ /* 0x000fe200078efcff */
[----:B------:R-:W-:Y:S01]  /*f9d0*/  IMAD.MOV.U32 R34, RZ, RZ, R10 ;  /* 0x000000ffff227224 */ /* 0x000fe200078e000a */
[----:B------:R-:W-:Y:S06]  /*f9e0*/  BRA `(.L_x_2509) ;  /* 0x0000000000087947 */ /* 0x000fec0003800000 */
.L_x_2510:
[----:B------:R-:W-:Y:S01]  /*f9f0*/  LOP3.LUT R35, R9, 0x80000, RZ, 0xfc, !PT ;  /* 0x0008000009237812 */ /* 0x000fe200078efcff */
[----:B------:R-:W-:-:S07]  /*fa00*/  IMAD.MOV.U32 R34, RZ, RZ, R8 ;  /* 0x000000ffff227224 */ /* 0x000fce00078e0008 */
.L_x_2509:
[----:B------:R-:W-:Y:S05]  /*fa10*/  BSYNC.RECONVERGENT B0 ;  /* 0x0000000000007941 */ /* 0x000fea0003800200 */
.L_x_2507:
[----:B------:R-:W-:Y:S02]  /*fa20*/  IMAD.MOV.U32 R8, RZ, RZ, R0 ;  /* 0x000000ffff087224 */ /* 0x000fe400078e0000 */
[----:B------:R-:W-:-:S04]  /*fa30*/  IMAD.MOV.U32 R9, RZ, RZ, 0x0 ;  /* 0x00000000ff097424 */ /* 0x000fc800078e00ff */
[----:B------:R-:W-:Y:S05]  /*fa40*/  RET.REL.NODEC R8 `(_ZN2at6native27unrolled_elementwise_kernelIZZZNS0_17atanh_kernel_cudaERNS_18TensorIteratorBaseEENKUlvE0_clEvENKUlvE_clEvEUldE_St5arrayIPcLm2EELi4E23TrivialOffsetCalculatorILi1EjESB_NS0_6memory12LoadWithCastILi1EEENSC_13StoreWithCastILi1EEEEEviT_T0_T2_T3_T4_T5_) ;  /* 0xffffff04086c7950 */ /* 0x000fea0003c3ffff */
.L_x_2512:
        /* <DEDUP_REMOVED lines=11> */
.L_x_2892:


//--------------------- .text._ZN2at6native18elementwise_kernelILi128ELi2EZNS0_22gpu_kernel_impl_nocastIZZZNS0_17atanh_kernel_cudaERNS_18TensorIteratorBaseEENKUlvE0_clEvENKUlvE_clEvEUldE_EEvS4_RKT_EUliE_EEviT1_ --------------------------
	.section	.text._ZN2at6native18elementwise_kernelILi128ELi2EZNS0_22gpu_kernel_impl_nocastIZZZNS0_17atanh_kernel_cudaERNS_18TensorIteratorBaseEENKUlvE0_clEvENKUlvE_clEvEUldE_EEvS4_RKT_EUliE_EEviT1_,"ax",@progbits
	.align	128
        .global         _ZN2at6native18elementwise_kernelILi128ELi2EZNS0_22gpu_kernel_impl_nocastIZZZNS0_17atanh_kernel_cudaERNS_18TensorIteratorBaseEENKUlvE0_clEvENKUlvE_clEvEUldE_EEvS4_RKT_EUliE_EEviT1_
        .type           _ZN2at6native18elementwise_kernelILi128ELi2EZNS0_22gpu_kernel_impl_nocastIZZZNS0_17atanh_kernel_cudaERNS_18TensorIteratorBaseEENKUlvE0_clEvENKUlvE_clEvEUldE_EEvS4_RKT_EUliE_EEviT1_,@function
        .size           _ZN2at6native18elementwise_kernelILi128ELi2EZNS0_22gpu_kernel_impl_nocastIZZZNS0_17atanh_kernel_cudaERNS_18TensorIteratorBaseEENKUlvE0_clEvENKUlvE_clEvEUldE_EEvS4_RKT_EUliE_EEviT1_,(.L_x_2893 - _ZN2at6native18elementwise_kernelILi128ELi2EZNS0_22gpu_kernel_impl_nocastIZZZNS0_17atanh_kernel_cudaERNS_18TensorIteratorBaseEENKUlvE0_clEvENKUlvE_clEvEUldE_EEvS4_RKT_EUliE_EEviT1_)
        .other          _ZN2at6native18elementwise_kernelILi128ELi2EZNS0_22gpu_kernel_impl_nocastIZZZNS0_17atanh_kernel_cudaERNS_18TensorIteratorBaseEENKUlvE0_clEvENKUlvE_clEvEUldE_EEvS4_RKT_EUliE_EEviT1_,@"STO_CUDA_ENTRY STV_DEFAULT"
_ZN2at6native18elementwise_kernelILi128ELi2EZNS0_22gpu_kernel_impl_nocastIZZZNS0_17atanh_kernel_cudaERNS_18TensorIteratorBaseEENKUlvE0_clEvENKUlvE_clEvEUldE_EEvS4_RKT_EUliE_EEviT1_:
.text._ZN2at6native18elementwise_kernelILi128ELi2EZNS0_22gpu_kernel_impl_nocastIZZZNS0_17atanh_kernel_cudaERNS_18TensorIteratorBaseEENKUlvE0_clEvENKUlvE_clEvEUldE_EEvS4_RKT_EUliE_EEviT1_:
        /* <DEDUP_REMOVED lines=14> */
[----:B0-----:R-:W2:Y:S01]  /*00e0*/  LDG.E.64 R20, desc[UR6][R20.64] ;  /* 0x0000000614147981 */ /* 0x001ea2000c1e1b00 */
[----:B------:R-:W-:Y:S01]  /*00f0*/  IMAD.MOV.U32 R2, RZ, RZ, 0x1 ;  /* 0x00000001ff027424 */ /* 0x000fe200078e00ff */
[----:B--2---:R-:W0:Y:S02]  /*0100*/  DADD R8, -|R20|, 1 ;  /* 0x3ff0000014087429 */ /* 0x004e240000000300 */
[----:B0-----:R-:W0:-:S15]  /*0110*/  MUFU.RCP64H R3, R9 ;  /* 0x0000000900037308 */ /* 0x001e1e0000001800 */
[----:B------:R-:W-:-:S15]  /*0120*/  NOP ;  /* 0x0000000000007918 */ /* 0x000fde0000000000 */
[----:B------:R-:W-:-:S15]  /*0130*/  NOP ;  /* 0x0000000000007918 */ /* 0x000fde0000000000 */
[----:B------:R-:W-:-:S15]  /*0140*/  NOP ;  /* 0x0000000000007918 */ /* 0x000fde0000000000 */
[----:B------:R-:W-:-:S02]  /*0150*/  NOP ;  /* 0x0000000000007918 */ /* 0x000fc40000000000 */
        /* <DEDUP_REMOVED lines=46> */
[----:B------:R-:W-:Y:S02]  /*0440*/  MOV R6, R9 ;  /* 0x0000000900067202 */ /* 0x000fe40000000f00 */
[----:B------:R-:W-:-:S07]  /*0450*/  MOV R0, 0x470 ;  /* 0x0000047000007802 */ /* 0x000fce0000000f00 */
[----:B------:R-:W-:Y:S05]  /*0460*/  CALL.REL.NOINC `($__internal_2_$__cuda_sm20_div_rn_f64_full) ;  /* 0x0000008400cc7944 */ /* 0x000fea0003c00000 */
[----:B------:R-:W-:Y:S02]  /*0470*/  IMAD.MOV.U32 R2, RZ, RZ, R18 ;  /* 0x000000ffff027224 */ /* 0x000fe400078e0012 */
[----:B------:R-:W-:-:S07]  /*0480*/  IMAD.MOV.U32 R3, RZ, RZ, R19 ;  /* 0x000000ffff037224 */ /* 0x000fce00078e0013 */
.L_x_2516:
        /* <DEDUP_REMOVED lines=201> */
.L_x_2518:
        /* <DEDUP_REMOVED lines=52> */
[----:B------:R-:W-:Y:S05]  /*1460*/  CALL.REL.NOINC `($__internal_2_$__cuda_sm20_div_rn_f64_full) ;  /* 0x0000007400cc7944 */ /* 0x000fea0003c00000 */
[----:B------:R-:W-:Y:S01]  /*1470*/  MOV R4, R18 ;  /* 0x0000001200047202 */ /* 0x000fe20000000f00 */
[----:B------:R-:W-:-:S07]  /*1480*/  IMAD.MOV.U32 R5, RZ, RZ, R19 ;  /* 0x000000ffff057224 */ /* 0x000fce00078e0013 */
.L_x_2521:
[----:B------:R-:W-:Y:S05]  /*1490*/  BSYNC.RECONVERGENT B3 ;  /* 0x0000000000037941 */ /* 0x000fea0003800200 */
.L_x_2520:
        /* <DEDUP_REMOVED lines=77> */
.L_x_2519:
[----:B------:R-:W-:Y:S05]  /*1970*/  BSYNC.RECONVERGENT B2 ;  /* 0x0000000000027941 */ /* 0x000fea0003800200 */
.L_x_2517:
[----:B------:R-:W2:Y:S01]  /*1980*/  LDC.64 R4, c[0x0][0x580] ;  /* 0x00016000ff047b82 */ /* 0x000ea20000000a00 */
[----:B-1----:R-:W1:Y:S01]  /*1990*/  DMUL R2, R2, 0.5 ;  /* 0x3fe0000002027828 */ /* 0x002e620000000000 */
[----:B------:R-:W-:Y:S01]  /*19a0*/  VIADD R22, R22, 0x80 ;  /* 0x0000008016167836 */ /* 0x000fe20000000000 */
[----:B-1----:R-:W-:-:S05]  /*19b0*/  LOP3.LUT R3, R3, 0x80000000, R21, 0xb8, !PT ;  /* 0x8000000003037812 */ /* 0x002fca00078eb815 */
[----:B--2---:R1:W-:Y:S02]  /*19c0*/  STG.E.64 desc[UR6][R4.64], R2 ;  /* 0x0000000204007986 */ /* 0x0043e4000c101b06 */
.L_x_2515:
[----:B------:R-:W-:Y:S05]  /*19d0*/  BSYNC.RECONVERGENT B1 ;  /* 0x0000000000017941 */ /* 0x000fea0003800200 */
.L_x_2514:
[----:B------:R-:W2:Y:S02]  /*19e0*/  LDCU UR4, c[0x0][0x380] ;  /* 0x00007000ff0477ac */ /* 0x000ea40008000800 */
[----:B--2---:R-:W-:-:S13]  /*19f0*/  ISETP.GE.AND P0, PT, R22, UR4, PT ;  /* 0x0000000416007c0c */ /* 0x004fda000bf06270 */
[----:B------:R-:W-:Y:S05]  /*1a00*/  @P0 EXIT ;  /* 0x000000000000094d */ /* 0x000fea0003800000 */
[----:B------:R-:W2:Y:S02]  /*1a10*/  LDC.64 R20, c[0x0][0x588] ;  /* 0x00016200ff147b82 */ /* 0x000ea40000000a00 */
[----:B--2---:R-:W2:Y:S01]  /*1a20*/  LDG.E.64 R20, desc[UR6][R20.64] ;  /* 0x0000000614147981 */ /* 0x004ea2000c1e1b00 */
[----:B-1----:R-:W-:Y:S01]  /*1a30*/  IMAD.MOV.U32 R2, RZ, RZ, 0x1 ;  /* 0x00000001ff027424 */ /* 0x002fe200078e00ff */
[----:B--2---:R-:W1:Y:S02]  /*1a40*/  DADD R8, -|R20|, 1 ;  /* 0x3ff0000014087429 */ /* 0x004e640000000300 */
[----:B-1----:R-:W1:-:S15]  /*1a50*/  MUFU.RCP64H R3, R9 ;  /* 0x0000000900037308 */ /* 0x002e5e0000001800 */
[----:B------:R-:W-:-:S15]  /*1a60*/  NOP ;  /* 0x0000000000007918 */ /* 0x000fde0000000000 */
[----:B------:R-:W-:-:S15]  /*1a70*/  NOP ;  /* 0x0000000000007918 */ /* 0x000fde0000000000 */
[----:B------:R-:W-:-:S15]  /*1a80*/  NOP ;  /* 0x0000000000007918 */ /* 0x000fde0000000000 */
[----:B------:R-:W-:-:S02]  /*1a90*/  NOP ;  /* 0x0000000000007918 */ /* 0x000fc40000000000 */
        /* <DEDUP_REMOVED lines=47> */
[----:B------:R-:W-:-:S07]  /*1d90*/  MOV R0, 0x1db0 ;  /* 0x00001db000007802 */ /* 0x000fce0000000f00 */
[----:B------:R-:W-:Y:S05]  /*1da0*/  CALL.REL.NOINC `($__internal_2_$__cuda_sm20_div_rn_f64_full) ;  /* 0x0000006c007c7944 */ /* 0x000fea0003c00000 */
[----:B------:R-:W-:Y:S01]  /*1db0*/  IMAD.MOV.U32 R2, RZ, RZ, R18 ;  /* 0x000000ffff027224 */ /* 0x000fe200078e0012 */
[----:B------:R-:W-:-:S07]  /*1dc0*/  MOV R3, R19 ;  /* 0x0000001300037202 */ /* 0x000fce0000000f00 */
.L_x_2522:
        /* <DEDUP_REMOVED lines=14> */
[----:B0-----:R-:W-:Y:S01]  /*1eb0*/  @!P0 IMAD.MOV.U32 R0, RZ, RZ, R5 ;  /* 0x000000ffff008224 */ /* 0x001fe200078e0005 */
[----:B------:R-:W-:-:S03]  /*1ec0*/  @!P0 MOV R8, R4 ;  /* 0x0000000400088202 */ /* 0x000fc60000000f00 */
[----:B------:R-:W-:-:S05]  /*1ed0*/  VIADD R3, R0, 0xffffffff ;  /* 0xffffffff00037836 */ /* 0x000fca0000000000 */
[----:B------:R-:W-:-:S13]  /*1ee0*/  ISETP.GE.U32.AND P1, PT, R3, 0x7fefffff, PT ;  /* 0x7fefffff0300780c */ /* 0x000fda0003f26070 */
[----:B------:R-:W-:Y:S01]  /*1ef0*/  @P1 MOV R6, 0x0 ;  /* 0x0000000000061802 */ /* 0x000fe20000000f00 */
[----:B------:R-:W-:Y:S01]  /*1f00*/  @P1 IMAD.MOV.U32 R7, RZ, RZ, 0x7ff00000 ;  /* 0x7ff00000ff071424 */ /* 0x000fe200078e00ff */
[----:B------:R-:W-:-:S15]  /*1f10*/  @P1 LOP3.LUT P2, RZ, R5, 0x7fffffff, RZ, 0xc0, !PT ;  /* 0x7fffffff05ff1812 */ /* 0x000fde000784c0ff */
[----:B------:R-:W-:-:S15]  /*1f20*/  NOP ;  /* 0x0000000000007918 */ /* 0x000fde0000000000 */
[----:B------:R-:W-:-:S08]  /*1f30*/  NOP ;  /* 0x0000000000007918 */ /* 0x000fd00000000000 */
        /* <DEDUP_REMOVED lines=11> */
[----:B------:R-:W-:Y:S01]  /*1ff0*/  UMOV UR5, 0x43300000 ;  /* 0x4330000000057882 */ /* 0x000fe20000000000 */
[----:B------:R-:W-:Y:S02]  /*2000*/  MOV R2, R8 ;  /* 0x0000000800027202 */ /* 0x000fe40000000f00 */
        /* <DEDUP_REMOVED lines=165> */
.L_x_2524:
        /* <DEDUP_REMOVED lines=50> */
[----:B------:R-:W-:Y:S02]  /*2d80*/  MOV R5, R3 ;  /* 0x0000000300057202 */ /* 0x000fe40000000f00 */
[----:B------:R-:W-:-:S07]  /*2d90*/  MOV R0, 0x2db0 ;  /* 0x00002db000007802 */ /* 0x000fce0000000f00 */
[----:B------:R-:W-:Y:S05]  /*2da0*/  CALL.REL.NOINC `($__internal_2_$__cuda_sm20_div_rn_f64_full) ;  /* 0x0000005c007c7944 */ /* 0x000fea0003c00000 */
[----:B------:R-:W-:Y:S01]  /*2db0*/  IMAD.MOV.U32 R4, RZ, RZ, R18 ;  /* 0x000000ffff047224 */ /* 0x000fe200078e0012 */
[----:B------:R-:W-:-:S07]  /*2dc0*/  MOV R5, R19 ;  /* 0x0000001300057202 */ /* 0x000fce0000000f00 */
.L_x_2527:
[----:B------:R-:W-:Y:S05]  /*2dd0*/  BSYNC.RECONVERGENT B2 ;  /* 0x0000000000027941 */ /* 0x000fea0003800200 */
.L_x_2526:
        /* <DEDUP_REMOVED lines=77> */
.L_x_2525:
[----:B------:R-:W-:Y:S05]  /*32b0*/  BSYNC.RECONVERGENT B1 ;  /* 0x0000000000017941 */ /* 0x000fea0003800200 */
.L_x_2523:
[----:B------:R-:W2:Y:S01]  /*32c0*/  LDC.64 R4, c[0x0][0x580] ;  /* 0x00016000ff047b82 */ /* 0x000ea20000000a00 */
[----:B-1----:R-:W1:Y:S02]  /*32d0*/  DMUL R2, R2, 0.5 ;  /* 0x3fe0000002027828 */ /* 0x002e640000000000 */
[----:B-1----:R-:W-:-:S05]  /*32e0*/  LOP3.LUT R3, R3, 0x80000000, R21, 0xb8, !PT ;  /* 0x8000000003037812 */ /* 0x002fca00078eb815 */
[----:B--2---:R-:W-:Y:S01]  /*32f0*/  STG.E.64 desc[UR6][R4.64], R2 ;  /* 0x0000000204007986 */ /* 0x004fe2000c101b06 */
[----:B------:R-:W-:Y:S05]  /*3300*/  EXIT ;  /* 0x000000000000794d */ /* 0x000fea0003800000 */
.L_x_2513:
[----:B------:R-:W0:Y:S01]  /*3310*/  LDCU UR4, c[0x0][0x380] ;  /* 0x00007000ff0477ac */ /* 0x000e220008000800 */
[----:B------:R-:W-:Y:S01]  /*3320*/  VIADD R23, R23, 0xffffffff ;  /* 0xffffffff17177836 */ /* 0x000fe20000000000 */
[----:B------:R-:W-:Y:S04]  /*3330*/  BSSY.RECONVERGENT B1, `(.L_x_2528) ;  /* 0x00002c3000017945 */ /* 0x000fe80003800200 */
[----:B------:R-:W-:-:S04]  /*3340*/  VIMNMX.U32 R24, PT, PT, R23, 0x18, PT ;  /* 0x0000001817187848 */ /* 0x000fc80003fe0000 */
[----:B------:R-:W-:Y:S02]  /*3350*/  IADD3 R24, PT, PT, R24, 0x1, RZ ;  /* 0x0000000118187810 */ /* 0x000fe40007ffe0ff */
[----:B0-----:R-:W-:-:S13]  /*3360*/  ISETP.GE.AND P0, PT, R22, UR4, PT ;  /* 0x0000000416007c0c */ /* 0x001fda000bf06270 */
[----:B------:R-:W-:Y:S05]  /*3370*/  @P0 BRA `(.L_x_2529) ;  /* 0x0000002800f80947 */ /* 0x000fea0003800000 */
[----:B------:R-:W0:Y:S01]  /*3380*/  LDCU.64 UR4, c[0x0][0x390] ;  /* 0x00007200ff0477ac */ /* 0x000e220008000a00 */
[----:B------:R-:W-:Y:S01]  /*3390*/  MOV R3, R22 ;  /* 0x0000001600037202 */ /* 0x000fe20000000f00 */
[----:B------:R-:W-:Y:S01]  /*33a0*/  IMAD.MOV.U32 R2, RZ, RZ, RZ ;  /* 0x000000ffff027224 */ /* 0x000fe200078e00ff */
[----:B------:R-:W-:Y:S01]  /*33b0*/  ISETP.NE.AND P0, PT, R23, RZ, PT ;  /* 0x000000ff1700720c */ /* 0x000fe20003f05270 */
[----:B------:R-:W1:Y:S01]  /*33c0*/  LDCU UR8, c[0x0][0x38c] ;  /* 0x00007180ff0877ac */ /* 0x000e620008000800 */
[----:B------:R-:W2:Y:S01]  /*33d0*/  LDCU.64 UR10, c[0x0][0x4b8] ;  /* 0x00009700ff0a77ac */ /* 0x000ea20008000a00 */
[----:B0-----:R-:W-:-:S05]  /*33e0*/  IMAD.HI.U32 R2, R22, UR4, R2 ;  /* 0x0000000416027c27 */ /* 0x001fca000f8e0002 */
[----:B------:R-:W-:-:S05]  /*33f0*/  SHF.R.U32.HI R3, RZ, UR5, R2 ;  /* 0x00000005ff037c19 */ /* 0x000fca0008011602 */
[----:B------:R-:W-:-:S04]  /*3400*/  IMAD.MOV R5, RZ, RZ, -R3 ;  /* 0x000000ffff057224 */ /* 0x000fc800078e0a03 */
        /* <DEDUP_REMOVED lines=22> */
[----:B------:R-:W-:-:S05]  /*3570*/  SHF.R.U32.HI R3, RZ, UR5, R2 ;  /* 0x00000005ff037c19 */ /* 0x000fca0008011602 */
[----:B------:R-:W-:-:S04]  /*3580*/  IMAD.MOV R4, RZ, RZ, -R3 ;  /* 0x000000ffff047224 */ /* 0x000fc800078e0a03 */
        /* <DEDUP_REMOVED lines=253> */
[----:B------:R-:W-:Y:S02]  /*4560*/  @P0 IMAD.MOV.U32 R6, RZ, RZ, RZ ;  /* 0x000000ffff060224 */ /* 0x000fe400078e00ff */
[----:B------:R-:W-:-:S03]  /*4570*/  IADD3 R9, PT, PT, -R7, RZ, RZ ;  /* 0x000000ff07097210 */ /* 0x000fc60007ffe1ff */
[----:B------:R-:W3:Y:S01]  /*4580*/  @P0 LDC.64 R4, c[0x0][0x578] ;  /* 0x00015e00ff040b82 */ /* 0x000ee20000000a00 */
[----:B--2---:R-:W-:-:S05]  /*4590*/  @P0 IMAD.HI.U32 R2, R7, R10, R6 ;  /* 0x0000000a07020227 */ /* 0x004fca00078e0006 */
[----:B------:R-:W-:Y:S01]  /*45a0*/  @P0 SHF.R.U32.HI R6, RZ, R11, R2 ;  /* 0x0000000bff060219 */ /* 0x000fe20000011602 */
[----:B------:R-:W-:-:S04]  /*45b0*/  IMAD R2, R9, UR8, R3 ;  /* 0x0000000809027c24 */ /* 0x000fc8000f8e0203 */
[----:B------:R-:W-:Y:S02]  /*45c0*/  @P0 IMAD.MOV R6, RZ, RZ, -R6 ;  /* 0x000000ffff060224 */ /* 0x000fe400078e0a06 */
[----:B-1----:R-:W-:Y:S02]  /*45d0*/  IMAD R25, R2, UR4, R25 ;  /* 0x0000000402197c24 */ /* 0x002fe4000f8e0219 */
[----:B0-----:R-:W-:Y:S02]  /*45e0*/  @P0 IMAD R6, R6, R13, R7 ;  /* 0x0000000d06060224 */ /* 0x001fe400078e0207 */
[----:B------:R-:W-:Y:S02]  /*45f0*/  IMAD R0, R2, UR5, R0 ;  /* 0x0000000502007c24 */ /* 0x000fe4000f8e0200 */
[C---:B---3--:R-:W-:Y:S02]  /*4600*/  @P0 IMAD R25, R6.reuse, R4, R25 ;  /* 0x0000000406190224 */ /* 0x048fe400078e0219 */
[----:B------:R-:W-:-:S07]  /*4610*/  @P0 IMAD R0, R6, R5, R0 ;  /* 0x0000000506000224 */ /* 0x000fce00078e0200 */
.L_x_2530:
[----:B------:R-:W0:Y:S02]  /*4620*/  LDCU.64 UR4, c[0x0][0x588] ;  /* 0x0000b100ff0477ac */ /* 0x000e240008000a00 */
[----:B0-----:R-:W-:-:S04]  /*4630*/  IADD3 R20, P0, PT, R0, UR4, RZ ;  /* 0x0000000400147c10 */ /* 0x001fc8000ff1e0ff */
[----:B------:R-:W-:-:S06]  /*4640*/  IADD3.X R21, PT, PT, RZ, UR5, RZ, P0, !PT ;  /* 0x00000005ff157c10 */ /* 0x000fcc00087fe4ff */
[----:B------:R-:W2:Y:S01]  /*4650*/  LDG.E.64 R20, desc[UR6][R20.64] ;  /* 0x0000000614147981 */ /* 0x000ea2000c1e1b00 */
[----:B------:R-:W-:Y:S01]  /*4660*/  IMAD.MOV.U32 R2, RZ, RZ, 0x1 ;  /* 0x00000001ff027424 */ /* 0x000fe200078e00ff */
[----:B------:R-:W-:Y:S01]  /*4670*/  BSSY.RECONVERGENT B2, `(.L_x_2531) ;  /* 0x000003a000027945 */ /* 0x000fe20003800200 */
        /* <DEDUP_REMOVED lines=55> */
[----:B------:R-:W-:Y:S01]  /*49f0*/  MOV R2, R18 ;  /* 0x0000001200027202 */ /* 0x000fe20000000f00 */
[----:B------:R-:W-:-:S07]  /*4a00*/  IMAD.MOV.U32 R3, RZ, RZ, R19 ;  /* 0x000000ffff037224 */ /* 0x000fce00078e0013 */
.L_x_2532:
[----:B------:R-:W-:Y:S05]  /*4a10*/  BSYNC.RECONVERGENT B2 ;  /* 0x0000000000027941 */ /* 0x000fea0003800200 */
.L_x_2531:
[C---:B------:R-:W-:Y:S01]  /*4a20*/  FSETP.GEU.FTZ.AND P0, PT, R3.reuse, 1.7916666269302368164, PT ;  /* 0x3fe555550300780b */ /* 0x040fe20003f1e000 */
[----:B------:R-:W-:Y:S01]  /*4a30*/  BSSY.RECONVERGENT B2, `(.L_x_2533) ;  /* 0x000014b000027945 */ /* 0x000fe20003800200 */
[----:B------:R-:W-:-:S04]  /*4a40*/  FSETP.GT.FTZ.AND P1, PT, R3, -1.6999999284744262695, PT ;  /* 0xbfd999990300780b */ /* 0x000fc80003f34000 */
[----:B------:R-:W-:-:S13]  /*4a50*/  PLOP3.LUT P0, PT, P0, P1, PT, 0xf2, 0x2f ;  /* 0x00000000002f781c */ /* 0x000fda0000703e72 */
[----:B------:R-:W-:Y:S05]  /*4a60*/  @P0 BRA `(.L_x_2534) ;  /* 0x0000000800180947 */ /* 0x000fea0003800000 */
        /* <DEDUP_REMOVED lines=55> */
.L_x_2536:
[----:B------:R-:W-:Y:S05]  /*4de0*/  BSYNC.RECONVERGENT B3 ;  /* 0x0000000000037941 */ /* 0x000fea0003800200 */
.L_x_2535:
        /* <DEDUP_REMOVED lines=78> */
.L_x_2534:
[----:B------:R-:W0:Y:S01]  /*52d0*/  DADD R2, R2, 1 ;  /* 0x3ff0000002027429 */ /* 0x000e220000000000 */
[----:B------:R-:W-:Y:S01]  /*52e0*/  MOV R7, 0xfffffc01 ;  /* 0xfffffc0100077802 */ /* 0x000fe20000000f00 */
[----:B0-----:R-:W-:Y:S01]  /*52f0*/  IMAD.MOV.U32 R4, RZ, RZ, R2 ;  /* 0x000000ffff047224 */ /* 0x001fe200078e0002 */
[----:B------:R-:W-:Y:S01]  /*5300*/  ISETP.GT.AND P0, PT, R3, 0xfffff, PT ;  /* 0x000fffff0300780c */ /* 0x000fe20003f04270 */
[----:B------:R-:W-:Y:S01]  /*5310*/  IMAD.MOV.U32 R0, RZ, RZ, R3 ;  /* 0x000000ffff007224 */ /* 0x000fe200078e0003 */
[----:B------:R-:W-:-:S11]  /*5320*/  MOV R5, R3 ;  /* 0x0000000300057202 */ /* 0x000fd60000000f00 */
[----:B------:R-:W-:-:S15]  /*5330*/  @!P0 IMAD.MOV.U32 R7, RZ, RZ, -0x435 ;  /* 0xfffffbcbff078424 */ /* 0x000fde00078e00ff */
[----:B------:R-:W-:-:S15]  /*5340*/  NOP ;  /* 0x0000000000007918 */ /* 0x000fde0000000000 */
[----:B------:R-:W-:-:S15]  /*5350*/  NOP ;  /* 0x0000000000007918 */ /* 0x000fde0000000000 */
[----:B------:R-:W-:-:S03]  /*5360*/  NOP ;  /* 0x0000000000007918 */ /* 0x000fc60000000000 */
[----:B------:R-:W0:Y:S02]  /*5370*/  @!P0 DMUL R4, R4, 1.80143985094819840000e+16 ;  /* 0x4350000004048828 */ /* 0x000e240000000000 */
[----:B0-----:R-:W-:Y:S02]  /*5380*/  @!P0 MOV R0, R5 ;  /* 0x0000000500008202 */ /* 0x001fe40000000f00 */
[----:B------:R-:W-:-:S03]  /*5390*/  @!P0 MOV R2, R4 ;  /* 0x0000000400028202 */ /* 0x000fc60000000f00 */
[----:B------:R-:W-:-:S05]  /*53a0*/  VIADD R3, R0, 0xffffffff ;  /* 0xffffffff00037836 */ /* 0x000fca0000000000 */
[----:B------:R-:W-:-:S13]  /*53b0*/  ISETP.GT.U32.AND P1, PT, R3, 0x7feffffe, PT ;  /* 0x7feffffe0300780c */ /* 0x000fda0003f24070 */
[----:B------:R-:W-:Y:S05]  /*53c0*/  @P1 BRA `(.L_x_2538) ;  /* 0x0000000800ac1947 */ /* 0x000fea0003800000 */
[C---:B------:R-:W-:Y:S01]  /*53d0*/  LOP3.LUT R3, R0.reuse, 0xfffff, RZ, 0xc0, !PT ;  /* 0x000fffff00037812 */ /* 0x040fe200078ec0ff */
[----:B------:R-:W-:Y:S01]  /*53e0*/  IMAD.MOV.U32 R4, RZ, RZ, RZ ;  /* 0x000000ffff047224 */ /* 0x000fe200078e00ff */
[----:B------:R-:W-:Y:S01]  /*53f0*/  LEA.HI R0, R0, R7, RZ, 0xc ;  /* 0x0000000700007211 */ /* 0x000fe200078f60ff */
[----:B------:R-:W-:Y:S01]  /*5400*/  UMOV UR4, 0x80000000 ;  /* 0x8000000000047882 */ /* 0x000fe20000000000 */
[----:B------:R-:W-:Y:S01]  /*5410*/  LOP3.LUT R3, R3, 0x3ff00000, RZ, 0xfc, !PT ;  /* 0x3ff0000003037812 */ /* 0x000fe200078efcff */
[----:B------:R-:W-:Y:S01]  /*5420*/  UMOV UR5, 0x43300000 ;  /* 0x4330000000057882 */ /* 0x000fe20000000000 */
[----:B------:R-:W-:Y:S01]  /*5430*/  MOV R16, 0x8b7a8b04 ;  /* 0x8b7a8b0400107802 */ /* 0x000fe20000000f00 */
[----:B------:R-:W-:Y:S01]  /*5440*/  IMAD.MOV.U32 R17, RZ, RZ, 0x3ed0ee25 ;  /* 0x3ed0ee25ff117424 */ /* 0x000fe200078e00ff */
        /* <DEDUP_REMOVED lines=163> */
.L_x_2538:
[----:B------:R-:W-:Y:S01]  /*5e80*/  MOV R2, 0x0 ;  /* 0x0000000000027802 */ /* 0x000fe20000000f00 */
[----:B------:R-:W-:Y:S01]  /*5e90*/  IMAD.MOV.U32 R3, RZ, RZ, 0x7ff00000 ;  /* 0x7ff00000ff037424 */ /* 0x000fe200078e00ff */
[----:B------:R-:W-:-:S05]  /*5ea0*/  LOP3.LUT P0, RZ, R5, 0x7fffffff, RZ, 0xc0, !PT ;  /* 0x7fffffff05ff7812 */ /* 0x000fca000780c0ff */
[----:B------:R-:W0:Y:S02]  /*5eb0*/  DFMA R4, R4, R2, +INF ;  /* 0x7ff000000404742b */ /* 0x000e240000000002 */
[----:B0-----:R-:W-:Y:S02]  /*5ec0*/  FSEL R10, R4, RZ, P0 ;  /* 0x000000ff040a7208 */ /* 0x001fe40000000000 */
[----:B------:R-:W-:-:S07]  /*5ed0*/  FSEL R11, R5, -QNAN , P0 ;  /* 0xfff00000050b7808 */ /* 0x000fce0000000000 */
.L_x_2537:
[----:B------:R-:W-:Y:S05]  /*5ee0*/  BSYNC.RECONVERGENT B2 ;  /* 0x0000000000027941 */ /* 0x000fea0003800200 */
.L_x_2533:
[----:B------:R-:W0:Y:S01]  /*5ef0*/  LDCU.64 UR4, c[0x0][0x580] ;  /* 0x0000b000ff0477ac */ /* 0x000e220008000a00 */
[----:B------:R-:W1:Y:S01]  /*5f00*/  DMUL R10, R10, 0.5 ;  /* 0x3fe000000a0a7828 */ /* 0x000e620000000000 */
[----:B------:R-:W-:Y:S01]  /*5f10*/  VIADD R22, R22, 0x80 ;  /* 0x0000008016167836 */ /* 0x000fe20000000000 */
[----:B-1----:R-:W-:Y:S02]  /*5f20*/  LOP3.LUT R11, R11, 0x80000000, R21, 0xb8, !PT ;  /* 0x800000000b0b7812 */ /* 0x002fe400078eb815 */
[----:B0-----:R-:W-:-:S04]  /*5f30*/  IADD3 R2, P0, PT, R25, UR4, RZ ;  /* 0x0000000419027c10 */ /* 0x001fc8000ff1e0ff */
[----:B------:R-:W-:-:S05]  /*5f40*/  IADD3.X R3, PT, PT, RZ, UR5, RZ, P0, !PT ;  /* 0x00000005ff037c10 */ /* 0x000fca00087fe4ff */
[----:B------:R0:W-:Y:S04]  /*5f50*/  STG.E.64 desc[UR6][R2.64], R10 ;  /* 0x0000000a02007986 */ /* 0x0001e8000c101b06 */
.L_x_2529:
[----:B------:R-:W-:Y:S05]  /*5f60*/  BSYNC.RECONVERGENT B1 ;  /* 0x0000000000017941 */ /* 0x000fea0003800200 */
.L_x_2528:
[----:B------:R-:W1:Y:S02]  /*5f70*/  LDCU UR4, c[0x0][0x380] ;  /* 0x00007000ff0477ac */ /* 0x000e640008000800 */
[----:B-1----:R-:W-:-:S13]  /*5f80*/  ISETP.GE.AND P0, PT, R22, UR4, PT ;  /* 0x0000000416007c0c */ /* 0x002fda000bf06270 */
[----:B------:R-:W-:Y:S05]  /*5f90*/  @P0 EXIT ;  /* 0x000000000000094d */ /* 0x000fea0003800000 */
[----:B------:R-:W1:Y:S01]  /*5fa0*/  LDCU.64 UR4, c[0x0][0x390] ;  /* 0x00007200ff0477ac */ /* 0x000e620008000a00 */
[----:B0-----:R-:W-:Y:S01]  /*5fb0*/  MOV R2, RZ ;  /* 0x000000ff00027202 */ /* 0x001fe20000000f00 */
[----:B------:R-:W-:Y:S01]  /*5fc0*/  IMAD.MOV.U32 R3, RZ, RZ, R22 ;  /* 0x000000ffff037224 */ /* 0x000fe200078e0016 */
[----:B------:R-:W-:Y:S01]  /*5fd0*/  ISETP.NE.AND P0, PT, R23, RZ, PT ;  /* 0x000000ff1700720c */ /* 0x000fe20003f05270 */
[----:B------:R-:W0:Y:S01]  /*5fe0*/  LDCU UR8, c[0x0][0x38c] ;  /* 0x00007180ff0877ac */ /* 0x000e220008000800 */
        /* <DEDUP_REMOVED lines=274> */
[----:B------:R-:W-:Y:S01]  /*7110*/  IMAD.MOV.U32 R2, RZ, RZ, RZ ;  /* 0x000000ffff027224 */ /* 0x000fe200078e00ff */
[----:B------:R-:W1:Y:S10]  /*7120*/  LDCU UR4, c[0x0][0x4a8] ;  /* 0x00009500ff0477ac */ /* 0x000e740008000800 */
[----:B------:R-:W2:Y:S01]  /*7130*/  @P0 LDC.64 R8, c[0x0][0x4b0] ;  /* 0x00012c00ff080b82 */ /* 0x000ea20000000a00 */
[----:B0-----:R-:W-:-:S07]  /*7140*/  IMAD.HI.U32 R4, R3, UR9, R2 ;  /* 0x0000000903047c27 */ /* 0x001fce000f8e0002 */
[----:B------:R-:W0:Y:S01]  /*7150*/  @P0 LDC R11, c[0x0][0x4ac] ;  /* 0x00012b00ff0b0b82 */ /* 0x000e220000000800 */
[----:B-1----:R-:W-:Y:S01]  /*7160*/  SHF.R.U32.HI R5, RZ, UR4, R4 ;  /* 0x00000004ff057c19 */ /* 0x002fe20008011604 */
[----:B------:R-:W1:Y:S01]  /*7170*/  LDCU.64 UR4, c[0x0][0x570] ;  /* 0x0000ae00ff0477ac */ /* 0x000e620008000a00 */
[----:B------:R-:W-:-:S05]  /*7180*/  @P0 MOV R4, RZ ;  /* 0x000000ff00040202 */ /* 0x000fca0000000f00 */
[----:B------:R-:W3:Y:S01]  /*7190*/  @P0 LDC.64 R12, c[0x0][0x578] ;  /* 0x00015e00ff0c0b82 */ /* 0x000ee20000000a00 */
[--C-:B------:R-:W-:Y:S02]  /*71a0*/  IMAD.MOV R7, RZ, RZ, -R5.reuse ;  /* 0x000000ffff077224 */ /* 0x100fe400078e0a05 */
[----:B--2---:R-:W-:-:S05]  /*71b0*/  @P0 IMAD.HI.U32 R2, R5, R8, R4 ;  /* 0x0000000805020227 */ /* 0x004fca00078e0004 */
[----:B------:R-:W-:Y:S01]  /*71c0*/  @P0 SHF.R.U32.HI R4, RZ, R9, R2 ;  /* 0x00000009ff040219 */ /* 0x000fe20000011602 */
[----:B------:R-:W-:-:S03]  /*71d0*/  IMAD R2, R7, UR8, R3 ;  /* 0x0000000807027c24 */ /* 0x000fc6000f8e0203 */
[----:B------:R-:W-:Y:S01]  /*71e0*/  @P0 IADD3 R4, PT, PT, -R4, RZ, RZ ;  /* 0x000000ff04040210 */ /* 0x000fe20007ffe1ff */
[C---:B-1----:R-:W-:Y:S02]  /*71f0*/  IMAD R23, R2.reuse, UR4, R23 ;  /* 0x0000000402177c24 */ /* 0x042fe4000f8e0217 */
[----:B------:R-:W-:Y:S02]  /*7200*/  IMAD R0, R2, UR5, R0 ;  /* 0x0000000502007c24 */ /* 0x000fe4000f8e0200 */
[----:B0-----:R-:W-:-:S04]  /*7210*/  @P0 IMAD R4, R11, R4, R5 ;  /* 0x000000040b040224 */ /* 0x001fc800078e0205 */
[C---:B---3--:R-:W-:Y:S02]  /*7220*/  @P0 IMAD R23, R4.reuse, R12, R23 ;  /* 0x0000000c04170224 */ /* 0x048fe400078e0217 */
[----:B------:R-:W-:-:S07]  /*7230*/  @P0 IMAD R0, R4, R13, R0 ;  /* 0x0000000d04000224 */ /* 0x000fce00078e0200 */
.L_x_2539:
[----:B------:R-:W0:Y:S02]  /*7240*/  LDCU.128 UR8, c[0x0][0x580] ;  /* 0x0000b000ff0877ac */ /* 0x000e240008000c00 */
[----:B0-----:R-:W-:-:S05]  /*7250*/  IADD3 R20, P0, PT, R0, UR10, RZ ;  /* 0x0000000a00147c10 */ /* 0x001fca000ff1e0ff */
[----:B------:R-:W-:-:S06]  /*7260*/  IMAD.X R21, RZ, RZ, UR11, P0 ;  /* 0x0000000bff157e24 */ /* 0x000fcc00080e06ff */
[----:B------:R-:W2:Y:S01]  /*7270*/  LDG.E.64 R20, desc[UR6][R20.64] ;  /* 0x0000000614147981 */ /* 0x000ea2000c1e1b00 */
[----:B------:R-:W-:Y:S01]  /*7280*/  MOV R2, 0x1 ;  /* 0x0000000100027802 */ /* 0x000fe20000000f00 */
[----:B------:R-:W-:Y:S01]  /*7290*/  BSSY.RECONVERGENT B1, `(.L_x_2540) ;  /* 0x000003c000017945 */ /* 0x000fe20003800200 */
[----:B------:R-:W-:-:S05]  /*72a0*/  IADD3 R22, P1, PT, R23, UR8, RZ ;  /* 0x0000000817167c10 */ /* 0x000fca000ff3e0ff */
[----:B------:R-:W-:Y:S01]  /*72b0*/  IMAD.X R23, RZ, RZ, UR9, P1 ;  /* 0x00000009ff177e24 */ /* 0x000fe200088e06ff */
        /* <DEDUP_REMOVED lines=57> */
.L_x_2541:
[----:B------:R-:W-:Y:S05]  /*7650*/  BSYNC.RECONVERGENT B1 ;  /* 0x0000000000017941 */ /* 0x000fea0003800200 */
.L_x_2540:
        /* <DEDUP_REMOVED lines=202> */
.L_x_2543:
        /* <DEDUP_REMOVED lines=52> */
[----:B------:R-:W-:Y:S05]  /*8640*/  CALL.REL.NOINC `($__internal_2_$__cuda_sm20_div_rn_f64_full) ;  /* 0x0000000400547944 */ /* 0x000fea0003c00000 */
[----:B------:R-:W-:Y:S01]  /*8650*/  MOV R4, R18 ;  /* 0x0000001200047202 */ /* 0x000fe20000000f00 */
[----:B------:R-:W-:-:S07]  /*8660*/  IMAD.MOV.U32 R5, RZ, RZ, R19 ;  /* 0x000000ffff057224 */ /* 0x000fce00078e0013 */
.L_x_2546:
[----:B------:R-:W-:Y:S05]  /*8670*/  BSYNC.RECONVERGENT B2 ;  /* 0x0000000000027941 */ /* 0x000fea0003800200 */
.L_x_2545:
        /* <DEDUP_REMOVED lines=77> */
.L_x_2544:
[----:B------:R-:W-:Y:S05]  /*8b50*/  BSYNC.RECONVERGENT B1 ;  /* 0x0000000000017941 */ /* 0x000fea0003800200 */
.L_x_2542:
[----:B-1----:R-:W1:Y:S02]  /*8b60*/  DMUL R2, R2, 0.5 ;  /* 0x3fe0000002027828 */ /* 0x002e640000000000 */
[----:B-1----:R-:W-:-:S05]  /*8b70*/  LOP3.LUT R3, R3, 0x80000000, R21, 0xb8, !PT ;  /* 0x8000000003037812 */ /* 0x002fca00078eb815 */
[----:B------:R-:W-:Y:S01]  /*8b80*/  STG.E.64 desc[UR6][R22.64], R2 ;  /* 0x0000000216007986 */ /* 0x000fe2000c101b06 */
[----:B------:R-:W-:Y:S05]  /*8b90*/  EXIT ;  /* 0x000000000000794d */ /* 0x000fea0003800000 */
        .weak           $__internal_2_$__cuda_sm20_div_rn_f64_full
        .type           $__internal_2_$__cuda_sm20_div_rn_f64_full,@function
        .size           $__internal_2_$__cuda_sm20_div_rn_f64_full,(.L_x_2893 - $__internal_2_$__cuda_sm20_div_rn_f64_full)
$__internal_2_$__cuda_sm20_div_rn_f64_full:
[----:B------:R-:W-:Y:S01]  /*8ba0*/  IMAD.MOV.U32 R13, RZ, RZ, R5 ;  /* 0x000000ffff0d7224 */ /* 0x000fe200078e0005 */
[C---:B------:R-:W-:Y:S01]  /*8bb0*/  FSETP.GEU.AND P0, PT, |R6|.reuse, 1.469367938527859385e-39, PT ;  /* 0x001000000600780b */ /* 0x040fe20003f0e200 */
[----:B------:R-:W-:Y:S01]  /*8bc0*/  IMAD.MOV.U32 R11, RZ, RZ, R6 ;  /* 0x000000ffff0b7224 */ /* 0x000fe200078e0006 */
[----:B------:R-:W-:Y:S01]  /*8bd0*/  LOP3.LUT R8, R6, 0x800fffff, RZ, 0xc0, !PT ;  /* 0x800fffff06087812 */ /* 0x000fe200078ec0ff */
[----:B------:R-:W-:Y:S01]  /*8be0*/  IMAD.MOV.U32 R16, RZ, RZ, 0x1 ;  /* 0x00000001ff107424 */ /* 0x000fe200078e00ff */
[C---:B------:R-:W-:Y:S01]  /*8bf0*/  FSETP.GEU.AND P2, PT, |R13|.reuse, 1.469367938527859385e-39, PT ;  /* 0x001000000d00780b */ /* 0x040fe20003f4e200 */
[----:B------:R-:W-:Y:S01]  /*8c00*/  BSSY.RECONVERGENT B0, `(.L_x_2547) ;  /* 0x000007b000007945 */ /* 0x000fe20003800200 */
[----:B------:R-:W-:Y:S02]  /*8c10*/  MOV R12, R4 ;  /* 0x00000004000c7202 */ /* 0x000fe40000000f00 */
[----:B------:R-:W-:Y:S02]  /*8c20*/  LOP3.LUT R9, R8, 0x3ff00000, RZ, 0xfc, !PT ;  /* 0x3ff0000008097812 */ /* 0x000fe400078efcff */
[----:B------:R-:W-:-:S02]  /*8c30*/  LOP3.LUT R4, R13, 0x7ff00000, RZ, 0xc0, !PT ;  /* 0x7ff000000d047812 */ /* 0x000fc400078ec0ff */
[-C--:B------:R-:W-:Y:S02]  /*8c40*/  MOV R10, R7.reuse ;  /* 0x00000007000a7202 */ /* 0x080fe40000000f00 */
[----:B------:R-:W-:Y:S02]  /*8c50*/  MOV R8, R7 ;  /* 0x0000000700087202 */ /* 0x000fe40000000f00 */
[----:B------:R-:W-:Y:S02]  /*8c60*/  LOP3.LUT R6, R6, 0x7ff00000, RZ, 0xc0, !PT ;  /* 0x7ff0000006067812 */ /* 0x000fe400078ec0ff */
[----:B------:R-:W-:Y:S02]  /*8c70*/  @!P2 LOP3.LUT R5, R11, 0x7ff00000, RZ, 0xc0, !PT ;  /* 0x7ff000000b05a812 */ /* 0x000fe400078ec0ff */
[----:B------:R-:W0:Y:S01]  /*8c80*/  @!P0 DMUL R8, R10, 8.98846567431157953865e+307 ;  /* 0x7fe000000a088828 */ /* 0x000e220000000000 */
[C---:B------:R-:W-:Y:S01]  /*8c90*/  ISETP.GE.U32.AND P1, PT, R4.reuse, R6, PT ;  /* 0x000000060400720c */ /* 0x040fe20003f26070 */
[----:B0-----:R-:W0:Y:S01]  /*8ca0*/  MUFU.RCP64H R17, R9 ;  /* 0x0000000900117308 */ /* 0x001e220000001800 */
[----:B------:R-:W-:Y:S01]  /*8cb0*/  @!P2 ISETP.GE.U32.AND P3, PT, R4, R5, PT ;  /* 0x000000050400a20c */ /* 0x000fe20003f66070 */
[----:B------:R-:W-:Y:S01]  /*8cc0*/  HFMA2 R5, -RZ, RZ, 0.0045166015625, 0 ;  /* 0x1ca00000ff057431 */ /* 0x000fe200000001ff */
[----:B------:R-:W-:-:S02]  /*8cd0*/  @!P2 MOV R26, RZ ;  /* 0x000000ff001aa202 */ /* 0x000fc40000000f00 */
[----:B------:R-:W-:Y:S02]  /*8ce0*/  @!P0 LOP3.LUT R6, R9, 0x7ff00000, RZ, 0xc0, !PT ;  /* 0x7ff0000009068812 */ /* 0x000fe400078ec0ff */
[C---:B------:R-:W-:Y:S02]  /*8cf0*/  @!P2 SEL R7, R5.reuse, 0x63400000, !P3 ;  /* 0x634000000507a807 */ /* 0x040fe40005800000 */
[----:B------:R-:W-:Y:S02]  /*8d00*/  SEL R14, R5, 0x63400000, !P1 ;  /* 0x63400000050e7807 */ /* 0x000fe40004800000 */
[--C-:B------:R-:W-:Y:S02]  /*8d10*/  @!P2 LOP3.LUT R7, R7, 0x80000000, R13.reuse, 0xf8, !PT ;  /* 0x800000000707a812 */ /* 0x100fe400078ef80d */
[----:B------:R-:W-:Y:S01]  /*8d20*/  LOP3.LUT R15, R14, 0x800fffff, R13, 0xf8, !PT ;  /* 0x800fffff0e0f7812 */ /* 0x000fe200078ef80d */
[----:B------:R-:W-:Y:S01]  /*8d30*/  IMAD.MOV.U32 R14, RZ, RZ, R12 ;  /* 0x000000ffff0e7224 */ /* 0x000fe200078e000c */
[----:B------:R-:W-:Y:S01]  /*8d40*/  @!P2 LOP3.LUT R27, R7, 0x100000, RZ, 0xfc, !PT ;  /* 0x00100000071ba812 */ /* 0x000fe200078efcff */
[----:B------:R-:W-:-:S15]  /*8d50*/  IMAD.MOV.U32 R7, RZ, RZ, R4 ;  /* 0x000000ffff077224 */ /* 0x000fde00078e0004 */
[----:B------:R-:W-:-:S15]  /*8d60*/  NOP ;  /* 0x0000000000007918 */ /* 0x000fde0000000000 */
[----:B------:R-:W-:-:S15]  /*8d70*/  NOP ;  /* 0x0000000000007918 */ /* 0x000fde0000000000 */
[----:B------:R-:W-:-:S01]  /*8d80*/  NOP ;  /* 0x0000000000007918 */ /* 0x000fc20000000000 */
[----:B------:R-:W1:Y:S02]  /*8d90*/  @!P2 DFMA R14, R14, 2, -R26 ;  /* 0x400000000e0ea82b */ /* 0x000e64000000081a */
[----:B-1----:R-:W-:-:S15]  /*8da0*/  @!P2 LOP3.LUT R7, R15, 0x7ff00000, RZ, 0xc0, !PT ;  /* 0x7ff000000f07a812 */ /* 0x002fde00078ec0ff */
[----:B------:R-:W-:-:S15]  /*8db0*/  NOP ;  /* 0x0000000000007918 */ /* 0x000fde0000000000 */
[----:B------:R-:W-:-:S15]  /*8dc0*/  NOP ;  /* 0x0000000000007918 */ /* 0x000fde0000000000 */
[----:B------:R-:W-:-:S15]  /*8dd0*/  NOP ;  /* 0x0000000000007918 */ /* 0x000fde0000000000 */
[----:B------:R-:W-:-:S02]  /*8de0*/  NOP ;  /* 0x0000000000007918 */ /* 0x000fc40000000000 */
        /* <DEDUP_REMOVED lines=10> */
[----:B0-----:R0:W1:Y:S02]  /*8e90*/  DFMA R18, R16, R18, R16 ;  /* 0x000000121012722b */ /* 0x0010640000000010 */
[----:B0-----:R-:W-:Y:S01]  /*8ea0*/  IADD3 R16, PT, PT, R7, -0x1, RZ ;  /* 0xffffffff07107810 */ /* 0x001fe20007ffe0ff */
[----:B------:R-:W-:-:S03]  /*8eb0*/  VIADD R17, R6, 0xffffffff ;  /* 0xffffffff06117836 */ /* 0x000fc60000000000 */
[----:B------:R-:W-:-:S04]  /*8ec0*/  ISETP.GT.U32.AND P0, PT, R16, 0x7feffffe, PT ;  /* 0x7feffffe1000780c */ /* 0x000fc80003f04070 */
[----:B------:R-:W-:-:S15]  /*8ed0*/  ISETP.GT.U32.OR P0, PT, R17, 0x7feffffe, P0 ;  /* 0x7feffffe1100780c */ /* 0x000fde0000704470 */
[----:B------:R-:W-:-:S15]  /*8ee0*/  NOP ;  /* 0x0000000000007918 */ /* 0x000fde0000000000 */
[----:B------:R-:W-:-:S15]  /*8ef0*/  NOP ;  /* 0x0000000000007918 */ /* 0x000fde0000000000 */
[----:B------:R-:W-:-:S09]  /*8f00*/  NOP ;  /* 0x0000000000007918 */ /* 0x000fd20000000000 */
[----:B-1----:R-:W0:-:S15]  /*8f10*/  DFMA R28, R18, -R8, 1 ;  /* 0x3ff00000121c742b */ /* 0x002e1e0000000808 */
        /* <DEDUP_REMOVED lines=25> */
[----:B------:R-:W-:Y:S02]  /*90b0*/  SEL R5, R5, 0x63400000, !P0 ;  /* 0x6340000005057807 */ /* 0x000fe40004000000 */
[----:B------:R-:W-:Y:S02]  /*90c0*/  MOV R6, RZ ;  /* 0x000000ff00067202 */ /* 0x000fe40000000f00 */
[----:B------:R-:W-:-:S05]  /*90d0*/  IADD3 R5, PT, PT, -R5, R7, RZ ;  /* 0x0000000705057210 */ /* 0x000fca0007ffe1ff */
        /* <DEDUP_REMOVED lines=10> */
[C---:B------:R-:W-:Y:S01]  /*9180*/  IADD3 R7, PT, PT, -R5.reuse, RZ, RZ ;  /* 0x000000ff05077210 */ /* 0x040fe20007ffe1ff */
[----:B------:R-:W-:Y:S01]  /*9190*/  IMAD.MOV.U32 R6, RZ, RZ, RZ ;  /* 0x000000ffff067224 */ /* 0x000fe200078e00ff */
[----:B------:R-:W-:Y:S01]  /*91a0*/  IADD3 R5, PT, PT, -R5, -0x43300000, RZ ;  /* 0xbcd0000005057810 */ /* 0x000fe20007ffe1ff */
[----:B------:R-:W-:-:S15]  /*91b0*/  DMUL.RP R8, R16, R8 ;  /* 0x0000000810087228 */ /* 0x000fde0000008000 */
[----:B------:R-:W-:-:S15]  /*91c0*/  NOP ;  /* 0x0000000000007918 */ /* 0x000fde0000000000 */
[----:B------:R-:W-:-:S15]  /*91d0*/  NOP ;  /* 0x0000000000007918 */ /* 0x000fde0000000000 */
[----:B------:R-:W-:-:S15]  /*91e0*/  NOP ;  /* 0x0000000000007918 */ /* 0x000fde0000000000 */
[----:B------:R-:W-:-:S04]  /*91f0*/  NOP ;  /* 0x0000000000007918 */ /* 0x000fc80000000000 */
[----:B------:R-:W0:Y:S02]  /*9200*/  DFMA R6, R18, -R6, R16 ;  /* 0x800000061206722b */ /* 0x000e240000000010 */
[----:B0-----:R-:W-:Y:S02]  /*9210*/  FSETP.NEU.AND P0, PT, |R7|, R5, PT ;  /* 0x000000050700720b */ /* 0x001fe40003f0d200 */
[----:B------:R-:W-:Y:S02]  /*9220*/  LOP3.LUT R5, R9, R10, RZ, 0x3c, !PT ;  /* 0x0000000a09057212 */ /* 0x000fe400078e3cff */
[----:B------:R-:W-:Y:S02]  /*9230*/  FSEL R18, R8, R18, !P0 ;  /* 0x0000001208127208 */ /* 0x000fe40004000000 */
[----:B------:R-:W-:Y:S01]  /*9240*/  FSEL R19, R5, R19, !P0 ;  /* 0x0000001305137208 */ /* 0x000fe20004000000 */
[----:B------:R-:W-:Y:S06]  /*9250*/  BRA `(.L_x_2549) ;  /* 0x0000000000547947 */ /* 0x000fec0003800000 */
.L_x_2548:
        /* <DEDUP_REMOVED lines=16> */
.L_x_2551:
[----:B------:R-:W-:Y:S01]  /*9360*/  LOP3.LUT R19, R11, 0x80000, RZ, 0xfc, !PT ;  /* 0x000800000b137812 */ /* 0x000fe200078efcff */
[----:B------:R-:W-:Y:S01]  /*9370*/  IMAD.MOV.U32 R18, RZ, RZ, R10 ;  /* 0x000000ffff127224 */ /* 0x000fe200078e000a */
[----:B------:R-:W-:Y:S06]  /*9380*/  BRA `(.L_x_2549) ;  /* 0x0000000000087947 */ /* 0x000fec0003800000 */
.L_x_2550:
[----:B------:R-:W-:Y:S02]  /*9390*/  LOP3.LUT R19, R13, 0x80000, RZ, 0xfc, !PT ;  /* 0x000800000d137812 */ /* 0x000fe400078efcff */
[----:B------:R-:W-:-:S07]  /*93a0*/  MOV R18, R12 ;  /* 0x0000000c00127202 */ /* 0x000fce0000000f00 */
.L_x_2549:
[----:B------:R-:W-:Y:S05]  /*93b0*/  BSYNC.RECONVERGENT B0 ;  /* 0x0000000000007941 */ /* 0x000fea0003800200 */
.L_x_2547:
[----:B------:R-:W-:Y:S02]  /*93c0*/  IMAD.MOV.U32 R4, RZ, RZ, R0 ;  /* 0x000000ffff047224 */ /* 0x000fe400078e0000 */
[----:B------:R-:W-:-:S04]  /*93d0*/  HFMA2 R5, -RZ, RZ, 0, 0 ;  /* 0x00000000ff057431 */ /* 0x000fc800000001ff */
[----:B------:R-:W-:Y:S05]  /*93e0*/  RET.REL.NODEC R4 `(_ZN2at6native18elementwise_kernelILi128ELi2EZNS0_22gpu_kernel_impl_nocastIZZZNS0_17atanh_kernel_cudaERNS_18TensorIteratorBaseEENKUlvE0_clEvENKUlvE_clEvEUldE_EEvS4_RKT_EUliE_EEviT1_) ;  /* 0xffffff6c04047950 */ /* 0x000fea0003c3ffff */
.L_x_2552:
        /* <DEDUP_REMOVED lines=9> */
.L_x_2893:


//--------------------- .text._ZN2at6native27unrolled_elementwise_kernelIZZZNS0_17atanh_kernel_cudaERNS_18TensorIteratorBaseEENKUlvE0_clEvENKUlvE_clEvEUldE_St5arrayIPcLm2EELi4E23TrivialOffsetCalculatorILi1EjESB_NS0_6memory15LoadWithoutCastENSC_16StoreWithoutCastEEEviT_T0_T2_T3_T4_T5_ --------------------------
	.section	.text._ZN2at6native27unrolled_elementwise_kernelIZZZNS0_17atanh_kernel_cudaERNS_18TensorIteratorBaseEENKUlvE0_clEvENKUlvE_clEvEUldE_St5arrayIPcLm2EELi4E23TrivialOffsetCalculatorILi1EjESB_NS0_6memory15LoadWithoutCastENSC_16StoreWithoutCastEEEviT_T0_T2_T3_T4_T5_,"ax",@progbits
	.align	128
        .global         _ZN2at6native27unrolled_elementwise_kernelIZZZNS0_17atanh_kernel_cudaERNS_18TensorIteratorBaseEENKUlvE0_clEvENKUlvE_clEvEUldE_St5arrayIPcLm2EELi4E23TrivialOffsetCalculatorILi1EjESB_NS0_6memory15LoadWithoutCastENSC_16StoreWithoutCastEEEviT_T0_T2_T3_T4_T5_
        .type           _ZN2at6native27unrolled_elementwise_kernelIZZZNS0_17atanh_kernel_cudaERNS_18TensorIteratorBaseEENKUlvE0_clEvENKUlvE_clEvEUldE_St5arrayIPcLm2EELi4E23TrivialOffsetCalculatorILi1EjESB_NS0_6memory15LoadWithoutCastENSC_16StoreWithoutCastEEEviT_T0_T2_T3_T4_T5_,@function
        .size           _ZN2at6native27unrolled_elementwise_kernelIZZZNS0_17atanh_kernel_cudaERNS_18TensorIteratorBaseEENKUlvE0_clEvENKUlvE_clEvEUldE_St5arrayIPcLm2EELi4E23TrivialOffsetCalculatorILi1EjESB_NS0_6memory15LoadWithoutCastENSC_16StoreWithoutCastEEEviT_T0_T2_T3_T4_T5_,(.L_x_2894 - _ZN2at6native27unrolled_elementwise_kernelIZZZNS0_17atanh_kernel_cudaERNS_18TensorIteratorBaseEENKUlvE0_clEvENKUlvE_clEvEUldE_St5arrayIPcLm2EELi4E23TrivialOffsetCalculatorILi1EjESB_NS0_6memory15LoadWithoutCastENSC_16StoreWithoutCastEEEviT_T0_T2_T3_T4_T5_)
        .other          _ZN2at6native27unrolled_elementwise_kernelIZZZNS0_17atanh_kernel_cudaERNS_18TensorIteratorBaseEENKUlvE0_clEvENKUlvE_clEvEUldE_St5arrayIPcLm2EELi4E23TrivialOffsetCalculatorILi1EjESB_NS0_6memory15LoadWithoutCastENSC_16StoreWithoutCastEEEviT_T0_T2_T3_T4_T5_,@"STO_CUDA_ENTRY STV_DEFAULT"
_ZN2at6native27unrolled_elementwise_kernelIZZZNS0_17atanh_kernel_cudaERNS_18TensorIteratorBaseEENKUlvE0_clEvENKUlvE_clEvEUldE_St5arrayIPcLm2EELi4E23TrivialOffsetCalculatorILi1EjESB_NS0_6memory15LoadWithoutCastENSC_16StoreWithoutCastEEEviT_T0_T2_T3_T4_T5_:
.text._ZN2at6native27unrolled_elementwise_kernelIZZZNS0_17atanh_kernel_cudaERNS_18TensorIteratorBaseEENKUlvE0_clEvENKUlvE_clEvEUldE_St5arrayIPcLm2EELi4E23TrivialOffsetCalculatorILi1EjESB_NS0_6memory15LoadWithoutCastENSC_16StoreWithoutCastEEEviT_T0_T2_T3_T4_T5_:
[----:B------:R-:W-:Y:S01]  /*0000*/  LDC R1, c[0x0][0x37c] ;  /* 0x0000df00ff017b82 */ /* 0x000fe20000000800 */
[----:B------:R-:W0:Y:S07]  /*0010*/  S2R R7, SR_CTAID.X ;  /* 0x0000000000077919 */ /* 0x000e2e0000002500 */
[----:B------:R-:W0:Y:S01]  /*0020*/  LDC R0, c[0x0][0x380] ;  /* 0x0000e000ff007b82 */ /* 0x000e220000000800 */
[----:B------:R-:W1:Y:S01]  /*0030*/  LDCU.64 UR4, c[0x0][0x358] ;  /* 0x00006b00ff0477ac */ /* 0x000e620008000a00 */
[----:B------:R-:W-:Y:S01]  /*0040*/  CS2R R24, SRZ ;  /* 0x0000000000187805 */ /* 0x000fe2000001ff00 */
[----:B------:R-:W2:Y:S01]  /*0050*/  S2R R4, SR_TID.X ;  /* 0x0000000000047919 */ /* 0x000ea20000002100 */
[----:B------:R-:W-:Y:S01]  /*0060*/  CS2R R26, SRZ ;  /* 0x00000000001a7805 */ /* 0x000fe2000001ff00 */
[----:B0-----:R-:W-:-:S02]  /*0070*/  IMAD R5, R7, -0x200, R0 ;  /* 0xfffffe0007057824 */ /* 0x001fc400078e0200 */
[----:B--2---:R-:W-:-:S03]  /*0080*/  IMAD.MOV.U32 R0, RZ, RZ, R4 ;  /* 0x000000ffff007224 */ /* 0x004fc600078e0004 */
[----:B------:R-:W-:-:S13]  /*0090*/  ISETP.GE.AND P0, PT, R4, R5, PT ;  /* 0x000000050400720c */ /* 0x000fda0003f06270 */
[----:B------:R-:W-:Y:S01]  /*00a0*/  @!P0 VIADD R4, R0, 0x80 ;  /* 0x0000008000048836 */ /* 0x000fe20000000000 */
[----:B------:R-:W0:Y:S01]  /*00b0*/  @!P0 LDC.64 R2, c[0x0][0x390] ;  /* 0x0000e400ff028b82 */ /* 0x000e220000000a00 */
[----:B------:R-:W-:-:S03]  /*00c0*/  @!P0 LEA R13, R7, R0, 0x9 ;  /* 0x00000000070d8211 */ /* 0x000fc600078e48ff */
[----:B------:R-:W-:-:S13]  /*00d0*/  ISETP.GE.AND P1, PT, R4, R5, PT ;  /* 0x000000050400720c */ /* 0x000fda0003f26270 */
[----:B------:R-:W-:Y:S01]  /*00e0*/  @!P1 IMAD R17, R7, 0x200, R4 ;  /* 0x0000020007119824 */ /* 0x000fe200078e0204 */
[----:B------:R-:W2:Y:S01]  /*00f0*/  @!P1 LDC.64 R8, c[0x0][0x390] ;  /* 0x0000e400ff089b82 */ /* 0x000ea20000000a00 */
[----:B------:R-:W-:-:S05]  /*0100*/  @!P1 VIADD R4, R4, 0x80 ;  /* 0x0000008004049836 */ /* 0x000fca0000000000 */
[----:B------:R-:W-:Y:S01]  /*0110*/  ISETP.GE.AND P3, PT, R4, R5, PT ;  /* 0x000000050400720c */ /* 0x000fe20003f66270 */
[----:B0-----:R-:W-:Y:S01]  /*0120*/  @!P0 IMAD.WIDE.U32 R2, R13, 0x8, R2 ;  /* 0x000000080d028825 */ /* 0x001fe200078e0002 */
[----:B------:R-:W-:-:S06]  /*0130*/  CS2R R12, SRZ ;  /* 0x00000000000c7805 */ /* 0x000fcc000001ff00 */
[----:B-1----:R0:W5:Y:S05]  /*0140*/  @!P0 LDG.E.64 R12, desc[UR4][R2.64] ;  /* 0x00000004020c8981 */ /* 0x00216a000c1e1b00 */
[----:B------:R-:W-:Y:S01]  /*0150*/  @!P3 IMAD R21, R7, 0x200, R4 ;  /* 0x000002000715b824 */ /* 0x000fe200078e0204 */
[----:B------:R-:W1:Y:S01]  /*0160*/  @!P3 LDC.64 R10, c[0x0][0x390] ;  /* 0x0000e400ff0abb82 */ /* 0x000e620000000a00 */
[----:B------:R-:W-:Y:S02]  /*0170*/  @!P3 VIADD R4, R4, 0x80 ;  /* 0x000000800404b836 */ /* 0x000fe40000000000 */
[----:B--2---:R-:W-:-:S03]  /*0180*/  @!P1 IMAD.WIDE.U32 R8, R17, 0x8, R8 ;  /* 0x0000000811089825 */ /* 0x004fc600078e0008 */
[----:B------:R-:W-:Y:S02]  /*0190*/  ISETP.GE.AND P2, PT, R4, R5, PT ;  /* 0x000000050400720c */ /* 0x000fe40003f46270 */
[----:B------:R0:W5:Y:S11]  /*01a0*/  @!P1 LDG.E.64 R24, desc[UR4][R8.64] ;  /* 0x0000000408189981 */ /* 0x000176000c1e1b00 */
[----:B------:R-:W2:Y:S01]  /*01b0*/  @!P2 LDC.64 R14, c[0x0][0x390] ;  /* 0x0000e400ff0eab82 */ /* 0x000ea20000000a00 */
[----:B------:R-:W-:-:S02]  /*01c0*/  @!P2 IMAD R19, R7, 0x200, R4 ;  /* 0x000002000713a824 */ /* 0x000fc400078e0204 */
[----:B-1----:R-:W-:Y:S01]  /*01d0*/  @!P3 IMAD.WIDE.U32 R16, R21, 0x8, R10 ;  /* 0x000000081510b825 */ /* 0x002fe200078e000a */
[----:B------:R-:W-:-:S04]  /*01e0*/  CS2R R10, SRZ ;  /* 0x00000000000a7805 */ /* 0x000fc8000001ff00 */
[----:B------:R0:W5:Y:S01]  /*01f0*/  @!P3 LDG.E.64 R26, desc[UR4][R16.64] ;  /* 0x00000004101ab981 */ /* 0x000162000c1e1b00 */
[----:B--2---:R-:W-:-:S05]  /*0200*/  @!P2 IMAD.WIDE.U32 R14, R19, 0x8, R14 ;  /* 0x00000008130ea825 */ /* 0x004fca00078e000e */
[----:B------:R0:W5:Y:S01]  /*0210*/  @!P2 LDG.E.64 R10, desc[UR4][R14.64] ;  /* 0x000000040e0aa981 */ /* 0x000162000c1e1b00 */
[----:B------:R-:W-:Y:S01]  /*0220*/  ISETP.GE.AND P0, PT, R0, R5, PT ;  /* 0x000000050000720c */ /* 0x000fe20003f06270 */
[----:B------:R-:W-:-:S12]  /*0230*/  BSSY.RECONVERGENT B1, `(.L_x_2553) ;  /* 0x0000189000017945 */ /* 0x000fd80003800200 */
[----:B0-----:R-:W-:Y:S05]  /*0240*/  @P0 BRA `(.L_x_2554) ;  /* 0x00000018001c0947 */ /* 0x001fea0003800000 */
[----:B-----5:R-:W0:Y:S01]  /*0250*/  DADD R16, -|R12|, 1 ;  /* 0x3ff000000c107429 */ /* 0x020e220000000300 */
[----:B------:R-:W-:Y:S01]  /*0260*/  IMAD.MOV.U32 R2, RZ, RZ, 0x1 ;  /* 0x00000001ff027424 */ /* 0x000fe200078e00ff */
[----:B0-----:R-:W0:Y:S01]  /*0270*/  MUFU.RCP64H R3, R17 ;  /* 0x0000001100037308 */ /* 0x001e220000001800 */
        /* <DEDUP_REMOVED lines=51> */
[----:B------:R-:W-:Y:S05]  /*05b0*/  CALL.REL.NOINC `($__internal_3_$__cuda_sm20_div_rn_f64_full) ;  /* 0x0000006000707944 */ /* 0x000fea0003c00000 */
[----:B------:R-:W-:Y:S02]  /*05c0*/  IMAD.MOV.U32 R2, RZ, RZ, R30 ;  /* 0x000000ffff027224 */ /* 0x000fe400078e001e */
[----:B------:R-:W-:-:S07]  /*05d0*/  IMAD.MOV.U32 R3, RZ, RZ, R31 ;  /* 0x000000ffff037224 */ /* 0x000fce00078e001f */
.L_x_2556:
[----:B------:R-:W-:Y:S05]  /*05e0*/  BSYNC.RECONVERGENT B2 ;  /* 0x0000000000027941 */ /* 0x000fea0003800200 */
.L_x_2555:
        /* <DEDUP_REMOVED lines=55> */
[----:B------:R-:W-:Y:S05]  /*0960*/  CALL.REL.NOINC `($__internal_3_$__cuda_sm20_div_rn_f64_full) ;  /* 0x0000005c00847944 */ /* 0x000fea0003c00000 */
[----:B------:R-:W-:Y:S02]  /*0970*/  IMAD.MOV.U32 R8, RZ, RZ, R30 ;  /* 0x000000ffff087224 */ /* 0x000fe400078e001e */
[----:B------:R-:W-:-:S07]  /*0980*/  IMAD.MOV.U32 R9, RZ, RZ, R31 ;  /* 0x000000ffff097224 */ /* 0x000fce00078e001f */
.L_x_2560:
[----:B------:R-:W-:Y:S05]  /*0990*/  BSYNC.RECONVERGENT B3 ;  /* 0x0000000000037941 */ /* 0x000fea0003800200 */
.L_x_2559:
        /* <DEDUP_REMOVED lines=78> */
.L_x_2558:
        /* <DEDUP_REMOVED lines=11> */
[----:B0-----:R-:W-:Y:S02]  /*0f30*/  @!P0 IMAD.MOV.U32 R4, RZ, RZ, R9 ;  /* 0x000000ffff048224 */ /* 0x001fe400078e0009 */
[----:B------:R-:W-:Y:S02]  /*0f40*/  @!P0 IMAD.MOV.U32 R2, RZ, RZ, R8 ;  /* 0x000000ffff028224 */ /* 0x000fe400078e0008 */
[----:B------:R-:W-:-:S05]  /*0f50*/  VIADD R3, R4, 0xffffffff ;  /* 0xffffffff04037836 */ /* 0x000fca0000000000 */
[----:B------:R-:W-:-:S13]  /*0f60*/  ISETP.GT.U32.AND P1, PT, R3, 0x7feffffe, PT ;  /* 0x7feffffe0300780c */ /* 0x000fda0003f24070 */
[----:B------:R-:W-:Y:S05]  /*0f70*/  @P1 BRA `(.L_x_2562) ;  /* 0x0000000800a81947 */ /* 0x000fea0003800000 */
[----:B------:R-:W-:Y:S01]  /*0f80*/  LOP3.LUT R3, R4, 0xfffff, RZ, 0xc0, !PT ;  /* 0x000fffff04037812 */ /* 0x000fe200078ec0ff */
[----:B------:R-:W-:Y:S01]  /*0f90*/  IMAD.MOV.U32 R20, RZ, RZ, RZ ;  /* 0x000000ffff147224 */ /* 0x000fe200078e00ff */
[----:B------:R-:W-:Y:S01]  /*0fa0*/  UMOV UR6, 0x80000000 ;  /* 0x8000000000067882 */ /* 0x000fe20000000000 */
[----:B------:R-:W-:Y:S01]  /*0fb0*/  UMOV UR7, 0x43300000 ;  /* 0x4330000000077882 */ /* 0x000fe20000000000 */
[----:B------:R-:W-:-:S04]  /*0fc0*/  LOP3.LUT R3, R3, 0x3ff00000, RZ, 0xfc, !PT ;  /* 0x3ff0000003037812 */ /* 0x000fc800078efcff */
[----:B------:R-:W-:-:S13]  /*0fd0*/  ISETP.GE.U32.AND P0, PT, R3, 0x3ff6a09f, PT ;  /* 0x3ff6a09f0300780c */ /* 0x000fda0003f06070 */
[----:B------:R-:W-:-:S05]  /*0fe0*/  @P0 VIADD R9, R3, 0xfff00000 ;  /* 0xfff0000003090836 */ /* 0x000fca0000000000 */
        /* <DEDUP_REMOVED lines=8> */
[----:B-1----:R-:W-:Y:S01]  /*1070*/  LEA.HI R2, R4, R15, RZ, 0xc ;  /* 0x0000000f04027211 */ /* 0x002fe200078f60ff */
[----:B------:R-:W-:-:S04]  /*1080*/  IMAD.MOV.U32 R3, RZ, RZ, 0x43300000 ;  /* 0x43300000ff037424 */ /* 0x000fc800078e00ff */
[----:B------:R-:W-:-:S05]  /*1090*/  @P0 VIADD R2, R2, 0x1 ;  /* 0x0000000102020836 */ /* 0x000fca0000000000 */
[----:B------:R-:W-:-:S15]  /*10a0*/  LOP3.LUT R2, R2, 0x80000000, RZ, 0x3c, !PT ;  /* 0x8000000002027812 */ /* 0x000fde00078e3cff */
[----:B------:R-:W-:-:S15]  /*10b0*/  NOP ;  /* 0x0000000000007918 */ /* 0x000fde0000000000 */
[----:B------:R-:W-:-:S15]  /*10c0*/  NOP ;  /* 0x0000000000007918 */ /* 0x000fde0000000000 */
[----:B------:R-:W-:-:S07]  /*10d0*/  NOP ;  /* 0x0000000000007918 */ /* 0x000fce0000000000 */
        /* <DEDUP_REMOVED lines=148> */
.L_x_2562:
[----:B------:R-:W-:Y:S01]  /*1a20*/  IMAD.MOV.U32 R2, RZ, RZ, 0x0 ;  /* 0x00000000ff027424 */ /* 0x000fe200078e00ff */
[----:B------:R-:W-:Y:S02]  /*1a30*/  MOV R3, 0x7ff00000 ;  /* 0x7ff0000000037802 */ /* 0x000fe40000000f00 */
[----:B------:R-:W-:-:S04]  /*1a40*/  LOP3.LUT P0, RZ, R9, 0x7fffffff, RZ, 0xc0, !PT ;  /* 0x7fffffff09ff7812 */ /* 0x000fc8000780c0ff */
[----:B------:R-:W0:Y:S02]  /*1a50*/  DFMA R8, R8, R2, +INF ;  /* 0x7ff000000808742b */ /* 0x000e240000000002 */
[----:B0-----:R-:W-:Y:S02]  /*1a60*/  FSEL R2, R8, RZ, P0 ;  /* 0x000000ff08027208 */ /* 0x001fe40000000000 */
[----:B------:R-:W-:-:S07]  /*1a70*/  FSEL R3, R9, -QNAN , P0 ;  /* 0xfff0000009037808 */ /* 0x000fce0000000000 */
.L_x_2561:
[----:B------:R-:W-:Y:S05]  /*1a80*/  BSYNC.RECONVERGENT B2 ;  /* 0x0000000000027941 */ /* 0x000fea0003800200 */
.L_x_2557:
[----:B------:R-:W0:Y:S02]  /*1a90*/  DMUL R2, R2, 0.5 ;  /* 0x3fe0000002027828 */ /* 0x000e240000000000 */
[----:B0-----:R-:W-:Y:S01]  /*1aa0*/  LOP3.LUT R13, R3, 0x80000000, R13, 0xb8, !PT ;  /* 0x80000000030d7812 */ /* 0x001fe200078eb80d */
[----:B------:R-:W-:-:S07]  /*1ab0*/  IMAD.MOV.U32 R12, RZ, RZ, R2 ;  /* 0x000000ffff0c7224 */ /* 0x000fce00078e0002 */
.L_x_2554:
[----:B------:R-:W-:Y:S05]  /*1ac0*/  BSYNC.RECONVERGENT B1 ;  /* 0x0000000000017941 */ /* 0x000fea0003800200 */
.L_x_2553:
[----:B------:R-:W-:Y:S01]  /*1ad0*/  VIADD R6, R0, 0x80 ;  /* 0x0000008000067836 */ /* 0x000fe20000000000 */
[----:B------:R-:W-:Y:S04]  /*1ae0*/  BSSY.RECONVERGENT B1, `(.L_x_2563) ;  /* 0x000018c000017945 */ /* 0x000fe80003800200 */
[----:B------:R-:W-:-:S13]  /*1af0*/  ISETP.GE.AND P0, PT, R6, R5, PT ;  /* 0x000000050600720c */ /* 0x000fda0003f06270 */
[----:B------:R-:W-:Y:S05]  /*1b00*/  @P0 BRA `(.L_x_2564) ;  /* 0x0000001800240947 */ /* 0x000fea0003800000 */
        /* <DEDUP_REMOVED lines=57> */
.L_x_2566:
[----:B------:R-:W-:Y:S05]  /*1ea0*/  BSYNC.RECONVERGENT B2 ;  /* 0x0000000000027941 */ /* 0x000fea0003800200 */
.L_x_2565:
        /* <DEDUP_REMOVED lines=17> */
[----:B------:R-:W-:-:S13]  /*1fc0*/  ISETP.GE.U32.AND P1, PT, R3, 0x7fefffff, PT ;  /* 0x7fefffff0300780c */ /* 0x000fda0003f26070 */
[----:B------:R-:W-:Y:S01]  /*1fd0*/  @P1 IMAD.MOV.U32 R14, RZ, RZ, 0x0 ;  /* 0x00000000ff0e1424 */ /* 0x000fe200078e00ff */
[----:B------:R-:W-:Y:S01]  /*1fe0*/  @P1 LOP3.LUT P2, RZ, R9, 0x7fffffff, RZ, 0xc0, !PT ;  /* 0x7fffffff09ff1812 */ /* 0x000fe2000784c0ff */
[----:B------:R-:W-:-:S15]  /*1ff0*/  @P1 IMAD.MOV.U32 R15, RZ, RZ, 0x7ff00000 ;  /* 0x7ff00000ff0f1424 */ /* 0x000fde00078e00ff */
[----:B------:R-:W-:-:S15]  /*2000*/  NOP ;  /* 0x0000000000007918 */ /* 0x000fde0000000000 */
[----:B------:R-:W-:-:S08]  /*2010*/  NOP ;  /* 0x0000000000007918 */ /* 0x000fd00000000000 */
[----:B------:R0:W1:Y:S02]  /*2020*/  @P1 DFMA R2, R8, R14, +INF ;  /* 0x7ff000000802142b */ /* 0x000064000000000e */
[----:B0-----:R-:W-:Y:S01]  /*2030*/  MOV R15, 0xfffffc01 ;  /* 0xfffffc01000f7802 */ /* 0x001fe20000000f00 */
[----:B------:R-:W-:Y:S01]  /*2040*/  @!P0 IMAD.MOV.U32 R15, RZ, RZ, -0x435 ;  /* 0xfffffbcbff0f8424 */ /* 0x000fe200078e00ff */
[----:B-1----:R-:W-:Y:S02]  /*2050*/  @P1 FSEL R2, R2, RZ, P2 ;  /* 0x000000ff02021208 */ /* 0x002fe40001000000 */
[----:B------:R-:W-:Y:S01]  /*2060*/  @P1 FSEL R3, R3, -QNAN , P2 ;  /* 0xfff0000003031808 */ /* 0x000fe20001000000 */
[----:B------:R-:W-:Y:S06]  /*2070*/  @P1 BRA `(.L_x_2569) ;  /* 0x0000001000b81947 */ /* 0x000fec0003800000 */
[----:B------:R-:W-:Y:S01]  /*2080*/  LOP3.LUT R2, R4, 0xfffff, RZ, 0xc0, !PT ;  /* 0x000fffff04027812 */ /* 0x000fe200078ec0ff */
[----:B------:R-:W-:Y:S01]  /*2090*/  IMAD.MOV.U32 R20, RZ, RZ, RZ ;  /* 0x000000ffff147224 */ /* 0x000fe200078e00ff */
[----:B------:R-:W-:Y:S01]  /*20a0*/  UMOV UR6, 0x80000000 ;  /* 0x8000000000067882 */ /* 0x000fe20000000000 */
[----:B------:R-:W-:Y:S01]  /*20b0*/  UMOV UR7, 0x43300000 ;  /* 0x4330000000077882 */ /* 0x000fe20000000000 */
[----:B------:R-:W-:Y:S01]  /*20c0*/  LOP3.LUT R3, R2, 0x3ff00000, RZ, 0xfc, !PT ;  /* 0x3ff0000002037812 */ /* 0x000fe200078efcff */
[----:B------:R-:W-:-:S03]  /*20d0*/  IMAD.MOV.U32 R2, RZ, RZ, R16 ;  /* 0x000000ffff027224 */ /* 0x000fc600078e0010 */
[----:B------:R-:W-:-:S13]  /*20e0*/  ISETP.GE.U32.AND P0, PT, R3, 0x3ff6a09f, PT ;  /* 0x3ff6a09f0300780c */ /* 0x000fda0003f06070 */
        /* <DEDUP_REMOVED lines=9> */
[----:B-1----:R-:W-:Y:S02]  /*2180*/  LEA.HI R2, R4, R15, RZ, 0xc ;  /* 0x0000000f04027211 */ /* 0x002fe400078f60ff */
[----:B------:R-:W-:-:S03]  /*2190*/  MOV R3, 0x43300000 ;  /* 0x4330000000037802 */ /* 0x000fc60000000f00 */
[----:B------:R-:W-:-:S05]  /*21a0*/  @P0 VIADD R2, R2, 0x1 ;  /* 0x0000000102020836 */ /* 0x000fca0000000000 */
[----:B------:R-:W-:-:S15]  /*21b0*/  LOP3.LUT R2, R2, 0x80000000, RZ, 0x3c, !PT ;  /* 0x8000000002027812 */ /* 0x000fde00078e3cff */
[----:B------:R-:W-:-:S15]  /*21c0*/  NOP ;  /* 0x0000000000007918 */ /* 0x000fde0000000000 */
[----:B------:R-:W-:-:S15]  /*21d0*/  NOP ;  /* 0x0000000000007918 */ /* 0x000fde0000000000 */
[----:B------:R-:W-:-:S07]  /*21e0*/  NOP ;  /* 0x0000000000007918 */ /* 0x000fce0000000000 */
        /* <DEDUP_REMOVED lines=30> */
[----:B0-----:R0:W-:Y:S02]  /*23d0*/  DADD R30, R28, R28 ;  /* 0x000000001c1e7229 */ /* 0x0011e4000000001c */
[----:B0-----:R-:W-:Y:S02]  /*23e0*/  IMAD.MOV.U32 R28, RZ, RZ, -0x748574fc ;  /* 0x8b7a8b04ff1c7424 */ /* 0x001fe400078e00ff */
[----:B------:R-:W-:-:S15]  /*23f0*/  IMAD.MOV.U32 R29, RZ, RZ, 0x3ed0ee25 ;  /* 0x3ed0ee25ff1d7424 */ /* 0x000fde00078e00ff */
[----:B------:R-:W-:-:S15]  /*2400*/  NOP ;  /* 0x0000000000007918 */ /* 0x000fde0000000000 */
[----:B------:R-:W-:-:S15]  /*2410*/  NOP ;  /* 0x0000000000007918 */ /* 0x000fde0000000000 */
[----:B------:R-:W-:-:S15]  /*2420*/  NOP ;  /* 0x0000000000007918 */ /* 0x000fde0000000000 */
[----:B------:R-:W0:Y:S01]  /*2430*/  DADD R2, R2, -UR6 ;  /* 0x8000000602027e29 */ /* 0x000e220008000000 */
[----:B------:R-:W-:Y:S01]  /*2440*/  UMOV UR6, 0xfefa39ef ;  /* 0xfefa39ef00067882 */ /* 0x000fe20000000000 */
[----:B------:R-:W-:-:S15]  /*2450*/  UMOV UR7, 0x3fe62e42 ;  /* 0x3fe62e4200077882 */ /* 0x000fde0000000000 */
[----:B------:R-:W-:-:S15]  /*2460*/  NOP ;  /* 0x0000000000007918 */ /* 0x000fde0000000000 */
[----:B------:R-:W-:-:S15]  /*2470*/  NOP ;  /* 0x0000000000007918 */ /* 0x000fde0000000000 */
[----:B------:R-:W-:-:S15]  /*2480*/  NOP ;  /* 0x0000000000007918 */ /* 0x000fde0000000000 */
[----:B------:R-:W-:-:S02]  /*2490*/  NOP ;  /* 0x0000000000007918 */ /* 0x000fc40000000000 */
        /* <DEDUP_REMOVED lines=61> */
[----:B------:R-:W1:-:S15]  /*2870*/  DFMA R30, R8, -R16, R30 ;  /* 0x80000010081e722b */ /* 0x000e5e000000001e */
[----:B------:R-:W-:-:S15]  /*2880*/  NOP ;  /* 0x0000000000007918 */ /* 0x000fde0000000000 */
[----:B------:R-:W-:-:S15]  /*2890*/  NOP ;  /* 0x0000000000007918 */ /* 0x000fde0000000000 */
[----:B------:R-:W-:-:S15]  /*28a0*/  NOP ;  /* 0x0000000000007918 */ /* 0x000fde0000000000 */
[----:B------:R-:W-:-:S04]  /*28b0*/  NOP ;  /* 0x0000000000007918 */ /* 0x000fc80000000000 */
[----:B0-----:R-:W0:Y:S01]  /*28c0*/  DFMA R28, R18, R28, UR6 ;  /* 0x00000006121c7e2b */ /* 0x001e22000800001c */
[----:B------:R-:W-:Y:S01]  /*28d0*/  UMOV UR6, 0x3b39803f ;  /* 0x3b39803f00067882 */ /* 0x000fe20000000000 */
[----:B------:R-:W-:-:S15]  /*28e0*/  UMOV UR7, 0x3c7abc9e ;  /* 0x3c7abc9e00077882 */ /* 0x000fde0000000000 */
[----:B------:R-:W-:-:S15]  /*28f0*/  NOP ;  /* 0x0000000000007918 */ /* 0x000fde0000000000 */
[----:B------:R-:W-:-:S15]  /*2900*/  NOP ;  /* 0x0000000000007918 */ /* 0x000fde0000000000 */
[----:B------:R-:W-:-:S15]  /*2910*/  NOP ;  /* 0x0000000000007918 */ /* 0x000fde0000000000 */
[----:B------:R-:W-:-:S02]  /*2920*/  NOP ;  /* 0x0000000000007918 */ /* 0x000fc40000000000 */
[----:B-1----:R-:W-:-:S15]  /*2930*/  DMUL R20, R20, R30 ;  /* 0x0000001e14147228 */ /* 0x002fde0000000000 */
        /* <DEDUP_REMOVED lines=31> */
.L_x_2568:
        /* <DEDUP_REMOVED lines=50> */
[----:B------:R-:W-:Y:S05]  /*2e50*/  CALL.REL.NOINC `($__internal_3_$__cuda_sm20_div_rn_f64_full) ;  /* 0x0000003800487944 */ /* 0x000fea0003c00000 */
[----:B------:R-:W-:Y:S01]  /*2e60*/  MOV R8, R30 ;  /* 0x0000001e00087202 */ /* 0x000fe20000000f00 */
[----:B------:R-:W-:-:S07]  /*2e70*/  IMAD.MOV.U32 R9, RZ, RZ, R31 ;  /* 0x000000ffff097224 */ /* 0x000fce00078e001f */
.L_x_2571:
[----:B------:R-:W-:Y:S05]  /*2e80*/  BSYNC.RECONVERGENT B3 ;  /* 0x0000000000037941 */ /* 0x000fea0003800200 */
.L_x_2570:
        /* <DEDUP_REMOVED lines=77> */
.L_x_2569:
[----:B------:R-:W-:Y:S05]  /*3360*/  BSYNC.RECONVERGENT B2 ;  /* 0x0000000000027941 */ /* 0x000fea0003800200 */
.L_x_2567:
[----:B-1----:R-:W1:Y:S02]  /*3370*/  DMUL R2, R2, 0.5 ;  /* 0x3fe0000002027828 */ /* 0x002e640000000000 */
[----:B-1----:R-:W-:Y:S01]  /*3380*/  LOP3.LUT R25, R3, 0x80000000, R25, 0xb8, !PT ;  /* 0x8000000003197812 */ /* 0x002fe200078eb819 */
[----:B------:R-:W-:-:S07]  /*3390*/  IMAD.MOV.U32 R24, RZ, RZ, R2 ;  /* 0x000000ffff187224 */ /* 0x000fce00078e0002 */
.L_x_2564:
[----:B------:R-:W-:Y:S05]  /*33a0*/  BSYNC.RECONVERGENT B1 ;  /* 0x0000000000017941 */ /* 0x000fea0003800200 */
.L_x_2563:
[----:B------:R-:W-:Y:S01]  /*33b0*/  VIADD R2, R0, 0x100 ;  /* 0x0000010000027836 */ /* 0x000fe20000000000 */
[----:B------:R-:W-:Y:S04]  /*33c0*/  BSSY.RECONVERGENT B1, `(.L_x_2572) ;  /* 0x000018c000017945 */ /* 0x000fe80003800200 */
[----:B------:R-:W-:-:S13]  /*33d0*/  ISETP.GE.AND P0, PT, R2, R5, PT ;  /* 0x000000050200720c */ /* 0x000fda0003f06270 */
[----:B------:R-:W-:Y:S05]  /*33e0*/  @P0 BRA `(.L_x_2573) ;  /* 0x0000001800240947 */ /* 0x000fea0003800000 */
[----:B-----5:R-:W1:Y:S01]  /*33f0*/  DADD R16, -|R26|, 1 ;  /* 0x3ff000001a107429 */ /* 0x020e620000000300 */
        /* <DEDUP_REMOVED lines=27> */
[----:B0-----:R-:W0:Y:S02]  /*35b0*/  DADD R18, |R26|, |R26| ;  /* 0x000000001a127229 */ /* 0x001e24000000061a */
        /* <DEDUP_REMOVED lines=26> */
[----:B------:R-:W-:Y:S01]  /*3760*/  MOV R2, R30 ;  /* 0x0000001e00027202 */ /* 0x000fe20000000f00 */
[----:B------:R-:W-:-:S07]  /*3770*/  IMAD.MOV.U32 R3, RZ, RZ, R31 ;  /* 0x000000ffff037224 */ /* 0x000fce00078e001f */
.L_x_2575:
[----:B------:R-:W-:Y:S05]  /*3780*/  BSYNC.RECONVERGENT B2 ;  /* 0x0000000000027941 */ /* 0x000fea0003800200 */
.L_x_2574:
[C---:B------:R-:W-:Y:S01]  /*3790*/  FSETP.GEU.FTZ.AND P1, PT, R3.reuse, 1.7916666269302368164, PT ;  /* 0x3fe555550300780b */ /* 0x040fe20003f3e000 */
[----:B------:R-:W-:Y:S01]  /*37a0*/  BSSY.RECONVERGENT B2, `(.L_x_2576) ;  /* 0x000014a000027945 */ /* 0x000fe20003800200 */
[----:B------:R-:W-:-:S13]  /*37b0*/  FSETP.GT.FTZ.AND P0, PT, R3, -1.6999999284744262695, PT ;  /* 0xbfd999990300780b */ /* 0x000fda0003f14000 */
[----:B------:R-:W-:Y:S05]  /*37c0*/  @P0 BRA !P1, `(.L_x_2577) ;  /* 0x0000000c00100947 */ /* 0x000fea0004800000 */
[----:B------:R-:W0:Y:S02]  /*37d0*/  DADD R2, R2, 1 ;  /* 0x3ff0000002027429 */ /* 0x000e240000000000 */
[----:B0-----:R-:W-:Y:S01]  /*37e0*/  ISETP.GT.AND P0, PT, R3, 0xfffff, PT ;  /* 0x000fffff0300780c */ /* 0x001fe20003f04270 */
[--C-:B------:R-:W-:Y:S02]  /*37f0*/  IMAD.MOV.U32 R8, RZ, RZ, R2.reuse ;  /* 0x000000ffff087224 */ /* 0x100fe400078e0002 */
[--C-:B------:R-:W-:Y:S02]  /*3800*/  IMAD.MOV.U32 R9, RZ, RZ, R3.reuse ;  /* 0x000000ffff097224 */ /* 0x100fe400078e0003 */
[----:B------:R-:W-:Y:S02]  /*3810*/  IMAD.MOV.U32 R4, RZ, RZ, R3 ;  /* 0x000000ffff047224 */ /* 0x000fe400078e0003 */
[----:B------:R-:W-:-:S15]  /*3820*/  IMAD.MOV.U32 R16, RZ, RZ, R2 ;  /* 0x000000ffff107224 */ /* 0x000fde00078e0002 */
[----:B------:R-:W-:-:S15]  /*3830*/  NOP ;  /* 0x0000000000007918 */ /* 0x000fde0000000000 */
[----:B------:R-:W-:-:S15]  /*3840*/  NOP ;  /* 0x0000000000007918 */ /* 0x000fde0000000000 */
[----:B------:R-:W-:-:S10]  /*3850*/  NOP ;  /* 0x0000000000007918 */ /* 0x000fd40000000000 */
[----:B------:R-:W0:Y:S02]  /*3860*/  @!P0 DMUL R8, R8, 1.80143985094819840000e+16 ;  /* 0x4350000008088828 */ /* 0x000e240000000000 */
[----:B0-----:R-:W-:Y:S02]  /*3870*/  @!P0 IMAD.MOV.U32 R4, RZ, RZ, R9 ;  /* 0x000000ffff048224 */ /* 0x001fe400078e0009 */
[----:B------:R-:W-:Y:S02]  /*3880*/  @!P0 IMAD.MOV.U32 R16, RZ, RZ, R8 ;  /* 0x000000ffff108224 */ /* 0x000fe400078e0008 */
        /* <DEDUP_REMOVED lines=20> */
[----:B------:R-:W-:-:S05]  /*39d0*/  @P0 IADD3 R9, PT, PT, R3, -0x100000, RZ ;  /* 0xfff0000003090810 */ /* 0x000fca0007ffe0ff */
        /* <DEDUP_REMOVED lines=163> */
.L_x_2577:
        /* <DEDUP_REMOVED lines=51> */
[----:B------:R-:W-:Y:S02]  /*4740*/  IMAD.MOV.U32 R8, RZ, RZ, R30 ;  /* 0x000000ffff087224 */ /* 0x000fe400078e001e */
[----:B------:R-:W-:-:S07]  /*4750*/  IMAD.MOV.U32 R9, RZ, RZ, R31 ;  /* 0x000000ffff097224 */ /* 0x000fce00078e001f */
.L_x_2580:
[----:B------:R-:W-:Y:S05]  /*4760*/  BSYNC.RECONVERGENT B3 ;  /* 0x0000000000037941 */ /* 0x000fea0003800200 */
.L_x_2579:
        /* <DEDUP_REMOVED lines=77> */
.L_x_2578:
[----:B------:R-:W-:Y:S05]  /*4c40*/  BSYNC.RECONVERGENT B2 ;  /* 0x0000000000027941 */ /* 0x000fea0003800200 */
.L_x_2576:
[----:B-1----:R-:W1:Y:S02]  /*4c50*/  DMUL R2, R2, 0.5 ;  /* 0x3fe0000002027828 */ /* 0x002e640000000000 */
[----:B-1----:R-:W-:Y:S02]  /*4c60*/  LOP3.LUT R27, R3, 0x80000000, R27, 0xb8, !PT ;  /* 0x80000000031b7812 */ /* 0x002fe400078eb81b */
[----:B------:R-:W-:-:S07]  /*4c70*/  MOV R26, R2 ;  /* 0x00000002001a7202 */ /* 0x000fce0000000f00 */
.L_x_2573:
[----:B------:R-:W-:Y:S05]  /*4c80*/  BSYNC.RECONVERGENT B1 ;  /* 0x0000000000017941 */ /* 0x000fea0003800200 */
.L_x_2572:
        /* <DEDUP_REMOVED lines=61> */
.L_x_2584:
[----:B------:R-:W-:Y:S05]  /*5060*/  BSYNC.RECONVERGENT B2 ;  /* 0x0000000000027941 */ /* 0x000fea0003800200 */
.L_x_2583:
        /* <DEDUP_REMOVED lines=14> */
[----:B0-----:R-:W-:Y:S01]  /*5150*/  @!P0 IMAD.MOV.U32 R4, RZ, RZ, R9 ;  /* 0x000000ffff048224 */ /* 0x001fe200078e0009 */
[----:B------:R-:W-:-:S03]  /*5160*/  @!P0 MOV R16, R8 ;  /* 0x0000000800108202 */ /* 0x000fc60000000f00 */
        /* <DEDUP_REMOVED lines=14> */
[----:B------:R-:W-:Y:S01]  /*5250*/  UMOV UR6, 0x80000000 ;  /* 0x8000000000067882 */ /* 0x000fe20000000000 */
[----:B------:R-:W-:Y:S01]  /*5260*/  MOV R20, RZ ;  /* 0x000000ff00147202 */ /* 0x000fe20000000f00 */
        /* <DEDUP_REMOVED lines=168> */
.L_x_2586:
        /* <DEDUP_REMOVED lines=53> */
.L_x_2589:
[----:B------:R-:W-:Y:S05]  /*6040*/  BSYNC.RECONVERGENT B3 ;  /* 0x0000000000037941 */ /* 0x000fea0003800200 */
.L_x_2588:
        /* <DEDUP_REMOVED lines=77> */
.L_x_2587:
[----:B------:R-:W-:Y:S05]  /*6520*/  BSYNC.RECONVERGENT B2 ;  /* 0x0000000000027941 */ /* 0x000fea0003800200 */
.L_x_2585:
[----:B-1----:R-:W1:Y:S02]  /*6530*/  DMUL R2, R2, 0.5 ;  /* 0x3fe0000002027828 */ /* 0x002e640000000000 */
[----:B-1----:R-:W-:Y:S01]  /*6540*/  LOP3.LUT R11, R3, 0x80000000, R11, 0xb8, !PT ;  /* 0x80000000030b7812 */ /* 0x002fe200078eb80b */
[----:B------:R-:W-:-:S07]  /*6550*/  IMAD.MOV.U32 R10, RZ, RZ, R2 ;  /* 0x000000ffff0a7224 */ /* 0x000fce00078e0002 */
.L_x_2582:
[----:B------:R-:W-:Y:S05]  /*6560*/  BSYNC.RECONVERGENT B1 ;  /* 0x0000000000017941 */ /* 0x000fea0003800200 */
.L_x_2581:
[----:B------:R-:W-:Y:S01]  /*6570*/  ISETP.GE.AND P0, PT, R0, R5, PT ;  /* 0x000000050000720c */ /* 0x000fe20003f06270 */
[----:B------:R-:W-:Y:S04]  /*6580*/  BSSY.RECONVERGENT B0, `(.L_x_2590) ;  /* 0x0000017000007945 */ /* 0x000fe80003800200 */
[----:B------:R-:W-:Y:S08]  /*6590*/  BSSY.RELIABLE B1, `(.L_x_2591) ;  /* 0x000000f000017945 */ /* 0x000ff00003800100 */
[----:B------:R-:W-:Y:S05]  /*65a0*/  @P0 BRA `(.L_x_2592) ;  /* 0x0000000000340947 */ /* 0x000fea0003800000 */
[----:B------:R-:W1:Y:S01]  /*65b0*/  LDC.64 R2, c[0x0][0x388] ;  /* 0x0000e200ff027b82 */ /* 0x000e620000000a00 */
[----:B------:R-:W-:Y:S01]  /*65c0*/  IMAD R9, R7, 0x200, R0 ;  /* 0x0000020007097824 */ /* 0x000fe200078e0200 */
[----:B------:R-:W-:-:S04]  /*65d0*/  MOV R0, R6 ;  /* 0x0000000600007202 */ /* 0x000fc80000000f00 */
[----:B------:R-:W-:-:S13]  /*65e0*/  ISETP.GE.AND P0, PT, R0, R5, PT ;  /* 0x000000050000720c */ /* 0x000fda0003f06270 */
[----:B------:R-:W-:Y:S05]  /*65f0*/  @P0 BREAK.RELIABLE B1 ;  /* 0x0000000000010942 */ /* 0x000fea0003800100 */
[----:B-1----:R-:W-:-:S05]  /*6600*/  IMAD.WIDE.U32 R2, R9, 0x8, R2 ;  /* 0x0000000809027825 */ /* 0x002fca00078e0002 */
[----:B-----5:R1:W-:Y:S01]  /*6610*/  STG.E.64 desc[UR4][R2.64], R12 ;  /* 0x0000000c02007986 */ /* 0x0203e2000c101b04 */
[----:B------:R-:W-:Y:S05]  /*6620*/  @P0 BRA `(.L_x_2593) ;  /* 0x0000000000300947 */ /* 0x000fea0003800000 */
[----:B-1----:R-:W1:Y:S01]  /*6630*/  LDC.64 R2, c[0x0][0x388] ;  /* 0x0000e200ff027b82 */ /* 0x002e620000000a00 */
[----:B------:R-:W-:Y:S02]  /*6640*/  IMAD R9, R7, 0x200, R0 ;  /* 0x0000020007097824 */ /* 0x000fe400078e0200 */
[----:B------:R-:W-:Y:S02]  /*6650*/  VIADD R0, R0, 0x80 ;  /* 0x0000008000007836 */ /* 0x000fe40000000000 */
[----:B-1----:R-:W-:-:S05]  /*6660*/  IMAD.WIDE.U32 R2, R9, 0x8, R2 ;  /* 0x0000000809027825 */ /* 0x002fca00078e0002 */
[----:B------:R1:W-:Y:S02]  /*6670*/  STG.E.64 desc[UR4][R2.64], R24 ;  /* 0x0000001802007986 */ /* 0x0003e4000c101b04 */
.L_x_2592:
[----:B------:R-:W-:Y:S05]  /*6680*/  BSYNC.RELIABLE B1 ;  /* 0x0000000000017941 */ /* 0x000fea0003800100 */
.L_x_2591:
[----:B------:R-:W-:-:S13]  /*6690*/  ISETP.GE.AND P0, PT, R0, R5, PT ;  /* 0x000000050000720c */ /* 0x000fda0003f06270 */
[----:B-1----:R-:W1:Y:S01]  /*66a0*/  @!P0 LDC.64 R2, c[0x0][0x388] ;  /* 0x0000e200ff028b82 */ /* 0x002e620000000a00 */
[----:B------:R-:W-:Y:S02]  /*66b0*/  @!P0 IMAD R9, R7, 0x200, R0 ;  /* 0x0000020007098824 */ /* 0x000fe400078e0200 */
[----:B------:R-:W-:Y:S02]  /*66c0*/  @!P0 VIADD R0, R0, 0x80 ;  /* 0x0000008000008836 */ /* 0x000fe40000000000 */
[----:B-1----:R-:W-:-:S05]  /*66d0*/  @!P0 IMAD.WIDE.U32 R2, R9, 0x8, R2 ;  /* 0x0000000809028825 */ /* 0x002fca00078e0002 */
[----:B-----5:R2:W-:Y:S02]  /*66e0*/  @!P0 STG.E.64 desc[UR4][R2.64], R26 ;  /* 0x0000001a02008986 */ /* 0x0205e4000c101b04 */
.L_x_2593:
[----:B------:R-:W-:Y:S05]  /*66f0*/  BSYNC.RECONVERGENT B0 ;  /* 0x0000000000007941 */ /* 0x000fea0003800200 */
.L_x_2590:
[----:B------:R-:W-:Y:S05]  /*6700*/  WARPSYNC.ALL ;  /* 0x0000000000007948 */ /* 0x000fea0003800000 */
[----:B------:R-:W-:-:S13]  /*6710*/  ISETP.GE.AND P0, PT, R0, R5, PT ;  /* 0x000000050000720c */ /* 0x000fda0003f06270 */
[----:B------:R-:W-:Y:S05]  /*6720*/  @P0 EXIT ;  /* 0x000000000000094d */ /* 0x000fea0003800000 */
[----:B-12---:R-:W1:Y:S01]  /*6730*/  LDC.64 R2, c[0x0][0x388] ;  /* 0x0000e200ff027b82 */ /* 0x006e620000000a00 */
[----:B------:R-:W-:-:S04]  /*6740*/  IMAD R7, R7, 0x200, R0 ;  /* 0x0000020007077824 */ /* 0x000fc800078e0200 */
[----:B-1----:R-:W-:-:S05]  /*6750*/  IMAD.WIDE.U32 R2, R7, 0x8, R2 ;  /* 0x0000000807027825 */ /* 0x002fca00078e0002 */
[----:B------:R-:W-:Y:S01]  /*6760*/  STG.E.64 desc[UR4][R2.64], R10 ;  /* 0x0000000a02007986 */ /* 0x000fe2000c101b04 */
[----:B------:R-:W-:Y:S05]  /*6770*/  EXIT ;  /* 0x000000000000794d */ /* 0x000fea0003800000 */
        .weak           $__internal_3_$__cuda_sm20_div_rn_f64_full
        .type           $__internal_3_$__cuda_sm20_div_rn_f64_full,@function
        .size           $__internal_3_$__cuda_sm20_div_rn_f64_full,(.L_x_2894 - $__internal_3_$__cuda_sm20_div_rn_f64_full)
$__internal_3_$__cuda_sm20_div_rn_f64_full:
[----:B------:R-:W-:Y:S01]  /*6780*/  FSETP.GEU.AND P2, PT, |R19|, 1.469367938527859385e-39, PT ;  /* 0x001000001300780b */ /* 0x000fe20003f4e200 */
[----:B------:R-:W-:Y:S01]  /*6790*/  IMAD.MOV.U32 R30, RZ, RZ, 0x1 ;  /* 0x00000001ff1e7424 */ /* 0x000fe200078e00ff */
[C---:B------:R-:W-:Y:S01]  /*67a0*/  FSETP.GEU.AND P0, PT, |R17|.reuse, 1.469367938527859385e-39, PT ;  /* 0x001000001100780b */ /* 0x040fe20003f0e200 */
[----:B------:R-:W-:Y:S01]  /*67b0*/  BSSY.RECONVERGENT B0, `(.L_x_2594) ;  /* 0x000007b000007945 */ /* 0x000fe20003800200 */
[----:B------:R-:W-:Y:S02]  /*67c0*/  LOP3.LUT R14, R17, 0x800fffff, RZ, 0xc0, !PT ;  /* 0x800fffff110e7812 */ /* 0x000fe400078ec0ff */
[----:B------:R-:W-:Y:S02]  /*67d0*/  LOP3.LUT R8, R19, 0x7ff00000, RZ, 0xc0, !PT ;  /* 0x7ff0000013087812 */ /* 0x000fe400078ec0ff */
[----:B------:R-:W-:Y:S02]  /*67e0*/  LOP3.LUT R15, R14, 0x3ff00000, RZ, 0xfc, !PT ;  /* 0x3ff000000e0f7812 */ /* 0x000fe400078efcff */
[----:B------:R-:W-:Y:S01]  /*67f0*/  MOV R14, R16 ;  /* 0x00000010000e7202 */ /* 0x000fe20000000f00 */
[----:B------:R-:W-:Y:S01]  /*6800*/  IMAD.MOV.U32 R28, RZ, RZ, R8 ;  /* 0x000000ffff1c7224 */ /* 0x000fe200078e0008 */
[C---:B------:R-:W-:Y:S01]  /*6810*/  LOP3.LUT R29, R17.reuse, 0x7ff00000, RZ, 0xc0, !PT ;  /* 0x7ff00000111d7812 */ /* 0x040fe200078ec0ff */
[----:B------:R-:W-:Y:S01]  /*6820*/  @!P2 IMAD.MOV.U32 R22, RZ, RZ, RZ ;  /* 0x000000ffff16a224 */ /* 0x000fe200078e00ff */
[----:B------:R-:W-:-:S02]  /*6830*/  @!P2 LOP3.LUT R9, R17, 0x7ff00000, RZ, 0xc0, !PT ;  /* 0x7ff000001109a812 */ /* 0x000fc400078ec0ff */
[----:B------:R-:W0:Y:S01]  /*6840*/  @!P0 DMUL R14, R16, 8.98846567431157953865e+307 ;  /* 0x7fe00000100e8828 */ /* 0x000e220000000000 */
[C---:B------:R-:W-:Y:S01]  /*6850*/  ISETP.GE.U32.AND P1, PT, R8.reuse, R29, PT ;  /* 0x0000001d0800720c */ /* 0x040fe20003f26070 */
[----:B0-----:R-:W0:Y:S01]  /*6860*/  MUFU.RCP64H R31, R15 ;  /* 0x0000000f001f7308 */ /* 0x001e220000001800 */
[----:B------:R-:W-:Y:S01]  /*6870*/  @!P2 ISETP.GE.U32.AND P3, PT, R8, R9, PT ;  /* 0x000000090800a20c */ /* 0x000fe20003f66070 */
[----:B------:R-:W-:Y:S01]  /*6880*/  IMAD.MOV.U32 R9, RZ, RZ, 0x1ca00000 ;  /* 0x1ca00000ff097424 */ /* 0x000fe200078e00ff */
[----:B------:R-:W-:-:S04]  /*6890*/  @!P0 LOP3.LUT R29, R15, 0x7ff00000, RZ, 0xc0, !PT ;  /* 0x7ff000000f1d8812 */ /* 0x000fc800078ec0ff */
[C---:B------:R-:W-:Y:S02]  /*68a0*/  @!P2 SEL R23, R9.reuse, 0x63400000, !P3 ;  /* 0x634000000917a807 */ /* 0x040fe40005800000 */
[----:B------:R-:W-:Y:S02]  /*68b0*/  SEL R21, R9, 0x63400000, !P1 ;  /* 0x6340000009157807 */ /* 0x000fe40004800000 */
[--C-:B------:R-:W-:Y:S02]  /*68c0*/  @!P2 LOP3.LUT R20, R23, 0x80000000, R19.reuse, 0xf8, !PT ;  /* 0x800000001714a812 */ /* 0x100fe400078ef813 */
[----:B------:R-:W-:Y:S02]  /*68d0*/  LOP3.LUT R21, R21, 0x800fffff, R19, 0xf8, !PT ;  /* 0x800fffff15157812 */ /* 0x000fe400078ef813 */
        /* <DEDUP_REMOVED lines=47> */
[----:B0-----:R-:W-:-:S04]  /*6bd0*/  IADD3 R30, PT, PT, R28, -0x1, RZ ;  /* 0xffffffff1c1e7810 */ /* 0x001fc80007ffe0ff */
[----:B------:R-:W-:Y:S01]  /*6be0*/  ISETP.GT.U32.AND P0, PT, R30, 0x7feffffe, PT ;  /* 0x7feffffe1e00780c */ /* 0x000fe20003f04070 */
[----:B------:R-:W-:-:S05]  /*6bf0*/  VIADD R30, R29, 0xffffffff ;  /* 0xffffffff1d1e7836 */ /* 0x000fca0000000000 */
[----:B------:R-:W-:-:S13]  /*6c00*/  ISETP.GT.U32.OR P0, PT, R30, 0x7feffffe, P0 ;  /* 0x7feffffe1e00780c */ /* 0x000fda0000704470 */
[----:B-1----:R-:W-:Y:S05]  /*6c10*/  @P0 BRA `(.L_x_2595) ;  /* 0x00000000007c0947 */ /* 0x002fea0003800000 */
[----:B------:R-:W-:-:S04]  /*6c20*/  LOP3.LUT R19, R17, 0x7ff00000, RZ, 0xc0, !PT ;  /* 0x7ff0000011137812 */ /* 0x000fc800078ec0ff */
[CC--:B------:R-:W-:Y:S02]  /*6c30*/  VIADDMNMX R18, R8.reuse, -R19.reuse, 0xb9600000, !PT ;  /* 0xb960000008127446 */ /* 0x0c0fe40007800913 */
[----:B------:R-:W-:Y:S02]  /*6c40*/  ISETP.GE.U32.AND P0, PT, R8, R19, PT ;  /* 0x000000130800720c */ /* 0x000fe40003f06070 */
[----:B------:R-:W-:Y:S01]  /*6c50*/  VIMNMX R8, PT, PT, R18, 0x46a00000, PT ;  /* 0x46a0000012087848 */ /* 0x000fe20003fe0100 */
[----:B------:R-:W-:Y:S01]  /*6c60*/  IMAD.MOV.U32 R18, RZ, RZ, RZ ;  /* 0x000000ffff127224 */ /* 0x000fe200078e00ff */
[----:B------:R-:W-:-:S05]  /*6c70*/  SEL R9, R9, 0x63400000, !P0 ;  /* 0x6340000009097807 */ /* 0x000fca0004000000 */
[----:B------:R-:W-:-:S04]  /*6c80*/  IMAD.IADD R8, R8, 0x1, -R9 ;  /* 0x0000000108087824 */ /* 0x000fc800078e0a09 */
        /* <DEDUP_REMOVED lines=10> */
[C---:B------:R-:W-:Y:S01]  /*6d30*/  IADD3 R15, PT, PT, -R8.reuse, RZ, RZ ;  /* 0x000000ff080f7210 */ /* 0x040fe20007ffe1ff */
[----:B------:R-:W-:Y:S01]  /*6d40*/  IMAD.MOV.U32 R14, RZ, RZ, RZ ;  /* 0x000000ffff0e7224 */ /* 0x000fe200078e00ff */
[----:B------:R-:W-:Y:S01]  /*6d50*/  IADD3 R9, PT, PT, -R8, -0x43300000, RZ ;  /* 0xbcd0000008097810 */ /* 0x000fe20007ffe1ff */
        /* <DEDUP_REMOVED lines=11> */
.L_x_2595:
        /* <DEDUP_REMOVED lines=13> */
[----:B------:R-:W-:Y:S01]  /*6ee0*/  @P0 IMAD.MOV.U32 R30, RZ, RZ, RZ ;  /* 0x000000ffff1e0224 */ /* 0x000fe200078e00ff */
[----:B------:R-:W-:Y:S01]  /*6ef0*/  @P0 MOV R31, R8 ;  /* 0x00000008001f0202 */ /* 0x000fe20000000f00 */
[----:B------:R-:W-:Y:S06]  /*6f00*/  BRA `(.L_x_2596) ;  /* 0x0000000000147947 */ /* 0x000fec0003800000 */
.L_x_2598:
[----:B------:R-:W-:Y:S01]  /*6f10*/  LOP3.LUT R31, R17, 0x80000, RZ, 0xfc, !PT ;  /* 0x00080000111f7812 */ /* 0x000fe200078efcff */
[----:B------:R-:W-:Y:S01]  /*6f20*/  IMAD.MOV.U32 R30, RZ, RZ, R16 ;  /* 0x000000ffff1e7224 */ /* 0x000fe200078e0010 */
[----:B------:R-:W-:Y:S06]  /*6f30*/  BRA `(.L_x_2596) ;  /* 0x0000000000087947 */ /* 0x000fec0003800000 */
.L_x_2597:
[----:B------:R-:W-:Y:S01]  /*6f40*/  LOP3.LUT R31, R19, 0x80000, RZ, 0xfc, !PT ;  /* 0x00080000131f7812 */ /* 0x000fe200078efcff */
[----:B------:R-:W-:-:S07]  /*6f50*/  IMAD.MOV.U32 R30, RZ, RZ, R18 ;  /* 0x000000ffff1e7224 */ /* 0x000fce00078e0012 */
.L_x_2596:
[----:B------:R-:W-:Y:S05]  /*6f60*/  BSYNC.RECONVERGENT B0 ;  /* 0x0000000000007941 */ /* 0x000fea0003800200 */
.L_x_2594:
[----:B------:R-:W-:Y:S02]  /*6f70*/  IMAD.MOV.U32 R8, RZ, RZ, R4 ;  /* 0x000000ffff087224 */ /* 0x000fe400078e0004 */
[----:B------:R-:W-:-:S04]  /*6f80*/  IMAD.MOV.U32 R9, RZ, RZ, 0x0 ;  /* 0x00000000ff097424 */ /* 0x000fc800078e00ff */
[----:B------:R-:W-:Y:S05]  /*6f90*/  RET.REL.NODEC R8 `(_ZN2at6native27unrolled_elementwise_kernelIZZZNS0_17atanh_kernel_cudaERNS_18TensorIteratorBaseEENKUlvE0_clEvENKUlvE_clEvEUldE_St5arrayIPcLm2EELi4E23TrivialOffsetCalculatorILi1EjESB_NS0_6memory15LoadWithoutCastENSC_16StoreWithoutCastEEEviT_T0_T2_T3_T4_T5_) ;  /* 0xffffff9008187950 */ /* 0x000fea0003c3ffff */
.L_x_2599:
        /* <DEDUP_REMOVED lines=14> */
.L_x_2894:


//--------------------- .text._ZN2at6native29vectorized_elementwise_kernelILi2EZZZNS0_17atanh_kernel_cudaERNS_18TensorIteratorBaseEENKUlvE0_clEvENKUlvE_clEvEUldE_St5arrayIPcLm2EEEEviT0_T1_ --------------------------
	.section	.text._ZN2at6native29vectorized_elementwise_kernelILi2EZZZNS0_17atanh_kernel_cudaERNS_18TensorIteratorBaseEENKUlvE0_clEvENKUlvE_clEvEUldE_St5arrayIPcLm2EEEEviT0_T1_,"ax",@progbits
	.align	128
        .global         _ZN2at6native29vectorized_elementwise_kernelILi2EZZZNS0_17atanh_kernel_cudaERNS_18TensorIteratorBaseEENKUlvE0_clEvENKUlvE_clEvEUldE_St5arrayIPcLm2EEEEviT0_T1_
        .type           _ZN2at6native29vectorized_elementwise_kernelILi2EZZZNS0_17atanh_kernel_cudaERNS_18TensorIteratorBaseEENKUlvE0_clEvENKUlvE_clEvEUldE_St5arrayIPcLm2EEEEviT0_T1_,@function
        .size           _ZN2at6native29vectorized_elementwise_kernelILi2EZZZNS0_17atanh_kernel_cudaERNS_18TensorIteratorBaseEENKUlvE0_clEvENKUlvE_clEvEUldE_St5arrayIPcLm2EEEEviT0_T1_,(.L_x_2895 - _ZN2at6native29vectorized_elementwise_kernelILi2EZZZNS0_17atanh_kernel_cudaERNS_18TensorIteratorBaseEENKUlvE0_clEvENKUlvE_clEvEUldE_St5arrayIPcLm2EEEEviT0_T1_)
        .other          _ZN2at6native29vectorized_elementwise_kernelILi2EZZZNS0_17atanh_kernel_cudaERNS_18TensorIteratorBaseEENKUlvE0_clEvENKUlvE_clEvEUldE_St5arrayIPcLm2EEEEviT0_T1_,@"STO_CUDA_ENTRY STV_DEFAULT"
_ZN2at6native29vectorized_elementwise_kernelILi2EZZZNS0_17atanh_kernel_cudaERNS_18TensorIteratorBaseEENKUlvE0_clEvENKUlvE_clEvEUldE_St5arrayIPcLm2EEEEviT0_T1_:
.text._ZN2at6native29vectorized_elementwise_kernelILi2EZZZNS0_17atanh_kernel_cudaERNS_18TensorIteratorBaseEENKUlvE0_clEvENKUlvE_clEvEUldE_St5arrayIPcLm2EEEEviT0_T1_:
[----:B------:R-:W-:Y:S01]  /*0000*/  LDC R1, c[0x0][0x37c] ;  /* 0x0000df00ff017b82 */ /* 0x000fe20000000800 */
[----:B------:R-:W0:Y:S01]  /*0010*/  S2R R0, SR_CTAID.X ;  /* 0x0000000000007919 */ /* 0x000e220000002500 */
[----:B------:R-:W1:Y:S01]  /*0020*/  LDCU UR6, c[0x0][0x380] ;  /* 0x00007000ff0677ac */ /* 0x000e620008000800 */
[----:B------:R-:W2:Y:S01]  /*0030*/  LDCU.64 UR4, c[0x0][0x358] ;  /* 0x00006b00ff0477ac */ /* 0x000ea20008000a00 */
[----:B0-----:R-:W-:-:S05]  /*0040*/  IMAD.SHL.U32 R0, R0, 0x400, RZ ;  /* 0x0000040000007824 */ /* 0x001fca00078e00ff */
[----:B-1----:R-:W-:-:S04]  /*0050*/  IADD3 R24, PT, PT, -R0, UR6, RZ ;  /* 0x0000000600187c10 */ /* 0x002fc8000fffe1ff */
[----:B------:R-:W-:-:S13]  /*0060*/  ISETP.GT.U32.AND P0, PT, R24, 0x3ff, PT ;  /* 0x000003ff1800780c */ /* 0x000fda0003f04070 */
[----:B--2---:R-:W-:Y:S05]  /*0070*/  @P0 BRA `(.L_x_2600) ;  /* 0x000000cc007c0947 */ /* 0x004fea0003800000 */
[----:B------:R-:W0:Y:S01]  /*0080*/  S2R R27, SR_TID.X ;  /* 0x00000000001b7919 */ /* 0x000e220000002100 */
[----:B------:R-:W-:Y:S02]  /*0090*/  CS2R R22, SRZ ;  /* 0x0000000000167805 */ /* 0x000fe4000001ff00 */
[----:B0-----:R-:W-:Y:S01]  /*00a0*/  ISETP.GE.U32.AND P6, PT, R27, R24, PT ;  /* 0x000000181b00720c */ /* 0x001fe20003fc6070 */
[----:B------:R-:W-:-:S12]  /*00b0*/  IMAD.MOV.U32 R25, RZ, RZ, R27 ;  /* 0x000000ffff197224 */ /* 0x000fd800078e001b */
[----:B------:R-:W-:Y:S01]  /*00c0*/  @!P6 VIADD R27, R25, 0x80 ;  /* 0x00000080191be836 */ /* 0x000fe20000000000 */
[----:B------:R-:W0:Y:S01]  /*00d0*/  @!P6 LDC.64 R4, c[0x0][0x390] ;  /* 0x0000e400ff04eb82 */ /* 0x000e220000000a00 */
[----:B------:R-:W-:-:S03]  /*00e0*/  @!P6 IMAD.IADD R3, R0, 0x1, R25 ;  /* 0x000000010003e824 */ /* 0x000fc600078e0219 */
[----:B------:R-:W-:-:S13]  /*00f0*/  ISETP.GE.U32.AND P5, PT, R27, R24, PT ;  /* 0x000000181b00720c */ /* 0x000fda0003fa6070 */
[----:B------:R-:W-:Y:S01]  /*0100*/  @!P5 IMAD.IADD R13, R0, 0x1, R27 ;  /* 0x00000001000dd824 */ /* 0x000fe200078e021b */
[----:B------:R-:W1:Y:S01]  /*0110*/  @!P5 LDC.64 R6, c[0x0][0x390] ;  /* 0x0000e400ff06db82 */ /* 0x000e620000000a00 */
[----:B------:R-:W-:-:S05]  /*0120*/  @!P5 VIADD R27, R27, 0x80 ;  /* 0x000000801b1bd836 */ /* 0x000fca0000000000 */
[----:B------:R-:W-:Y:S01]  /*0130*/  ISETP.GE.U32.AND P4, PT, R27, R24, PT ;  /* 0x000000181b00720c */ /* 0x000fe20003f86070 */
[----:B0-----:R-:W-:-:S05]  /*0140*/  @!P6 IMAD.WIDE.U32 R4, R3, 0x8, R4 ;  /* 0x000000080304e825 */ /* 0x001fca00078e0004 */
[----:B------:R0:W5:Y:S07]  /*0150*/  @!P6 LDG.E.64 R22, desc[UR4][R4.64] ;  /* 0x000000040416e981 */ /* 0x00016e000c1e1b00 */
[----:B------:R-:W-:Y:S01]  /*0160*/  @!P4 IADD3 R15, PT, PT, R0, R27, RZ ;  /* 0x0000001b000fc210 */ /* 0x000fe20007ffe0ff */
[----:B------:R-:W-:Y:S01]  /*0170*/  @!P4 VIADD R27, R27, 0x80 ;  /* 0x000000801b1bc836 */ /* 0x000fe20000000000 */
[----:B------:R-:W2:Y:S04]  /*0180*/  @!P4 LDC.64 R8, c[0x0][0x390] ;  /* 0x0000e400ff08cb82 */ /* 0x000ea80000000a00 */
[----:B------:R-:W-:-:S13]  /*0190*/  ISETP.GE.U32.AND P3, PT, R27, R24, PT ;  /* 0x000000181b00720c */ /* 0x000fda0003f66070 */
[----:B------:R-:W-:Y:S01]  /*01a0*/  @!P3 IMAD.IADD R29, R0, 0x1, R27 ;  /* 0x00000001001db824 */ /* 0x000fe200078e021b */
[----:B------:R-:W3:Y:S01]  /*01b0*/  @!P3 LDC.64 R10, c[0x0][0x390] ;  /* 0x0000e400ff0abb82 */ /* 0x000ee20000000a00 */
[----:B------:R-:W-:-:S05]  /*01c0*/  @!P3 VIADD R27, R27, 0x80 ;  /* 0x000000801b1bb836 */ /* 0x000fca0000000000 */
[----:B------:R-:W-:-:S13]  /*01d0*/  ISETP.GE.U32.AND P2, PT, R27, R24, PT ;  /* 0x000000181b00720c */ /* 0x000fda0003f46070 */
[----:B------:R-:W-:Y:S01]  /*01e0*/  @!P2 IMAD.IADD R33, R0, 0x1, R27 ;  /* 0x000000010021a824 */ /* 0x000fe200078e021b */
[----:B------:R-:W0:Y:S01]  /*01f0*/  @!P2 LDC.64 R16, c[0x0][0x390] ;  /* 0x0000e400ff10ab82 */ /* 0x000e220000000a00 */
[----:B------:R-:W-:-:S05]  /*0200*/  @!P2 VIADD R27, R27, 0x80 ;  /* 0x000000801b1ba836 */ /* 0x000fca0000000000 */
[----:B------:R-:W-:-:S13]  /*0210*/  ISETP.GE.U32.AND P1, PT, R27, R24, PT ;  /* 0x000000181b00720c */ /* 0x000fda0003f26070 */
[----:B------:R-:W-:Y:S01]  /*0220*/  @!P1 IADD3 R35, PT, PT, R0, R27, RZ ;  /* 0x0000001b00239210 */ /* 0x000fe20007ffe0ff */
[----:B------:R-:W-:Y:S01]  /*0230*/  @!P1 VIADD R27, R27, 0x80 ;  /* 0x000000801b1b9836 */ /* 0x000fe20000000000 */
[----:B------:R-:W4:Y:S04]  /*0240*/  @!P1 LDC.64 R18, c[0x0][0x390] ;  /* 0x0000e400ff129b82 */ /* 0x000f280000000a00 */
[----:B------:R-:W-:-:S13]  /*0250*/  ISETP.GE.U32.AND P0, PT, R27, R24, PT ;  /* 0x000000181b00720c */ /* 0x000fda0003f06070 */
[----:B------:R-:W-:Y:S01]  /*0260*/  @!P0 IMAD.IADD R37, R0, 0x1, R27 ;  /* 0x0000000100258824 */ /* 0x000fe200078e021b */
[----:B------:R-:W4:Y:S01]  /*0270*/  @!P0 LDC.64 R20, c[0x0][0x390] ;  /* 0x0000e400ff148b82 */ /* 0x000f220000000a00 */
[----:B------:R-:W-:-:S05]  /*0280*/  @!P0 VIADD R27, R27, 0x80 ;  /* 0x000000801b1b8836 */ /* 0x000fca0000000000 */
[----:B------:R-:W-:-:S13]  /*0290*/  ISETP.GE.U32.AND P6, PT, R27, R24, PT ;  /* 0x000000181b00720c */ /* 0x000fda0003fc6070 */
[----:B------:R-:W4:Y:S01]  /*02a0*/  @!P6 LDC.64 R2, c[0x0][0x390] ;  /* 0x0000e400ff02eb82 */ /* 0x000f220000000a00 */
[----:B------:R-:W-:Y:S02]  /*02b0*/  @!P6 IMAD.IADD R31, R0, 0x1, R27 ;  /* 0x00000001001fe824 */ /* 0x000fe400078e021b */
[----:B---3--:R-:W-:-:S04]  /*02c0*/  @!P3 IMAD.WIDE.U32 R10, R29, 0x8, R10 ;  /* 0x000000081d0ab825 */ /* 0x008fc800078e000a */
[----:B-1----:R-:W-:Y:S01]  /*02d0*/  @!P5 IMAD.WIDE.U32 R6, R13, 0x8, R6 ;  /* 0x000000080d06d825 */ /* 0x002fe200078e0006 */
[----:B------:R-:W-:-:S03]  /*02e0*/  CS2R R12, SRZ ;  /* 0x00000000000c7805 */ /* 0x000fc6000001ff00 */
[----:B--2---:R-:W-:Y:S01]  /*02f0*/  @!P4 IMAD.WIDE.U32 R8, R15, 0x8, R8 ;  /* 0x000000080f08c825 */ /* 0x004fe200078e0008 */
[----:B------:R-:W-:Y:S02]  /*0300*/  CS2R R14, SRZ ;  /* 0x00000000000e7805 */ /* 0x000fe4000001ff00 */
[----:B------:R1:W5:Y:S01]  /*0310*/  @!P5 LDG.E.64 R12, desc[UR4][R6.64] ;  /* 0x00000004060cd981 */ /* 0x000362000c1e1b00 */
[----:B0-----:R-:W-:Y:S01]  /*0320*/  @!P2 IMAD.WIDE.U32 R4, R33, 0x8, R16 ;  /* 0x000000082104a825 */ /* 0x001fe200078e0010 */
[----:B------:R-:W-:Y:S02]  /*0330*/  CS2R R16, SRZ ;  /* 0x0000000000107805 */ /* 0x000fe4000001ff00 */
[----:B------:R-:W-:Y:S01]  /*0340*/  CS2R R32, SRZ ;  /* 0x0000000000207805 */ /* 0x000fe2000001ff00 */
[----:B------:R1:W5:Y:S01]  /*0350*/  @!P4 LDG.E.64 R14, desc[UR4][R8.64] ;  /* 0x00000004080ec981 */ /* 0x000362000c1e1b00 */
[----:B----4-:R-:W-:Y:S01]  /*0360*/  @!P1 IMAD.WIDE.U32 R26, R35, 0x8, R18 ;  /* 0x00000008231a9825 */ /* 0x010fe200078e0012 */
[----:B------:R-:W-:-:S02]  /*0370*/  CS2R R18, SRZ ;  /* 0x0000000000127805 */ /* 0x000fc4000001ff00 */
[----:B------:R1:W5:Y:S01]  /*0380*/  @!P3 LDG.E.64 R16, desc[UR4][R10.64] ;  /* 0x000000040a10b981 */ /* 0x000362000c1e1b00 */
[----:B------:R-:W-:Y:S01]  /*0390*/  @!P0 IMAD.WIDE.U32 R28, R37, 0x8, R20 ;  /* 0x00000008251c8825 */ /* 0x000fe200078e0014 */
[----:B------:R-:W-:Y:S02]  /*03a0*/  CS2R R20, SRZ ;  /* 0x0000000000147805 */ /* 0x000fe4000001ff00 */
[----:B------:R1:W5:Y:S01]  /*03b0*/  @!P2 LDG.E.64 R18, desc[UR4][R4.64] ;  /* 0x000000040412a981 */ /* 0x000362000c1e1b00 */
[----:B------:R-:W-:-:S03]  /*03c0*/  @!P6 IMAD.WIDE.U32 R2, R31, 0x8, R2 ;  /* 0x000000081f02e825 */ /* 0x000fc600078e0002 */
[----:B------:R1:W5:Y:S04]  /*03d0*/  @!P1 LDG.E.64 R20, desc[UR4][R26.64] ;  /* 0x000000041a149981 */ /* 0x000368000c1e1b00 */
[----:B------:R1:W5:Y:S01]  /*03e0*/  @!P6 LDG.E.64 R32, desc[UR4][R2.64] ;  /* 0x000000040220e981 */ /* 0x000362000c1e1b00 */
[----:B------:R-:W-:-:S06]  /*03f0*/  CS2R R30, SRZ ;  /* 0x00000000001e7805 */ /* 0x000fcc000001ff00 */
[----:B------:R1:W5:Y:S01]  /*0400*/  @!P0 LDG.E.64 R30, desc[UR4][R28.64] ;  /* 0x000000041c1e8981 */ /* 0x000362000c1e1b00 */
[----:B------:R-:W-:Y:S01]  /*0410*/  ISETP.GE.U32.AND P0, PT, R25, R24, PT ;  /* 0x000000181900720c */ /* 0x000fe20003f06070 */
[----:B------:R-:W-:-:S12]  /*0420*/  BSSY.RECONVERGENT B1, `(.L_x_2601) ;  /* 0x000018b000017945 */ /* 0x000fd80003800200 */
[----:B-1----:R-:W-:Y:S05]  /*0430*/  @P0 BRA `(.L_x_2602) ;  /* 0x0000001800240947 */ /* 0x002fea0003800000 */
[----:B-----5:R-:W0:Y:S01]  /*0440*/  DADD R10, -|R22|, 1 ;  /* 0x3ff00000160a7429 */ /* 0x020e220000000300 */
[----:B------:R-:W-:Y:S01]  /*0450*/  MOV R2, 0x1 ;  /* 0x0000000100027802 */ /* 0x000fe20000000f00 */
        /* <DEDUP_REMOVED lines=54> */
[----:B------:R-:W-:Y:S05]  /*07c0*/  CALL.REL.NOINC `($__internal_4_$__cuda_sm20_div_rn_f64_full) ;  /* 0x0000018c004c7944 */ /* 0x000fea0003c00000 */
[----:B------:R-:W-:Y:S02]  /*07d0*/  IMAD.MOV.U32 R8, RZ, RZ, R4 ;  /* 0x000000ffff087224 */ /* 0x000fe400078e0004 */
[----:B------:R-:W-:-:S07]  /*07e0*/  IMAD.MOV.U32 R9, RZ, RZ, R3 ;  /* 0x000000ffff097224 */ /* 0x000fce00078e0003 */
.L_x_2604:
[----:B------:R-:W-:Y:S05]  /*07f0*/  BSYNC.RECONVERGENT B2 ;  /* 0x0000000000027941 */ /* 0x000fea0003800200 */
.L_x_2603:
        /* <DEDUP_REMOVED lines=56> */
[----:B------:R-:W-:-:S07]  /*0b80*/  IMAD.MOV.U32 R2, RZ, RZ, R4 ;  /* 0x000000ffff027224 */ /* 0x000fce00078e0004 */
.L_x_2608:
[----:B------:R-:W-:Y:S05]  /*0b90*/  BSYNC.RECONVERGENT B3 ;  /* 0x0000000000037941 */ /* 0x000fea0003800200 */
.L_x_2607:
        /* <DEDUP_REMOVED lines=78> */
.L_x_2606:
[----:B------:R-:W0:Y:S02]  /*1080*/  DADD R8, R8, 1 ;  /* 0x3ff0000008087429 */ /* 0x000e240000000000 */
[----:B0-----:R-:W-:Y:S01]  /*1090*/  ISETP.GT.AND P0, PT, R9, 0xfffff, PT ;  /* 0x000fffff0900780c */ /* 0x001fe20003f04270 */
[----:B------:R-:W-:Y:S02]  /*10a0*/  IMAD.MOV.U32 R2, RZ, RZ, R8 ;  /* 0x000000ffff027224 */ /* 0x000fe400078e0008 */
[----:B------:R-:W-:-:S15]  /*10b0*/  IMAD.MOV.U32 R3, RZ, RZ, R9 ;  /* 0x000000ffff037224 */ /* 0x000fde00078e0009 */
[----:B------:R-:W-:-:S15]  /*10c0*/  NOP ;  /* 0x0000000000007918 */ /* 0x000fde0000000000 */
[----:B------:R-:W-:-:S15]  /*10d0*/  NOP ;  /* 0x0000000000007918 */ /* 0x000fde0000000000 */
[----:B------:R-:W-:-:S14]  /*10e0*/  NOP ;  /* 0x0000000000007918 */ /* 0x000fdc0000000000 */
[----:B------:R-:W0:Y:S02]  /*10f0*/  @!P0 DMUL R2, R2, 1.80143985094819840000e+16 ;  /* 0x4350000002028828 */ /* 0x000e240000000000 */
[----:B0-----:R-:W-:Y:S02]  /*1100*/  @!P0 IMAD.MOV.U32 R9, RZ, RZ, R3 ;  /* 0x000000ffff098224 */ /* 0x001fe400078e0003 */
[----:B------:R-:W-:Y:S02]  /*1110*/  @!P0 IMAD.MOV.U32 R8, RZ, RZ, R2 ;  /* 0x000000ffff088224 */ /* 0x000fe400078e0002 */
[----:B------:R-:W-:-:S05]  /*1120*/  VIADD R4, R9, 0xffffffff ;  /* 0xffffffff09047836 */ /* 0x000fca0000000000 */
[----:B------:R-:W-:Y:S02]  /*1130*/  ISETP.GT.U32.AND P1, PT, R4, 0x7feffffe, PT ;  /* 0x7feffffe0400780c */ /* 0x000fe40003f24070 */
[----:B------:R-:W-:Y:S01]  /*1140*/  MOV R4, 0xfffffc01 ;  /* 0xfffffc0100047802 */ /* 0x000fe20000000f00 */
[----:B------:R-:W-:-:S10]  /*1150*/  @!P0 IMAD.MOV.U32 R4, RZ, RZ, -0x435 ;  /* 0xfffffbcbff048424 */ /* 0x000fd400078e00ff */
[----:B------:R-:W-:Y:S05]  /*1160*/  @P1 BRA `(.L_x_2610) ;  /* 0x0000000800b01947 */ /* 0x000fea0003800000 */
[----:B------:R-:W-:Y:S01]  /*1170*/  LOP3.LUT R2, R9, 0xfffff, RZ, 0xc0, !PT ;  /* 0x000fffff09027812 */ /* 0x000fe200078ec0ff */
[----:B------:R-:W-:Y:S01]  /*1180*/  UMOV UR6, 0x80000000 ;  /* 0x8000000000067882 */ /* 0x000fe20000000000 */
[----:B------:R-:W-:Y:S02]  /*1190*/  UMOV UR7, 0x43300000 ;  /* 0x4330000000077882 */ /* 0x000fe40000000000 */
[----:B------:R-:W-:Y:S01]  /*11a0*/  LOP3.LUT R3, R2, 0x3ff00000, RZ, 0xfc, !PT ;  /* 0x3ff0000002037812 */ /* 0x000fe200078efcff */
[----:B------:R-:W-:-:S03]  /*11b0*/  IMAD.MOV.U32 R2, RZ, RZ, R8 ;  /* 0x000000ffff027224 */ /* 0x000fc600078e0008 */
        /* <DEDUP_REMOVED lines=11> */
[----:B------:R-:W-:Y:S02]  /*1270*/  IMAD.MOV.U32 R4, RZ, RZ, RZ ;  /* 0x000000ffff047224 */ /* 0x000fe400078e00ff */
[----:B------:R-:W-:Y:S02]  /*1280*/  IMAD.MOV.U32 R3, RZ, RZ, 0x43300000 ;  /* 0x43300000ff037424 */ /* 0x000fe400078e00ff */
[----:B------:R-:W-:-:S05]  /*1290*/  @P0 VIADD R2, R2, 0x1 ;  /* 0x0000000102020836 */ /* 0x000fca0000000000 */
[----:B------:R-:W-:-:S15]  /*12a0*/  LOP3.LUT R2, R2, 0x80000000, RZ, 0x3c, !PT ;  /* 0x8000000002027812 */ /* 0x000fde00078e3cff */
[----:B------:R-:W-:-:S15]  /*12b0*/  NOP ;  /* 0x0000000000007918 */ /* 0x000fde0000000000 */
[----:B------:R-:W-:-:S15]  /*12c0*/  NOP ;  /* 0x0000000000007918 */ /* 0x000fde0000000000 */
[----:B------:R-:W-:-:S07]  /*12d0*/  NOP ;  /* 0x0000000000007918 */ /* 0x000fce0000000000 */
        /* <DEDUP_REMOVED lines=149> */
.L_x_2610:
[----:B------:R-:W-:Y:S01]  /*1c30*/  IMAD.MOV.U32 R4, RZ, RZ, 0x0 ;  /* 0x00000000ff047424 */ /* 0x000fe200078e00ff */
[----:B------:R-:W-:Y:S01]  /*1c40*/  LOP3.LUT P0, RZ, R3, 0x7fffffff, RZ, 0xc0, !PT ;  /* 0x7fffffff03ff7812 */ /* 0x000fe2000780c0ff */
[----:B------:R-:W-:-:S06]  /*1c50*/  IMAD.MOV.U32 R5, RZ, RZ, 0x7ff00000 ;  /* 0x7ff00000ff057424 */ /* 0x000fcc00078e00ff */
[----:B------:R-:W0:Y:S02]  /*1c60*/  DFMA R2, R2, R4, +INF ;  /* 0x7ff000000202742b */ /* 0x000e240000000004 */
[----:B0-----:R-:W-:Y:S02]  /*1c70*/  FSEL R4, R2, RZ, P0 ;  /* 0x000000ff02047208 */ /* 0x001fe40000000000 */
[----:B------:R-:W-:-:S07]  /*1c80*/  FSEL R5, R3, -QNAN , P0 ;  /* 0xfff0000003057808 */ /* 0x000fce0000000000 */
.L_x_2609:
[----:B------:R-:W-:Y:S05]  /*1c90*/  BSYNC.RECONVERGENT B2 ;  /* 0x0000000000027941 */ /* 0x000fea0003800200 */
.L_x_2605:
[----:B------:R-:W0:Y:S02]  /*1ca0*/  DMUL R4, R4, 0.5 ;  /* 0x3fe0000004047828 */ /* 0x000e240000000000 */
[----:B0-----:R-:W-:Y:S01]  /*1cb0*/  LOP3.LUT R23, R5, 0x80000000, R23, 0xb8, !PT ;  /* 0x8000000005177812 */ /* 0x001fe200078eb817 */
[----:B------:R-:W-:-:S07]  /*1cc0*/  IMAD.MOV.U32 R22, RZ, RZ, R4 ;  /* 0x000000ffff167224 */ /* 0x000fce00078e0004 */
.L_x_2602:
[----:B------:R-:W-:Y:S05]  /*1cd0*/  BSYNC.RECONVERGENT B1 ;  /* 0x0000000000017941 */ /* 0x000fea0003800200 */
.L_x_2601:
[----:B------:R-:W-:Y:S01]  /*1ce0*/  VIADD R27, R25, 0x80 ;  /* 0x00000080191b7836 */ /* 0x000fe20000000000 */
[----:B------:R-:W-:Y:S04]  /*1cf0*/  BSSY.RECONVERGENT B1, `(.L_x_2611) ;  /* 0x000018c000017945 */ /* 0x000fe80003800200 */
[----:B------:R-:W-:-:S13]  /*1d00*/  ISETP.GE.U32.AND P0, PT, R27, R24, PT ;  /* 0x000000181b00720c */ /* 0x000fda0003f06070 */
[----:B------:R-:W-:Y:S05]  /*1d10*/  @P0 BRA `(.L_x_2612) ;  /* 0x0000001800240947 */ /* 0x000fea0003800000 */
        /* <DEDUP_REMOVED lines=59> */
.L_x_2614:
[----:B------:R-:W-:Y:S05]  /*20d0*/  BSYNC.RECONVERGENT B2 ;  /* 0x0000000000027941 */ /* 0x000fea0003800200 */
.L_x_2613:
[C---:B------:R-:W-:Y:S01]  /*20e0*/  FSETP.GEU.FTZ.AND P1, PT, R9.reuse, 1.7916666269302368164, PT ;  /* 0x3fe555550900780b */ /* 0x040fe20003f3e000 */
[----:B------:R-:W-:Y:S01]  /*20f0*/  BSSY.RECONVERGENT B2, `(.L_x_2615) ;  /* 0x0000149000027945 */ /* 0x000fe20003800200 */
[----:B------:R-:W-:-:S13]  /*2100*/  FSETP.GT.FTZ.AND P0, PT, R9, -1.6999999284744262695, PT ;  /* 0xbfd999990900780b */ /* 0x000fda0003f14000 */
[----:B------:R-:W-:Y:S05]  /*2110*/  @P0 BRA !P1, `(.L_x_2616) ;  /* 0x0000000c00100947 */ /* 0x000fea0004800000 */
[----:B------:R-:W0:Y:S01]  /*2120*/  DADD R8, R8, 1 ;  /* 0x3ff0000008087429 */ /* 0x000e220000000000 */
[----:B------:R-:W-:Y:S01]  /*2130*/  IMAD.MOV.U32 R29, RZ, RZ, -0x3ff ;  /* 0xfffffc01ff1d7424 */ /* 0x000fe200078e00ff */
[----:B0-----:R-:W-:Y:S01]  /*2140*/  ISETP.GT.AND P0, PT, R9, 0xfffff, PT ;  /* 0x000fffff0900780c */ /* 0x001fe20003f04270 */
[--C-:B------:R-:W-:Y:S01]  /*2150*/  IMAD.MOV.U32 R3, RZ, RZ, R9.reuse ;  /* 0x000000ffff037224 */ /* 0x100fe200078e0009 */
[----:B------:R-:W-:Y:S01]  /*2160*/  MOV R2, R8 ;  /* 0x0000000800027202 */ /* 0x000fe20000000f00 */
[----:B------:R-:W-:Y:S02]  /*2170*/  IMAD.MOV.U32 R6, RZ, RZ, R9 ;  /* 0x000000ffff067224 */ /* 0x000fe400078e0009 */
[----:B------:R-:W-:-:S08]  /*2180*/  IMAD.MOV.U32 R7, RZ, RZ, R8 ;  /* 0x000000ffff077224 */ /* 0x000fd000078e0008 */
[----:B------:R-:W-:-:S15]  /*2190*/  @!P0 MOV R29, 0xfffffbcb ;  /* 0xfffffbcb001d8802 */ /* 0x000fde0000000f00 */
[----:B------:R-:W-:-:S15]  /*21a0*/  NOP ;  /* 0x0000000000007918 */ /* 0x000fde0000000000 */
[----:B------:R-:W-:-:S15]  /*21b0*/  NOP ;  /* 0x0000000000007918 */ /* 0x000fde0000000000 */
[----:B------:R-:W-:-:S04]  /*21c0*/  NOP ;  /* 0x0000000000007918 */ /* 0x000fc80000000000 */
        /* <DEDUP_REMOVED lines=10> */
[----:B------:R-:W0:Y:S02]  /*2270*/  @P1 DFMA R4, R2, R4, +INF ;  /* 0x7ff000000204142b */ /* 0x000e240000000004 */
[----:B0-----:R-:W-:Y:S02]  /*2280*/  @P1 FSEL R8, R4, RZ, P2 ;  /* 0x000000ff04081208 */ /* 0x001fe40001000000 */
        /* <DEDUP_REMOVED lines=11> */
[----:B------:R-:W-:-:S15]  /*2340*/  DADD R10, R2, -1 ;  /* 0xbff00000020a7429 */ /* 0x000fde0000000000 */
[----:B------:R-:W-:-:S15]  /*2350*/  NOP ;  /* 0x0000000000007918 */ /* 0x000fde0000000000 */
[----:B------:R-:W-:-:S15]  /*2360*/  NOP ;  /* 0x0000000000007918 */ /* 0x000fde0000000000 */
[----:B------:R-:W-:-:S15]  /*2370*/  NOP ;  /* 0x0000000000007918 */ /* 0x000fde0000000000 */
[----:B------:R-:W-:-:S04]  /*2380*/  NOP ;  /* 0x0000000000007918 */ /* 0x000fc80000000000 */
[----:B------:R0:W1:Y:S02]  /*2390*/  DADD R34, R2, 1 ;  /* 0x3ff0000002227429 */ /* 0x0000640000000000 */
[----:B0-----:R-:W-:Y:S02]  /*23a0*/  LEA.HI R2, R6, R29, RZ, 0xc ;  /* 0x0000001d06027211 */ /* 0x001fe400078f60ff */
[----:B-1----:R-:W0:Y:S01]  /*23b0*/  MUFU.RCP64H R29, R35 ;  /* 0x00000023001d7308 */ /* 0x002e220000001800 */
[----:B------:R-:W-:Y:S02]  /*23c0*/  MOV R3, 0x43300000 ;  /* 0x4330000000037802 */ /* 0x000fe40000000f00 */
        /* <DEDUP_REMOVED lines=153> */
.L_x_2616:
        /* <DEDUP_REMOVED lines=50> */
[----:B------:R-:W-:Y:S05]  /*3080*/  CALL.REL.NOINC `($__internal_4_$__cuda_sm20_div_rn_f64_full) ;  /* 0x00000164001c7944 */ /* 0x000fea0003c00000 */
[----:B------:R-:W-:-:S07]  /*3090*/  IMAD.MOV.U32 R2, RZ, RZ, R4 ;  /* 0x000000ffff027224 */ /* 0x000fce00078e0004 */
.L_x_2619:
[----:B------:R-:W-:Y:S05]  /*30a0*/  BSYNC.RECONVERGENT B3 ;  /* 0x0000000000037941 */ /* 0x000fea0003800200 */
.L_x_2618:
        /* <DEDUP_REMOVED lines=77> */
.L_x_2617:
[----:B------:R-:W-:Y:S05]  /*3580*/  BSYNC.RECONVERGENT B2 ;  /* 0x0000000000027941 */ /* 0x000fea0003800200 */
.L_x_2615:
[----:B-1----:R-:W1:Y:S02]  /*3590*/  DMUL R8, R8, 0.5 ;  /* 0x3fe0000008087828 */ /* 0x002e640000000000 */
[----:B-1----:R-:W-:-:S07]  /*35a0*/  LOP3.LUT R9, R9, 0x80000000, R13, 0xb8, !PT ;  /* 0x8000000009097812 */ /* 0x002fce00078eb80d */
.L_x_2612:
[----:B------:R-:W-:Y:S05]  /*35b0*/  BSYNC.RECONVERGENT B1 ;  /* 0x0000000000017941 */ /* 0x000fea0003800200 */
.L_x_2611:
[----:B------:R-:W-:Y:S01]  /*35c0*/  IADD3 R3, PT, PT, R25, 0x100, RZ ;  /* 0x0000010019037810 */ /* 0x000fe20007ffe0ff */
[----:B------:R-:W-:Y:S03]  /*35d0*/  BSSY.RECONVERGENT B1, `(.L_x_2620) ;  /* 0x000018b000017945 */ /* 0x000fe60003800200 */
[----:B------:R-:W-:-:S13]  /*35e0*/  ISETP.GE.U32.AND P0, PT, R3, R24, PT ;  /* 0x000000180300720c */ /* 0x000fda0003f06070 */
[----:B------:R-:W-:Y:S05]  /*35f0*/  @P0 BRA `(.L_x_2621) ;  /* 0x0000001800200947 */ /* 0x000fea0003800000 */
[----:B0----5:R-:W0:Y:S01]  /*3600*/  DADD R10, -|R14|, 1 ;  /* 0x3ff000000e0a7429 */ /* 0x021e220000000300 */
        /* <DEDUP_REMOVED lines=56> */
[----:B------:R-:W-:Y:S01]  /*3990*/  IMAD.MOV.U32 R12, RZ, RZ, R4 ;  /* 0x000000ffff0c7224 */ /* 0x000fe200078e0004 */
[----:B------:R-:W-:-:S07]  /*39a0*/  MOV R13, R3 ;  /* 0x00000003000d7202 */ /* 0x000fce0000000f00 */
.L_x_2623:
[----:B------:R-:W-:Y:S05]  /*39b0*/  BSYNC.RECONVERGENT B2 ;  /* 0x0000000000027941 */ /* 0x000fea0003800200 */
.L_x_2622:
[C---:B------:R-:W-:Y:S01]  /*39c0*/  FSETP.GEU.FTZ.AND P1, PT, R13.reuse, 1.7916666269302368164, PT ;  /* 0x3fe555550d00780b */ /* 0x040fe20003f3e000 */
[----:B------:R-:W-:Y:S01]  /*39d0*/  BSSY.RECONVERGENT B2, `(.L_x_2624) ;  /* 0x0000148000027945 */ /* 0x000fe20003800200 */
[----:B------:R-:W-:-:S13]  /*39e0*/  FSETP.GT.FTZ.AND P0, PT, R13, -1.6999999284744262695, PT ;  /* 0xbfd999990d00780b */ /* 0x000fda0003f14000 */
[----:B------:R-:W-:Y:S05]  /*39f0*/  @P0 BRA !P1, `(.L_x_2625) ;  /* 0x0000000c000c0947 */ /* 0x000fea0004800000 */
[----:B------:R-:W0:Y:S01]  /*3a00*/  DADD R12, R12, 1 ;  /* 0x3ff000000c0c7429 */ /* 0x000e220000000000 */
[----:B------:R-:W-:Y:S01]  /*3a10*/  IMAD.MOV.U32 R7, RZ, RZ, -0x3ff ;  /* 0xfffffc01ff077424 */ /* 0x000fe200078e00ff */
[----:B0-----:R-:W-:Y:S01]  /*3a20*/  ISETP.GT.AND P0, PT, R13, 0xfffff, PT ;  /* 0x000fffff0d00780c */ /* 0x001fe20003f04270 */
[----:B------:R-:W-:Y:S02]  /*3a30*/  IMAD.MOV.U32 R2, RZ, RZ, R12 ;  /* 0x000000ffff027224 */ /* 0x000fe400078e000c */
[--C-:B------:R-:W-:Y:S02]  /*3a40*/  IMAD.MOV.U32 R3, RZ, RZ, R13.reuse ;  /* 0x000000ffff037224 */ /* 0x100fe400078e000d */
[----:B------:R-:W-:-:S08]  /*3a50*/  IMAD.MOV.U32 R6, RZ, RZ, R13 ;  /* 0x000000ffff067224 */ /* 0x000fd000078e000d */
[----:B------:R-:W-:-:S15]  /*3a60*/  @!P0 MOV R7, 0xfffffbcb ;  /* 0xfffffbcb00078802 */ /* 0x000fde0000000f00 */
[----:B------:R-:W-:-:S15]  /*3a70*/  NOP ;  /* 0x0000000000007918 */ /* 0x000fde0000000000 */
[----:B------:R-:W-:-:S15]  /*3a80*/  NOP ;  /* 0x0000000000007918 */ /* 0x000fde0000000000 */
[----:B------:R-:W-:-:S04]  /*3a90*/  NOP ;  /* 0x0000000000007918 */ /* 0x000fc80000000000 */
        /* <DEDUP_REMOVED lines=185> */
.L_x_2625:
        /* <DEDUP_REMOVED lines=52> */
.L_x_2628:
[----:B------:R-:W-:Y:S05]  /*4970*/  BSYNC.RECONVERGENT B3 ;  /* 0x0000000000037941 */ /* 0x000fea0003800200 */
.L_x_2627:
        /* <DEDUP_REMOVED lines=77> */
.L_x_2626:
[----:B------:R-:W-:Y:S05]  /*4e50*/  BSYNC.RECONVERGENT B2 ;  /* 0x0000000000027941 */ /* 0x000fea0003800200 */
.L_x_2624:
[----:B01----:R-:W0:Y:S02]  /*4e60*/  DMUL R12, R10, 0.5 ;  /* 0x3fe000000a0c7828 */ /* 0x003e240000000000 */
[----:B0-----:R-:W-:-:S07]  /*4e70*/  LOP3.LUT R13, R13, 0x80000000, R15, 0xb8, !PT ;  /* 0x800000000d0d7812 */ /* 0x001fce00078eb80f */
.L_x_2621:
[----:B------:R-:W-:Y:S05]  /*4e80*/  BSYNC.RECONVERGENT B1 ;  /* 0x0000000000017941 */ /* 0x000fea0003800200 */
.L_x_2620:
        /* <DEDUP_REMOVED lines=63> */
.L_x_2632:
[----:B------:R-:W-:Y:S05]  /*5280*/  BSYNC.RECONVERGENT B2 ;  /* 0x0000000000027941 */ /* 0x000fea0003800200 */
.L_x_2631:
        /* <DEDUP_REMOVED lines=199> */
.L_x_2634:
        /* <DEDUP_REMOVED lines=52> */
.L_x_2637:
[----:B------:R-:W-:Y:S05]  /*6240*/  BSYNC.RECONVERGENT B3 ;  /* 0x0000000000037941 */ /* 0x000fea0003800200 */
.L_x_2636:
        /* <DEDUP_REMOVED lines=77> */
.L_x_2635:
[----:B------:R-:W-:Y:S05]  /*6720*/  BSYNC.RECONVERGENT B2 ;  /* 0x0000000000027941 */ /* 0x000fea0003800200 */
.L_x_2633:
[----:B01----:R-:W0:Y:S02]  /*6730*/  DMUL R14, R10, 0.5 ;  /* 0x3fe000000a0e7828 */ /* 0x003e240000000000 */
[----:B0-----:R-:W-:-:S07]  /*6740*/  LOP3.LUT R15, R15, 0x80000000, R17, 0xb8, !PT ;  /* 0x800000000f0f7812 */ /* 0x001fce00078eb811 */
.L_x_2630:
[----:B------:R-:W-:Y:S05]  /*6750*/  BSYNC.RECONVERGENT B1 ;  /* 0x0000000000017941 */ /* 0x000fea0003800200 */
.L_x_2629:
        /* <DEDUP_REMOVED lines=63> */
.L_x_2641:
[----:B------:R-:W-:Y:S05]  /*6b50*/  BSYNC.RECONVERGENT B2 ;  /* 0x0000000000027941 */ /* 0x000fea0003800200 */
.L_x_2640:
        /* <DEDUP_REMOVED lines=199> */
.L_x_2643:
        /* <DEDUP_REMOVED lines=52> */
.L_x_2646:
[----:B------:R-:W-:Y:S05]  /*7b10*/  BSYNC.RECONVERGENT B3 ;  /* 0x0000000000037941 */ /* 0x000fea0003800200 */
.L_x_2645:
        /* <DEDUP_REMOVED lines=77> */
.L_x_2644:
[----:B------:R-:W-:Y:S05]  /*7ff0*/  BSYNC.RECONVERGENT B2 ;  /* 0x0000000000027941 */ /* 0x000fea0003800200 */
.L_x_2642:
[----:B01----:R-:W0:Y:S02]  /*8000*/  DMUL R16, R10, 0.5 ;  /* 0x3fe000000a107828 */ /* 0x003e240000000000 */
[----:B0-----:R-:W-:-:S07]  /*8010*/  LOP3.LUT R17, R17, 0x80000000, R19, 0xb8, !PT ;  /* 0x8000000011117812 */ /* 0x001fce00078eb813 */
.L_x_2639:
[----:B------:R-:W-:Y:S05]  /*8020*/  BSYNC.RECONVERGENT B1 ;  /* 0x0000000000017941 */ /* 0x000fea0003800200 */
.L_x_2638:
        /* <DEDUP_REMOVED lines=63> */
.L_x_2650:
[----:B------:R-:W-:Y:S05]  /*8420*/  BSYNC.RECONVERGENT B2 ;  /* 0x0000000000027941 */ /* 0x000fea0003800200 */
.L_x_2649:
        /* <DEDUP_REMOVED lines=199> */
.L_x_2652:
        /* <DEDUP_REMOVED lines=52> */
.L_x_2655:
[----:B------:R-:W-:Y:S05]  /*93e0*/  BSYNC.RECONVERGENT B3 ;  /* 0x0000000000037941 */ /* 0x000fea0003800200 */
.L_x_2654:
        /* <DEDUP_REMOVED lines=77> */
.L_x_2653:
[----:B------:R-:W-:Y:S05]  /*98c0*/  BSYNC.RECONVERGENT B2 ;  /* 0x0000000000027941 */ /* 0x000fea0003800200 */
.L_x_2651:
[----:B01----:R-:W0:Y:S02]  /*98d0*/  DMUL R18, R10, 0.5 ;  /* 0x3fe000000a127828 */ /* 0x003e240000000000 */
[----:B0-----:R-:W-:-:S07]  /*98e0*/  LOP3.LUT R19, R19, 0x80000000, R21, 0xb8, !PT ;  /* 0x8000000013137812 */ /* 0x001fce00078eb815 */
.L_x_2648:
[----:B------:R-:W-:Y:S05]  /*98f0*/  BSYNC.RECONVERGENT B1 ;  /* 0x0000000000017941 */ /* 0x000fea0003800200 */
.L_x_2647:
        /* <DEDUP_REMOVED lines=63> */
.L_x_2659:
[----:B------:R-:W-:Y:S05]  /*9cf0*/  BSYNC.RECONVERGENT B2 ;  /* 0x0000000000027941 */ /* 0x000fea0003800200 */
.L_x_2658:
        /* <DEDUP_REMOVED lines=199> */
.L_x_2661:
        /* <DEDUP_REMOVED lines=52> */
.L_x_2664:
[----:B------:R-:W-:Y:S05]  /*acb0*/  BSYNC.RECONVERGENT B3 ;  /* 0x0000000000037941 */ /* 0x000fea0003800200 */
.L_x_2663:
        /* <DEDUP_REMOVED lines=77> */
.L_x_2662:
[----:B------:R-:W-:Y:S05]  /*b190*/  BSYNC.RECONVERGENT B2 ;  /* 0x0000000000027941 */ /* 0x000fea0003800200 */
.L_x_2660:
[----:B01----:R-:W0:Y:S02]  /*b1a0*/  DMUL R20, R10, 0.5 ;  /* 0x3fe000000a147828 */ /* 0x003e240000000000 */
[----:B0-----:R-:W-:-:S07]  /*b1b0*/  LOP3.LUT R21, R21, 0x80000000, R31, 0xb8, !PT ;  /* 0x8000000015157812 */ /* 0x001fce00078eb81f */
.L_x_2657:
[----:B------:R-:W-:Y:S05]  /*b1c0*/  BSYNC.RECONVERGENT B1 ;  /* 0x0000000000017941 */ /* 0x000fea0003800200 */
.L_x_2656:
        /* <DEDUP_REMOVED lines=63> */
.L_x_2668:
[----:B------:R-:W-:Y:S05]  /*b5c0*/  BSYNC.RECONVERGENT B2 ;  /* 0x0000000000027941 */ /* 0x000fea0003800200 */
.L_x_2667:
        /* <DEDUP_REMOVED lines=28> */
[----:B------:R-:W-:Y:S01]  /*b790*/  UMOV UR6, 0x80000000 ;  /* 0x8000000000067882 */ /* 0x000fe20000000000 */
[----:B------:R-:W-:Y:S02]  /*b7a0*/  UMOV UR7, 0x43300000 ;  /* 0x4330000000077882 */ /* 0x000fe40000000000 */
[----:B------:R-:W-:Y:S02]  /*b7b0*/  LOP3.LUT R3, R2, 0x3ff00000, RZ, 0xfc, !PT ;  /* 0x3ff0000002037812 */ /* 0x000fe400078efcff */
[----:B------:R-:W-:Y:S02]  /*b7c0*/  MOV R2, R30 ;  /* 0x0000001e00027202 */ /* 0x000fe40000000f00 */
[----:B------:R-:W-:Y:S02]  /*b7d0*/  ISETP.GE.U32.AND P0, PT, R3, 0x3ff6a09f, PT ;  /* 0x3ff6a09f0300780c */ /* 0x000fe40003f06070 */
[----:B------:R-:W-:-:S11]  /*b7e0*/  MOV R30, RZ ;  /* 0x000000ff001e7202 */ /* 0x000fd60000000f00 */
        /* <DEDUP_REMOVED lines=8> */
[----:B0-----:R-:W-:Y:S01]  /*b870*/  LEA.HI R2, R31, R6, RZ, 0xc ;  /* 0x000000061f027211 */ /* 0x001fe200078f60ff */
[----:B------:R-:W-:Y:S01]  /*b880*/  IMAD.MOV.U32 R3, RZ, RZ, 0x43300000 ;  /* 0x43300000ff037424 */ /* 0x000fe200078e00ff */
[----:B-1----:R-:W0:Y:S03]  /*b890*/  MUFU.RCP64H R31, R35 ;  /* 0x00000023001f7308 */ /* 0x002e260000001800 */
        /* <DEDUP_REMOVED lines=153> */
.L_x_2670:
        /* <DEDUP_REMOVED lines=50> */
[----:B------:R-:W-:Y:S05]  /*c550*/  CALL.REL.NOINC `($__internal_4_$__cuda_sm20_div_rn_f64_full) ;  /* 0x000000cc00e87944 */ /* 0x000fea0003c00000 */
[----:B------:R-:W-:-:S07]  /*c560*/  IMAD.MOV.U32 R2, RZ, RZ, R4 ;  /* 0x000000ffff027224 */ /* 0x000fce00078e0004 */
.L_x_2673:
[----:B------:R-:W-:Y:S05]  /*c570*/  BSYNC.RECONVERGENT B3 ;  /* 0x0000000000037941 */ /* 0x000fea0003800200 */
.L_x_2672:
        /* <DEDUP_REMOVED lines=77> */
.L_x_2671:
[----:B------:R-:W-:Y:S05]  /*ca50*/  BSYNC.RECONVERGENT B2 ;  /* 0x0000000000027941 */ /* 0x000fea0003800200 */
.L_x_2669:
[----:B-1----:R-:W1:Y:S02]  /*ca60*/  DMUL R10, R10, 0.5 ;  /* 0x3fe000000a0a7828 */ /* 0x002e640000000000 */
[----:B-1----:R-:W-:Y:S01]  /*ca70*/  LOP3.LUT R33, R11, 0x80000000, R33, 0xb8, !PT ;  /* 0x800000000b217812 */ /* 0x002fe200078eb821 */
[----:B------:R-:W-:-:S07]  /*ca80*/  IMAD.MOV.U32 R32, RZ, RZ, R10 ;  /* 0x000000ffff207224 */ /* 0x000fce00078e000a */
.L_x_2666:
[----:B------:R-:W-:Y:S05]  /*ca90*/  BSYNC.RECONVERGENT B1 ;  /* 0x0000000000017941 */ /* 0x000fea0003800200 */
.L_x_2665:
[----:B------:R-:W-:Y:S01]  /*caa0*/  ISETP.GE.U32.AND P0, PT, R25, R24, PT ;  /* 0x000000181900720c */ /* 0x000fe20003f06070 */
[----:B------:R-:W-:Y:S04]  /*cab0*/  BSSY.RECONVERGENT B0, `(.L_x_2674) ;  /* 0x0000033000007945 */ /* 0x000fe80003800200 */
[----:B------:R-:W-:Y:S08]  /*cac0*/  BSSY.RELIABLE B1, `(.L_x_2675) ;  /* 0x000002b000017945 */ /* 0x000ff00003800100 */
[----:B------:R-:W-:Y:S05]  /*cad0*/  @P0 BRA `(.L_x_2676) ;  /* 0x0000000000300947 */ /* 0x000fea0003800000 */
[----:B------:R-:W1:Y:S01]  /*cae0*/  LDC.64 R2, c[0x0][0x388] ;  /* 0x0000e200ff027b82 */ /* 0x000e620000000a00 */
[----:B------:R-:W-:Y:S01]  /*caf0*/  IADD3 R5, PT, PT, R0, R25, RZ ;  /* 0x0000001900057210 */ /* 0x000fe20007ffe0ff */
[----:B------:R-:W-:-:S05]  /*cb00*/  IMAD.MOV.U32 R25, RZ, RZ, R27 ;  /* 0x000000ffff197224 */ /* 0x000fca00078e001b */
[----:B------:R-:W-:Y:S01]  /*cb10*/  ISETP.GE.U32.AND P0, PT, R25, R24, PT ;  /* 0x000000181900720c */ /* 0x000fe20003f06070 */
[----:B-1----:R-:W-:-:S05]  /*cb20*/  IMAD.WIDE.U32 R2, R5, 0x8, R2 ;  /* 0x0000000805027825 */ /* 0x002fca00078e0002 */
[----:B-----5:R1:W-:Y:S07]  /*cb30*/  STG.E.64 desc[UR4][R2.64], R22 ;  /* 0x0000001602007986 */ /* 0x0203ee000c101b04 */
[----:B------:R-:W-:Y:S05]  /*cb40*/  @P0 BRA `(.L_x_2677) ;  /* 0x0000000000300947 */ /* 0x000fea0003800000 */
[----:B-1----:R-:W1:Y:S01]  /*cb50*/  LDC.64 R2, c[0x0][0x388] ;  /* 0x0000e200ff027b82 */ /* 0x002e620000000a00 */
[----:B------:R-:W-:Y:S02]  /*cb60*/  IMAD.IADD R5, R0, 0x1, R25 ;  /* 0x0000000100057824 */ /* 0x000fe400078e0219 */
[----:B------:R-:W-:Y:S02]  /*cb70*/  VIADD R25, R25, 0x80 ;  /* 0x0000008019197836 */ /* 0x000fe40000000000 */
[----:B-1----:R-:W-:-:S05]  /*cb80*/  IMAD.WIDE.U32 R2, R5, 0x8, R2 ;  /* 0x0000000805027825 */ /* 0x002fca00078e0002 */
[----:B------:R1:W-:Y:S02]  /*cb90*/  STG.E.64 desc[UR4][R2.64], R8 ;  /* 0x0000000802007986 */ /* 0x0003e4000c101b04 */
.L_x_2676:
[----:B------:R-:W-:-:S13]  /*cba0*/  ISETP.GE.U32.AND P0, PT, R25, R24, PT ;  /* 0x000000181900720c */ /* 0x000fda0003f06070 */
[----:B------:R-:W-:Y:S05]  /*cbb0*/  @P0 BRA `(.L_x_2678) ;  /* 0x0000000000300947 */ /* 0x000fea0003800000 */
[----:B-1----:R-:W1:Y:S01]  /*cbc0*/  LDC.64 R2, c[0x0][0x388] ;  /* 0x0000e200ff027b82 */ /* 0x002e620000000a00 */
[----:B------:R-:W-:Y:S01]  /*cbd0*/  IMAD.IADD R5, R0, 0x1, R25 ;  /* 0x0000000100057824 */ /* 0x000fe200078e0219 */
[----:B------:R-:W-:-:S03]  /*cbe0*/  IADD3 R25, PT, PT, R25, 0x80, RZ ;  /* 0x0000008019197810 */ /* 0x000fc60007ffe0ff */
[----:B-1----:R-:W-:-:S05]  /*cbf0*/  IMAD.WIDE.U32 R2, R5, 0x8, R2 ;  /* 0x0000000805027825 */ /* 0x002fca00078e0002 */
[----:B-----5:R2:W-:Y:S02]  /*cc00*/  STG.E.64 desc[UR4][R2.64], R12 ;  /* 0x0000000c02007986 */ /* 0x0205e4000c101b04 */
.L_x_2677:
[----:B------:R-:W-:-:S13]  /*cc10*/  ISETP.GE.U32.AND P0, PT, R25, R24, PT ;  /* 0x000000181900720c */ /* 0x000fda0003f06070 */
[----:B------:R-:W-:Y:S05]  /*cc20*/  @P0 BRA `(.L_x_2679) ;  /* 0x0000000000300947 */ /* 0x000fea0003800000 */
[----:B-12---:R-:W1:Y:S01]  /*cc30*/  LDC.64 R2, c[0x0][0x388] ;  /* 0x0000e200ff027b82 */ /* 0x006e620000000a00 */
[----:B------:R-:W-:Y:S02]  /*cc40*/  IMAD.IADD R5, R0, 0x1, R25 ;  /* 0x0000000100057824 */ /* 0x000fe400078e0219 */
[----:B------:R-:W-:Y:S02]  /*cc50*/  VIADD R25, R25, 0x80 ;  /* 0x0000008019197836 */ /* 0x000fe40000000000 */
[----:B-1----:R-:W-:-:S05]  /*cc60*/  IMAD.WIDE.U32 R2, R5, 0x8, R2 ;  /* 0x0000000805027825 */ /* 0x002fca00078e0002 */
[----:B------:R2:W-:Y:S02]  /*cc70*/  STG.E.64 desc[UR4][R2.64], R14 ;  /* 0x0000000e02007986 */ /* 0x0005e4000c101b04 */
.L_x_2678:
[----:B------:R-:W-:-:S13]  /*cc80*/  ISETP.GE.U32.AND P0, PT, R25, R24, PT ;  /* 0x000000181900720c */ /* 0x000fda0003f06070 */
[----:B------:R-:W-:Y:S05]  /*cc90*/  @P0 BRA `(.L_x_2680) ;  /* 0x0000000000340947 */ /* 0x000fea0003800000 */
[----:B-12---:R-:W1:Y:S01]  /*cca0*/  LDC.64 R2, c[0x0][0x388] ;  /* 0x0000e200ff027b82 */ /* 0x006e620000000a00 */
[----:B------:R-:W-:Y:S02]  /*ccb0*/  IMAD.IADD R5, R0, 0x1, R25 ;  /* 0x0000000100057824 */ /* 0x000fe400078e0219 */
[----:B------:R-:W-:Y:S02]  /*ccc0*/  VIADD R25, R25, 0x80 ;  /* 0x0000008019197836 */ /* 0x000fe40000000000 */
[----:B-1----:R-:W-:-:S05]  /*ccd0*/  IMAD.WIDE.U32 R2, R5, 0x8, R2 ;  /* 0x0000000805027825 */ /* 0x002fca00078e0002 */
[----:B-----5:R3:W-:Y:S02]  /*cce0*/  STG.E.64 desc[UR4][R2.64], R16 ;  /* 0x0000001002007986 */ /* 0x0207e4000c101b04 */
.L_x_2679:
[----:B------:R-:W-:-:S13]  /*ccf0*/  ISETP.GE.U32.AND P0, PT, R25, R24, PT ;  /* 0x000000181900720c */ /* 0x000fda0003f06070 */
[----:B------:R-:W-:Y:S05]  /*cd00*/  @P0 BREAK.RELIABLE B1 ;  /* 0x0000000000010942 */ /* 0x000fea0003800100 */
[----:B------:R-:W-:Y:S05]  /*cd10*/  @P0 BRA `(.L_x_2681) ;  /* 0x0000000000300947 */ /* 0x000fea0003800000 */
[----:B-123--:R-:W1:Y:S01]  /*cd20*/  LDC.64 R2, c[0x0][0x388] ;  /* 0x0000e200ff027b82 */ /* 0x00ee620000000a00 */
[----:B------:R-:W-:Y:S01]  /*cd30*/  IADD3 R5, PT, PT, R0, R25, RZ ;  /* 0x0000001900057210 */ /* 0x000fe20007ffe0ff */
[----:B------:R-:W-:-:S04]  /*cd40*/  VIADD R25, R25, 0x80 ;  /* 0x0000008019197836 */ /* 0x000fc80000000000 */
[----:B-1----:R-:W-:-:S05]  /*cd50*/  IMAD.WIDE.U32 R2, R5, 0x8, R2 ;  /* 0x0000000805027825 */ /* 0x002fca00078e0002 */
[----:B------:R3:W-:Y:S02]  /*cd60*/  STG.E.64 desc[UR4][R2.64], R18 ;  /* 0x0000001202007986 */ /* 0x0007e4000c101b04 */
.L_x_2680:
[----:B------:R-:W-:Y:S05]  /*cd70*/  BSYNC.RELIABLE B1 ;  /* 0x0000000000017941 */ /* 0x000fea0003800100 */
.L_x_2675:
[----:B------:R-:W-:-:S13]  /*cd80*/  ISETP.GE.U32.AND P0, PT, R25, R24, PT ;  /* 0x000000181900720c */ /* 0x000fda0003f06070 */
[----:B-123--:R-:W1:Y:S01]  /*cd90*/  @!P0 LDC.64 R2, c[0x0][0x388] ;  /* 0x0000e200ff028b82 */ /* 0x00ee620000000a00 */
[----:B------:R-:W-:Y:S02]  /*cda0*/  @!P0 IMAD.IADD R5, R0, 0x1, R25 ;  /* 0x0000000100058824 */ /* 0x000fe400078e0219 */
[----:B------:R-:W-:Y:S02]  /*cdb0*/  @!P0 VIADD R25, R25, 0x80 ;  /* 0x0000008019198836 */ /* 0x000fe40000000000 */
[----:B-1----:R-:W-:-:S05]  /*cdc0*/  @!P0 IMAD.WIDE.U32 R2, R5, 0x8, R2 ;  /* 0x0000000805028825 */ /* 0x002fca00078e0002 */
[----:B-----5:R4:W-:Y:S02]  /*cdd0*/  @!P0 STG.E.64 desc[UR4][R2.64], R20 ;  /* 0x0000001402008986 */ /* 0x0209e4000c101b04 */
.L_x_2681:
[----:B------:R-:W-:Y:S05]  /*cde0*/  BSYNC.RECONVERGENT B0 ;  /* 0x0000000000007941 */ /* 0x000fea0003800200 */
.L_x_2674:
[----:B------:R-:W-:Y:S05]  /*cdf0*/  WARPSYNC.ALL ;  /* 0x0000000000007948 */ /* 0x000fea0003800000 */
[----:B------:R-:W-:-:S13]  /*ce00*/  ISETP.GE.U32.AND P0, PT, R25, R24, PT ;  /* 0x000000181900720c */ /* 0x000fda0003f06070 */
[----:B------:R-:W-:Y:S05]  /*ce10*/  @P0 EXIT ;  /* 0x000000000000094d */ /* 0x000fea0003800000 */
[----:B-1234-:R-:W1:Y:S01]  /*ce20*/  LDC.64 R2, c[0x0][0x388] ;  /* 0x0000e200ff027b82 */ /* 0x01ee620000000a00 */
[----:B------:R-:W-:-:S04]  /*ce30*/  IMAD.IADD R25, R0, 0x1, R25 ;  /* 0x0000000100197824 */ /* 0x000fc800078e0219 */
[----:B-1----:R-:W-:-:S05]  /*ce40*/  IMAD.WIDE.U32 R2, R25, 0x8, R2 ;  /* 0x0000000819027825 */ /* 0x002fca00078e0002 */
[----:B------:R-:W-:Y:S01]  /*ce50*/  STG.E.64 desc[UR4][R2.64], R32 ;  /* 0x0000002002007986 */ /* 0x000fe2000c101b04 */
[----:B------:R-:W-:Y:S05]  /*ce60*/  EXIT ;  /* 0x000000000000794d */ /* 0x000fea0003800000 */
.L_x_2600:
[----:B------:R-:W0:Y:S01]  /*ce70*/  S2R R8, SR_TID.X ;  /* 0x0000000000087919 */ /* 0x000e220000002100 */
[----:B------:R-:W1:Y:S02]  /*ce80*/  LDC.64 R2, c[0x0][0x390] ;  /* 0x0000e400ff027b82 */ /* 0x000e640000000a00 */
[----:B-1----:R-:W-:-:S04]  /*ce90*/  IMAD.WIDE.U32 R2, R0, 0x8, R2 ;  /* 0x0000000800027825 */ /* 0x002fc800078e0002 */
[----:B0-----:R-:W-:-:S05]  /*cea0*/  IMAD.WIDE.U32 R2, R8, 0x10, R2 ;  /* 0x0000001008027825 */ /* 0x001fca00078e0002 */
[----:B------:R-:W2:Y:S01]  /*ceb0*/  LDG.E.128 R20, desc[UR4][R2.64] ;  /* 0x0000000402147981 */ /* 0x000ea2000c1e1d00 */
[----:B------:R-:W-:-:S03]  /*cec0*/  MOV R4, 0x1 ;  /* 0x0000000100047802 */ /* 0x000fc60000000f00 */
[----:B------:R-:W5:Y:S04]  /*ced0*/  LDG.E.128 R24, desc[UR4][R2.64+0x800] ;  /* 0x0008000402187981 */ /* 0x000f68000c1e1d00 */
[----:B------:R-:W5:Y:S04]  /*cee0*/  LDG.E.128 R12, desc[UR4][R2.64+0x1000] ;  /* 0x00100004020c7981 */ /* 0x000f68000c1e1d00 */
[----:B------:R0:W5:Y:S01]  /*cef0*/  LDG.E.128 R16, desc[UR4][R2.64+0x1800] ;  /* 0x0018000402107981 */ /* 0x000162000c1e1d00 */
[----:B------:R-:W-:Y:S01]  /*cf00*/  BSSY.RECONVERGENT B1, `(.L_x_2682) ;  /* 0x0000039000017945 */ /* 0x000fe20003800200 */
        /* <DEDUP_REMOVED lines=26> */
[----:B-1----:R-:W-:-:S15]  /*d0b0*/  DFMA R6, R6, R4, R6 ;  /* 0x000000040606722b */ /* 0x002fde0000000006 */
        /* <DEDUP_REMOVED lines=25> */
[----:B------:R-:W-:-:S07]  /*d250*/  MOV R2, 0xd270 ;  /* 0x0000d27000027802 */ /* 0x000fce0000000f00 */
[----:B-----5:R-:W-:Y:S05]  /*d260*/  CALL.REL.NOINC `($__internal_4_$__cuda_sm20_div_rn_f64_full) ;  /* 0x000000c000a47944 */ /* 0x020fea0003c00000 */
[----:B------:R-:W-:Y:S02]  /*d270*/  IMAD.MOV.U32 R30, RZ, RZ, R4 ;  /* 0x000000ffff1e7224 */ /* 0x000fe400078e0004 */
[----:B------:R-:W-:-:S07]  /*d280*/  IMAD.MOV.U32 R31, RZ, RZ, R3 ;  /* 0x000000ffff1f7224 */ /* 0x000fce00078e0003 */
.L_x_2683:
[----:B------:R-:W-:Y:S05]  /*d290*/  BSYNC.RECONVERGENT B1 ;  /* 0x0000000000017941 */ /* 0x000fea0003800200 */
.L_x_2682:
        /* <DEDUP_REMOVED lines=55> */
[----:B-----5:R-:W-:Y:S05]  /*d610*/  CALL.REL.NOINC `($__internal_4_$__cuda_sm20_div_rn_f64_full) ;  /* 0x000000bc00b87944 */ /* 0x020fea0003c00000 */
[----:B------:R-:W-:-:S07]  /*d620*/  IMAD.MOV.U32 R2, RZ, RZ, R4 ;  /* 0x000000ffff027224 */ /* 0x000fce00078e0004 */
.L_x_2687:
[----:B------:R-:W-:Y:S05]  /*d630*/  BSYNC.RECONVERGENT B2 ;  /* 0x0000000000027941 */ /* 0x000fea0003800200 */
.L_x_2686:
        /* <DEDUP_REMOVED lines=78> */
.L_x_2685:
[----:B------:R-:W0:Y:S02]  /*db20*/  DADD R30, R30, 1 ;  /* 0x3ff000001e1e7429 */ /* 0x000e240000000000 */
[----:B0-----:R-:W-:Y:S01]  /*db30*/  ISETP.GT.AND P0, PT, R31, 0xfffff, PT ;  /* 0x000fffff1f00780c */ /* 0x001fe20003f04270 */
[--C-:B------:R-:W-:Y:S01]  /*db40*/  IMAD.MOV.U32 R3, RZ, RZ, R31.reuse ;  /* 0x000000ffff037224 */ /* 0x100fe200078e001f */
[----:B------:R-:W-:Y:S01]  /*db50*/  MOV R2, R30 ;  /* 0x0000001e00027202 */ /* 0x000fe20000000f00 */
        /* <DEDUP_REMOVED lines=20> */
[----:B------:R-:W-:-:S15]  /*dca0*/  DADD R28, R2, -1 ;  /* 0xbff00000021c7429 */ /* 0x000fde0000000000 */
[----:B------:R-:W-:-:S15]  /*dcb0*/  NOP ;  /* 0x0000000000007918 */ /* 0x000fde0000000000 */
[----:B------:R-:W-:-:S15]  /*dcc0*/  NOP ;  /* 0x0000000000007918 */ /* 0x000fde0000000000 */
[----:B------:R-:W-:-:S15]  /*dcd0*/  NOP ;  /* 0x0000000000007918 */ /* 0x000fde0000000000 */
[----:B------:R-:W-:-:S04]  /*dce0*/  NOP ;  /* 0x0000000000007918 */ /* 0x000fc80000000000 */
[----:B------:R0:W1:Y:S02]  /*dcf0*/  DADD R30, R2, 1 ;  /* 0x3ff00000021e7429 */ /* 0x0000640000000000 */
[----:B0-----:R-:W-:Y:S01]  /*dd00*/  LEA.HI R2, R4, R5, RZ, 0xc ;  /* 0x0000000504027211 */ /* 0x001fe200078f60ff */
[----:B------:R-:W-:Y:S01]  /*dd10*/  IMAD.MOV.U32 R4, RZ, RZ, RZ ;  /* 0x000000ffff047224 */ /* 0x000fe200078e00ff */
[----:B-1----:R-:W0:Y:S01]  /*dd20*/  MUFU.RCP64H R5, R31 ;  /* 0x0000001f00057308 */ /* 0x002e220000001800 */
        /* <DEDUP_REMOVED lines=155> */
.L_x_2689:
[----:B------:R-:W-:Y:S01]  /*e6e0*/  IMAD.MOV.U32 R4, RZ, RZ, 0x0 ;  /* 0x00000000ff047424 */ /* 0x000fe200078e00ff */
[----:B------:R-:W-:Y:S01]  /*e6f0*/  LOP3.LUT P0, RZ, R3, 0x7fffffff, RZ, 0xc0, !PT ;  /* 0x7fffffff03ff7812 */ /* 0x000fe2000780c0ff */
[----:B------:R-:W-:-:S06]  /*e700*/  IMAD.MOV.U32 R5, RZ, RZ, 0x7ff00000 ;  /* 0x7ff00000ff057424 */ /* 0x000fcc00078e00ff */
[----:B------:R-:W0:Y:S02]  /*e710*/  DFMA R2, R2, R4, +INF ;  /* 0x7ff000000202742b */ /* 0x000e240000000004 */
[----:B0-----:R-:W-:Y:S02]  /*e720*/  FSEL R4, R2, RZ, P0 ;  /* 0x000000ff02047208 */ /* 0x001fe40000000000 */
[----:B------:R-:W-:-:S07]  /*e730*/  FSEL R5, R3, -QNAN , P0 ;  /* 0xfff0000003057808 */ /* 0x000fce0000000000 */
.L_x_2688:
[----:B------:R-:W-:Y:S05]  /*e740*/  BSYNC.RECONVERGENT B1 ;  /* 0x0000000000017941 */ /* 0x000fea0003800200 */
.L_x_2684:
[----:B------:R-:W0:Y:S01]  /*e750*/  DADD R10, -|R22|, 1 ;  /* 0x3ff00000160a7429 */ /* 0x000e220000000300 */
        /* <DEDUP_REMOVED lines=50> */
[----:B------:R-:W-:-:S15]  /*ea80*/  FSETP.GT.AND P0, PT, |R6|, 1.469367938527859385e-39, PT ;  /* 0x001000000600780b */ /* 0x000fde0003f04200 */
[----:B------:R-:W-:-:S15]  /*ea90*/  NOP ;  /* 0x0000000000007918 */ /* 0x000fde0000000000 */
[----:B------:R-:W-:-:S15]  /*eaa0*/  NOP ;  /* 0x0000000000007918 */ /* 0x000fde0000000000 */
[----:B------:R-:W-:-:S12]  /*eab0*/  NOP ;  /* 0x0000000000007918 */ /* 0x000fd80000000000 */
[----:B------:R-:W0:Y:S02]  /*eac0*/  DMUL R4, R4, 0.5 ;  /* 0x3fe0000004047828 */ /* 0x000e240000000000 */
[----:B0-----:R-:W-:Y:S01]  /*ead0*/  LOP3.LUT R21, R5, 0x80000000, R21, 0xb8, !PT ;  /* 0x8000000005157812 */ /* 0x001fe200078eb815 */
[----:B------:R-:W-:Y:S01]  /*eae0*/  IMAD.MOV.U32 R20, RZ, RZ, R4 ;  /* 0x000000ffff147224 */ /* 0x000fe200078e0004 */
[----:B------:R-:W-:Y:S06]  /*eaf0*/  @P0 BRA P1, `(.L_x_2691) ;  /* 0x0000000000140947 */ /* 0x000fec0000800000 */
[----:B------:R-:W-:Y:S02]  /*eb00*/  MOV R4, R2 ;  /* 0x0000000200047202 */ /* 0x000fe40000000f00 */
[----:B------:R-:W-:-:S07]  /*eb10*/  MOV R2, 0xeb30 ;  /* 0x0000eb3000027802 */ /* 0x000fce0000000f00 */
[----:B-----5:R-:W-:Y:S05]  /*eb20*/  CALL.REL.NOINC `($__internal_4_$__cuda_sm20_div_rn_f64_full) ;  /* 0x000000a800747944 */ /* 0x020fea0003c00000 */
[----:B------:R-:W-:Y:S02]  /*eb30*/  IMAD.MOV.U32 R30, RZ, RZ, R4 ;  /* 0x000000ffff1e7224 */ /* 0x000fe400078e0004 */
[----:B------:R-:W-:-:S07]  /*eb40*/  IMAD.MOV.U32 R31, RZ, RZ, R3 ;  /* 0x000000ffff1f7224 */ /* 0x000fce00078e0003 */
.L_x_2691:
[----:B------:R-:W-:Y:S05]  /*eb50*/  BSYNC.RECONVERGENT B1 ;  /* 0x0000000000017941 */ /* 0x000fea0003800200 */
.L_x_2690:
[C---:B------:R-:W-:Y:S01]  /*eb60*/  FSETP.GEU.FTZ.AND P1, PT, R31.reuse, 1.7916666269302368164, PT ;  /* 0x3fe555551f00780b */ /* 0x040fe20003f3e000 */
[----:B------:R-:W-:Y:S01]  /*eb70*/  BSSY.RECONVERGENT B1, `(.L_x_2692) ;  /* 0x0000149000017945 */ /* 0x000fe20003800200 */
[----:B------:R-:W-:-:S13]  /*eb80*/  FSETP.GT.FTZ.AND P0, PT, R31, -1.6999999284744262695, PT ;  /* 0xbfd999991f00780b */ /* 0x000fda0003f14000 */
[----:B------:R-:W-:Y:S05]  /*eb90*/  @P0 BRA !P1, `(.L_x_2693) ;  /* 0x0000000c00100947 */ /* 0x000fea0004800000 */
        /* <DEDUP_REMOVED lines=196> */
.L_x_2693:
        /* <DEDUP_REMOVED lines=50> */
[----:B-----5:R-:W-:Y:S05]  /*fb00*/  CALL.REL.NOINC `($__internal_4_$__cuda_sm20_div_rn_f64_full) ;  /* 0x00000098007c7944 */ /* 0x020fea0003c00000 */
[----:B------:R-:W-:-:S07]  /*fb10*/  IMAD.MOV.U32 R2, RZ, RZ, R4 ;  /* 0x000000ffff027224 */ /* 0x000fce00078e0004 */
.L_x_2696:
[----:B------:R-:W-:Y:S05]  /*fb20*/  BSYNC.RECONVERGENT B2 ;  /* 0x0000000000027941 */ /* 0x000fea0003800200 */
.L_x_2695:
        /* <DEDUP_REMOVED lines=77> */
.L_x_2694:
[----:B------:R-:W-:Y:S05]  /*10000*/  BSYNC.RECONVERGENT B1 ;  /* 0x0000000000017941 */ /* 0x000fea0003800200 */
.L_x_2692:
[----:B-----5:R-:W2:Y:S01]  /*10010*/  DADD R10, -|R24|, 1 ;  /* 0x3ff00000180a7429 */ /* 0x020ea20000000300 */
        /* <DEDUP_REMOVED lines=54> */
[----:B-1----:R-:W0:Y:S02]  /*10380*/  DMUL R4, R4, 0.5 ;  /* 0x3fe0000004047828 */ /* 0x002e240000000000 */
[----:B0-----:R-:W-:Y:S01]  /*10390*/  LOP3.LUT R23, R5, 0x80000000, R23, 0xb8, !PT ;  /* 0x8000000005177812 */ /* 0x001fe200078eb817 */
[----:B------:R-:W-:Y:S01]  /*103a0*/  IMAD.MOV.U32 R22, RZ, RZ, R4 ;  /* 0x000000ffff167224 */ /* 0x000fe200078e0004 */
[----:B------:R-:W-:Y:S06]  /*103b0*/  @P0 BRA P1, `(.L_x_2698) ;  /* 0x0000000000140947 */ /* 0x000fec0000800000 */
[----:B------:R-:W-:Y:S01]  /*103c0*/  IMAD.MOV.U32 R4, RZ, RZ, R2 ;  /* 0x000000ffff047224 */ /* 0x000fe200078e0002 */
[----:B------:R-:W-:-:S07]  /*103d0*/  MOV R2, 0x103f0 ;  /* 0x000103f000027802 */ /* 0x000fce0000000f00 */
[----:B------:R-:W-:Y:S05]  /*103e0*/  CALL.REL.NOINC `($__internal_4_$__cuda_sm20_div_rn_f64_full) ;  /* 0x0000009000447944 */ /* 0x000fea0003c00000 */
[----:B------:R-:W-:Y:S01]  /*103f0*/  MOV R30, R4 ;  /* 0x00000004001e7202 */ /* 0x000fe20000000f00 */
[----:B------:R-:W-:-:S07]  /*10400*/  IMAD.MOV.U32 R31, RZ, RZ, R3 ;  /* 0x000000ffff1f7224 */ /* 0x000fce00078e0003 */
.L_x_2698:
[----:B------:R-:W-:Y:S05]  /*10410*/  BSYNC.RECONVERGENT B1 ;  /* 0x0000000000017941 */ /* 0x000fea0003800200 */
.L_x_2697:
        /* <DEDUP_REMOVED lines=10> */
[----:B------:R-:W-:-:S15]  /*104c0*/  @!P0 IMAD.MOV.U32 R7, RZ, RZ, -0x435 ;  /* 0xfffffbcbff078424 */ /* 0x000fde00078e00ff */
[----:B------:R-:W-:-:S15]  /*104d0*/  NOP ;  /* 0x0000000000007918 */ /* 0x000fde0000000000 */
[----:B------:R-:W-:-:S15]  /*104e0*/  NOP ;  /* 0x0000000000007918 */ /* 0x000fde0000000000 */
[----:B------:R-:W-:-:S04]  /*104f0*/  NOP ;  /* 0x0000000000007918 */ /* 0x000fc80000000000 */
[----:B------:R-:W0:Y:S02]  /*10500*/  @!P0 DMUL R2, R2, 1.80143985094819840000e+16 ;  /* 0x4350000002028828 */ /* 0x000e240000000000 */
[----:B0-----:R-:W-:Y:S02]  /*10510*/  @!P0 MOV R6, R3 ;  /* 0x0000000300068202 */ /* 0x001fe40000000f00 */
[----:B------:R-:W-:-:S03]  /*10520*/  @!P0 MOV R30, R2 ;  /* 0x00000002001e8202 */ /* 0x000fc60000000f00 */
[----:B------:R-:W-:-:S05]  /*10530*/  VIADD R4, R6, 0xffffffff ;  /* 0xffffffff06047836 */ /* 0x000fca0000000000 */
[----:B------:R-:W-:-:S13]  /*10540*/  ISETP.GE.U32.AND P1, PT, R4, 0x7fefffff, PT ;  /* 0x7fefffff0400780c */ /* 0x000fda0003f26070 */
[----:B------:R-:W-:Y:S01]  /*10550*/  @P1 IMAD.MOV.U32 R4, RZ, RZ, 0x0 ;  /* 0x00000000ff041424 */ /* 0x000fe200078e00ff */
[----:B------:R-:W-:Y:S01]  /*10560*/  @P1 LOP3.LUT P2, RZ, R3, 0x7fffffff, RZ, 0xc0, !PT ;  /* 0x7fffffff03ff1812 */ /* 0x000fe2000784c0ff */
[----:B------:R-:W-:-:S15]  /*10570*/  @P1 IMAD.MOV.U32 R5, RZ, RZ, 0x7ff00000 ;  /* 0x7ff00000ff051424 */ /* 0x000fde00078e00ff */
[----:B------:R-:W-:-:S15]  /*10580*/  NOP ;  /* 0x0000000000007918 */ /* 0x000fde0000000000 */
[----:B------:R-:W-:-:S07]  /*10590*/  NOP ;  /* 0x0000000000007918 */ /* 0x000fce0000000000 */
        /* <DEDUP_REMOVED lines=21> */
[----:B------:R-:W-:-:S03]  /*106f0*/  IMAD.MOV.U32 R3, RZ, RZ, 0x43300000 ;  /* 0x43300000ff037424 */ /* 0x000fc600078e00ff */
[----:B------:R-:W-:-:S04]  /*10700*/  @P0 IADD3 R2, PT, PT, R2, 0x1, RZ ;  /* 0x0000000102020810 */ /* 0x000fc80007ffe0ff */
[----:B------:R-:W-:-:S15]  /*10710*/  LOP3.LUT R2, R2, 0x80000000, RZ, 0x3c, !PT ;  /* 0x8000000002027812 */ /* 0x000fde00078e3cff */
[----:B------:R-:W-:-:S15]  /*10720*/  NOP ;  /* 0x0000000000007918 */ /* 0x000fde0000000000 */
[----:B------:R-:W-:-:S15]  /*10730*/  NOP ;  /* 0x0000000000007918 */ /* 0x000fde0000000000 */
[----:B------:R-:W-:-:S09]  /*10740*/  NOP ;  /* 0x0000000000007918 */ /* 0x000fd20000000000 */
        /* <DEDUP_REMOVED lines=148> */
.L_x_2700:
        /* <DEDUP_REMOVED lines=52> */
.L_x_2703:
[----:B------:R-:W-:Y:S05]  /*113d0*/  BSYNC.RECONVERGENT B2 ;  /* 0x0000000000027941 */ /* 0x000fea0003800200 */
.L_x_2702:
        /* <DEDUP_REMOVED lines=77> */
.L_x_2701:
[----:B------:R-:W-:Y:S05]  /*118b0*/  BSYNC.RECONVERGENT B1 ;  /* 0x0000000000017941 */ /* 0x000fea0003800200 */
.L_x_2699:
[----:B------:R-:W2:Y:S01]  /*118c0*/  DADD R10, -|R26|, 1 ;  /* 0x3ff000001a0a7429 */ /* 0x000ea20000000300 */
        /* <DEDUP_REMOVED lines=61> */
[----:B------:R-:W-:Y:S01]  /*11ca0*/  IMAD.MOV.U32 R30, RZ, RZ, R4 ;  /* 0x000000ffff1e7224 */ /* 0x000fe200078e0004 */
[----:B------:R-:W-:-:S07]  /*11cb0*/  MOV R31, R3 ;  /* 0x00000003001f7202 */ /* 0x000fce0000000f00 */
.L_x_2705:
[----:B------:R-:W-:Y:S05]  /*11cc0*/  BSYNC.RECONVERGENT B1 ;  /* 0x0000000000017941 */ /* 0x000fea0003800200 */
.L_x_2704:
        /* <DEDUP_REMOVED lines=199> */
.L_x_2707:
        /* <DEDUP_REMOVED lines=52> */
.L_x_2710:
[----:B------:R-:W-:Y:S05]  /*12c80*/  BSYNC.RECONVERGENT B2 ;  /* 0x0000000000027941 */ /* 0x000fea0003800200 */
.L_x_2709:
        /* <DEDUP_REMOVED lines=77> */
.L_x_2708:
[----:B------:R-:W-:Y:S05]  /*13160*/  BSYNC.RECONVERGENT B1 ;  /* 0x0000000000017941 */ /* 0x000fea0003800200 */
.L_x_2706:
[----:B------:R-:W2:Y:S01]  /*13170*/  DADD R10, -|R12|, 1 ;  /* 0x3ff000000c0a7429 */ /* 0x000ea20000000300 */
[----:B------:R-:W-:Y:S01]  /*13180*/  MOV R6, 0x1 ;  /* 0x0000000100067802 */ /* 0x000fe20000000f00 */
        /* <DEDUP_REMOVED lines=60> */
[----:B------:R-:W-:Y:S02]  /*13550*/  IMAD.MOV.U32 R30, RZ, RZ, R4 ;  /* 0x000000ffff1e7224 */ /* 0x000fe400078e0004 */
[----:B------:R-:W-:-:S07]  /*13560*/  IMAD.MOV.U32 R31, RZ, RZ, R3 ;  /* 0x000000ffff1f7224 */ /* 0x000fce00078e0003 */
.L_x_2712:
[----:B------:R-:W-:Y:S05]  /*13570*/  BSYNC.RECONVERGENT B1 ;  /* 0x0000000000017941 */ /* 0x000fea0003800200 */
.L_x_2711:
        /* <DEDUP_REMOVED lines=30> */
[----:B------:R-:W-:Y:S01]  /*13760*/  MOV R4, RZ ;  /* 0x000000ff00047202 */ /* 0x000fe20000000f00 */
[----:B------:R-:W-:Y:S01]  /*13770*/  UMOV UR7, 0x43300000 ;  /* 0x4330000000077882 */ /* 0x000fe20000000000 */
[----:B------:R-:W-:Y:S02]  /*13780*/  LOP3.LUT R3, R2, 0x3ff00000, RZ, 0xfc, !PT ;  /* 0x3ff0000002037812 */ /* 0x000fe400078efcff */
[----:B------:R-:W-:Y:S02]  /*13790*/  MOV R2, R30 ;  /* 0x0000001e00027202 */ /* 0x000fe40000000f00 */
        /* <DEDUP_REMOVED lines=165> */
.L_x_2714:
        /* <DEDUP_REMOVED lines=52> */
.L_x_2717:
[----:B------:R-:W-:Y:S05]  /*14530*/  BSYNC.RECONVERGENT B2 ;  /* 0x0000000000027941 */ /* 0x000fea0003800200 */
.L_x_2716:
        /* <DEDUP_REMOVED lines=77> */
.L_x_2715:
[----:B------:R-:W-:Y:S05]  /*14a10*/  BSYNC.RECONVERGENT B1 ;  /* 0x0000000000017941 */ /* 0x000fea0003800200 */
.L_x_2713:
        /* <DEDUP_REMOVED lines=56> */
[----:B0-----:R-:W-:Y:S02]  /*14da0*/  LOP3.LUT R13, R5, 0x80000000, R13, 0xb8, !PT ;  /* 0x80000000050d7812 */ /* 0x001fe400078eb80d */
[----:B------:R-:W-:Y:S01]  /*14db0*/  MOV R12, R4 ;  /* 0x00000004000c7202 */ /* 0x000fe20000000f00 */
[----:B------:R-:W-:Y:S06]  /*14dc0*/  @P0 BRA P1, `(.L_x_2719) ;  /* 0x0000000000140947 */ /* 0x000fec0000800000 */
[----:B------:R-:W-:Y:S01]  /*14dd0*/  IMAD.MOV.U32 R4, RZ, RZ, R2 ;  /* 0x000000ffff047224 */ /* 0x000fe200078e0002 */
[----:B------:R-:W-:-:S07]  /*14de0*/  MOV R2, 0x14e00 ;  /* 0x00014e0000027802 */ /* 0x000fce0000000f00 */
[----:B------:R-:W-:Y:S05]  /*14df0*/  CALL.REL.NOINC `($__internal_4_$__cuda_sm20_div_rn_f64_full) ;  /* 0x0000004400c07944 */ /* 0x000fea0003c00000 */
[----:B------:R-:W-:Y:S02]  /*14e00*/  IMAD.MOV.U32 R30, RZ, RZ, R4 ;  /* 0x000000ffff1e7224 */ /* 0x000fe400078e0004 */
[----:B------:R-:W-:-:S07]  /*14e10*/  IMAD.MOV.U32 R31, RZ, RZ, R3 ;  /* 0x000000ffff1f7224 */ /* 0x000fce00078e0003 */
.L_x_2719:
[----:B------:R-:W-:Y:S05]  /*14e20*/  BSYNC.RECONVERGENT B1 ;  /* 0x0000000000017941 */ /* 0x000fea0003800200 */
.L_x_2718:
[C---:B------:R-:W-:Y:S01]  /*14e30*/  FSETP.GEU.FTZ.AND P1, PT, R31.reuse, 1.7916666269302368164, PT ;  /* 0x3fe555551f00780b */ /* 0x040fe20003f3e000 */
[----:B------:R-:W-:Y:S01]  /*14e40*/  BSSY.RECONVERGENT B1, `(.L_x_2720) ;  /* 0x0000149000017945 */ /* 0x000fe20003800200 */
[----:B------:R-:W-:-:S13]  /*14e50*/  FSETP.GT.FTZ.AND P0, PT, R31, -1.6999999284744262695, PT ;  /* 0xbfd999991f00780b */ /* 0x000fda0003f14000 */
[----:B------:R-:W-:Y:S05]  /*14e60*/  @P0 BRA !P1, `(.L_x_2721) ;  /* 0x0000000c00100947 */ /* 0x000fea0004800000 */
        /* <DEDUP_REMOVED lines=15> */
[----:B------:R-:W-:Y:S01]  /*14f60*/  @P1 IMAD.MOV.U32 R4, RZ, RZ, 0x0 ;  /* 0x00000000ff041424 */ /* 0x000fe200078e00ff */
[----:B------:R-:W-:Y:S02]  /*14f70*/  @P1 MOV R5, 0x7ff00000 ;  /* 0x7ff0000000051802 */ /* 0x000fe40000000f00 */
[----:B------:R-:W-:-:S15]  /*14f80*/  @P1 LOP3.LUT P2, RZ, R3, 0x7fffffff, RZ, 0xc0, !PT ;  /* 0x7fffffff03ff1812 */ /* 0x000fde000784c0ff */
        /* <DEDUP_REMOVED lines=178> */
.L_x_2721:
        /* <DEDUP_REMOVED lines=51> */
[----:B------:R-:W-:-:S07]  /*15de0*/  MOV R2, R4 ;  /* 0x0000000400027202 */ /* 0x000fce0000000f00 */
.L_x_2724:
[----:B------:R-:W-:Y:S05]  /*15df0*/  BSYNC.RECONVERGENT B2 ;  /* 0x0000000000027941 */ /* 0x000fea0003800200 */
.L_x_2723:
        /* <DEDUP_REMOVED lines=77> */
.L_x_2722:
[----:B------:R-:W-:Y:S05]  /*162d0*/  BSYNC.RECONVERGENT B1 ;  /* 0x0000000000017941 */ /* 0x000fea0003800200 */
.L_x_2720:
        /* <DEDUP_REMOVED lines=59> */
[----:B------:R-:W-:Y:S02]  /*16690*/  MOV R4, R2 ;  /* 0x0000000200047202 */ /* 0x000fe40000000f00 */
[----:B------:R-:W-:-:S07]  /*166a0*/  MOV R2, 0x166c0 ;  /* 0x000166c000027802 */ /* 0x000fce0000000f00 */
[----:B------:R-:W-:Y:S05]  /*166b0*/  CALL.REL.NOINC `($__internal_4_$__cuda_sm20_div_rn_f64_full) ;  /* 0x0000002c00907944 */ /* 0x000fea0003c00000 */
[----:B------:R-:W-:Y:S02]  /*166c0*/  IMAD.MOV.U32 R30, RZ, RZ, R4 ;  /* 0x000000ffff1e7224 */ /* 0x000fe400078e0004 */
[----:B------:R-:W-:-:S07]  /*166d0*/  IMAD.MOV.U32 R31, RZ, RZ, R3 ;  /* 0x000000ffff1f7224 */ /* 0x000fce00078e0003 */
.L_x_2726:
[----:B------:R-:W-:Y:S05]  /*166e0*/  BSYNC.RECONVERGENT B1 ;  /* 0x0000000000017941 */ /* 0x000fea0003800200 */
.L_x_2725:
        /* <DEDUP_REMOVED lines=200> */
.L_x_2728:
        /* <DEDUP_REMOVED lines=52> */
.L_x_2731:
[----:B------:R-:W-:Y:S05]  /*176b0*/  BSYNC.RECONVERGENT B2 ;  /* 0x0000000000027941 */ /* 0x000fea0003800200 */
.L_x_2730:
        /* <DEDUP_REMOVED lines=77> */
.L_x_2729:
[----:B------:R-:W-:Y:S05]  /*17b90*/  BSYNC.RECONVERGENT B1 ;  /* 0x0000000000017941 */ /* 0x000fea0003800200 */
.L_x_2727:
        /* <DEDUP_REMOVED lines=64> */
.L_x_2733:
[----:B------:R-:W-:Y:S05]  /*17fa0*/  BSYNC.RECONVERGENT B1 ;  /* 0x0000000000017941 */ /* 0x000fea0003800200 */
.L_x_2732:
        /* <DEDUP_REMOVED lines=199> */
.L_x_2735:
        /* <DEDUP_REMOVED lines=52> */
.L_x_2738:
[----:B------:R-:W-:Y:S05]  /*18f60*/  BSYNC.RECONVERGENT B2 ;  /* 0x0000000000027941 */ /* 0x000fea0003800200 */
.L_x_2737:
        /* <DEDUP_REMOVED lines=77> */
.L_x_2736:
[----:B------:R-:W-:Y:S05]  /*19440*/  BSYNC.RECONVERGENT B1 ;  /* 0x0000000000017941 */ /* 0x000fea0003800200 */
.L_x_2734:
[----:B------:R-:W2:Y:S01]  /*19450*/  LDC.64 R2, c[0x0][0x388] ;  /* 0x0000e200ff027b82 */ /* 0x000ea20000000a00 */
[----:B-1----:R-:W1:Y:S02]  /*19460*/  DMUL R4, R4, 0.5 ;  /* 0x3fe0000004047828 */ /* 0x002e640000000000 */
[----:B-1----:R-:W-:Y:S01]  /*19470*/  LOP3.LUT R19, R5, 0x80000000, R19, 0xb8, !PT ;  /* 0x8000000005137812 */ /* 0x002fe200078eb813 */
[----:B------:R-:W-:Y:S02]  /*19480*/  IMAD.MOV.U32 R18, RZ, RZ, R4 ;  /* 0x000000ffff127224 */ /* 0x000fe400078e0004 */
[----:B--2---:R-:W-:-:S04]  /*19490*/  IMAD.WIDE.U32 R2, R0, 0x8, R2 ;  /* 0x0000000800027825 */ /* 0x004fc800078e0002 */
[----:B------:R-:W-:-:S05]  /*194a0*/  IMAD.WIDE.U32 R2, R8, 0x10, R2 ;  /* 0x0000001008027825 */ /* 0x000fca00078e0002 */
[----:B------:R-:W-:Y:S04]  /*194b0*/  STG.E.128 desc[UR4][R2.64], R20 ;  /* 0x0000001402007986 */ /* 0x000fe8000c101d04 */
[----:B------:R-:W-:Y:S04]  /*194c0*/  STG.E.128 desc[UR4][R2.64+0x800], R24 ;  /* 0x0008001802007986 */ /* 0x000fe8000c101d04 */
[----:B------:R-:W-:Y:S04]  /*194d0*/  STG.E.128 desc[UR4][R2.64+0x1000], R12 ;  /* 0x0010000c02007986 */ /* 0x000fe8000c101d04 */
[----:B------:R-:W-:Y:S01]  /*194e0*/  STG.E.128 desc[UR4][R2.64+0x1800], R16 ;  /* 0x0018001002007986 */ /* 0x000fe2000c101d04 */
[----:B------:R-:W-:Y:S05]  /*194f0*/  EXIT ;  /* 0x000000000000794d */ /* 0x000fea0003800000 */
        .weak           $__internal_4_$__cuda_sm20_div_rn_f64_full
        .type           $__internal_4_$__cuda_sm20_div_rn_f64_full,@function
        .size           $__internal_4_$__cuda_sm20_div_rn_f64_full,(.L_x_2895 - $__internal_4_$__cuda_sm20_div_rn_f64_full)
$__internal_4_$__cuda_sm20_div_rn_f64_full:
[----:B------:R-:W-:Y:S01]  /*19500*/  IMAD.MOV.U32 R37, RZ, RZ, R3 ;  /* 0x000000ffff257224 */ /* 0x000fe200078e0003 */
[C---:B------:R-:W-:Y:S01]  /*19510*/  LOP3.LUT R6, R11.reuse, 0x7ff00000, RZ, 0xc0, !PT ;  /* 0x7ff000000b067812 */ /* 0x040fe200078ec0ff */
[----:B------:R-:W-:Y:S01]  /*19520*/  IMAD.MOV.U32 R36, RZ, RZ, R4 ;  /* 0x000000ffff247224 */ /* 0x000fe200078e0004 */
[----:B------:R-:W-:Y:S01]  /*19530*/  FSETP.GEU.AND P0, PT, |R11|, 1.469367938527859385e-39, PT ;  /* 0x001000000b00780b */ /* 0x000fe20003f0e200 */
[----:B------:R-:W-:Y:S01]  /*19540*/  IMAD.MOV.U32 R40, RZ, RZ, 0x1 ;  /* 0x00000001ff287424 */ /* 0x000fe200078e00ff */
[C---:B------:R-:W-:Y:S01]  /*19550*/  FSETP.GEU.AND P2, PT, |R37|.reuse, 1.469367938527859385e-39, PT ;  /* 0x001000002500780b */ /* 0x040fe20003f4e200 */
[----:B------:R-:W-:Y:S01]  /*19560*/  IMAD.MOV.U32 R38, RZ, RZ, R36 ;  /* 0x000000ffff267224 */ /* 0x000fe200078e0024 */
[----:B------:R-:W-:Y:S01]  /*19570*/  LOP3.LUT R3, R37, 0x7ff00000, RZ, 0xc0, !PT ;  /* 0x7ff0000025037812 */ /* 0x000fe200078ec0ff */
[----:B------:R-:W-:Y:S01]  /*19580*/  BSSY.RECONVERGENT B0, `(.L_x_2739) ;  /* 0x000007c000007945 */ /* 0x000fe20003800200 */
[----:B------:R-:W-:Y:S02]  /*19590*/  LOP3.LUT R28, R11, 0x800fffff, RZ, 0xc0, !PT ;  /* 0x800fffff0b1c7812 */ /* 0x000fe400078ec0ff */
[----:B------:R-:W-:-:S02]  /*195a0*/  ISETP.GE.U32.AND P1, PT, R3, R6, PT ;  /* 0x000000060300720c */ /* 0x000fc40003f26070 */
[----:B------:R-:W-:Y:S01]  /*195b0*/  LOP3.LUT R29, R28, 0x3ff00000, RZ, 0xfc, !PT ;  /* 0x3ff000001c1d7812 */ /* 0x000fe200078efcff */
[----:B------:R-:W-:-:S04]  /*195c0*/  IMAD.MOV.U32 R28, RZ, RZ, R10 ;  /* 0x000000ffff1c7224 */ /* 0x000fc800078e000a */
[----:B------:R-:W-:Y:S01]  /*195d0*/  @!P2 LOP3.LUT R4, R11, 0x7ff00000, RZ, 0xc0, !PT ;  /* 0x7ff000000b04a812 */ /* 0x000fe200078ec0ff */
[----:B------:R-:W-:Y:S01]  /*195e0*/  @!P2 IMAD.MOV.U32 R34, RZ, RZ, RZ ;  /* 0x000000ffff22a224 */ /* 0x000fe200078e00ff */
[----:B------:R-:W0:Y:S02]  /*195f0*/  @!P0 DMUL R28, R10, 8.98846567431157953865e+307 ;  /* 0x7fe000000a1c8828 */ /* 0x000e240000000000 */
[----:B------:R-:W-:Y:S01]  /*19600*/  @!P2 ISETP.GE.U32.AND P3, PT, R3, R4, PT ;  /* 0x000000040300a20c */ /* 0x000fe20003f66070 */
[----:B0-----:R-:W0:Y:S01]  /*19610*/  MUFU.RCP64H R41, R29 ;  /* 0x0000001d00297308 */ /* 0x001e220000001800 */
[----:B------:R-:W-:Y:S02]  /*19620*/  MOV R4, 0x1ca00000 ;  /* 0x1ca0000000047802 */ /* 0x000fe40000000f00 */
[----:B------:R-:W-:Y:S02]  /*19630*/  @!P0 LOP3.LUT R6, R29, 0x7ff00000, RZ, 0xc0, !PT ;  /* 0x7ff000001d068812 */ /* 0x000fe400078ec0ff */
[----:B------:R-:W-:-:S02]  /*19640*/  @!P2 SEL R5, R4, 0x63400000, !P3 ;  /* 0x634000000405a807 */ /* 0x000fc40005800000 */
[----:B------:R-:W-:Y:S02]  /*19650*/  SEL R7, R4, 0x63400000, !P1 ;  /* 0x6340000004077807 */ /* 0x000fe40004800000 */
[--C-:B------:R-:W-:Y:S02]  /*19660*/  @!P2 LOP3.LUT R5, R5, 0x80000000, R37.reuse, 0xf8, !PT ;  /* 0x800000000505a812 */ /* 0x100fe400078ef825 */
[----:B------:R-:W-:Y:S02]  /*19670*/  LOP3.LUT R39, R7, 0x800fffff, R37, 0xf8, !PT ;  /* 0x800fffff07277812 */ /* 0x000fe400078ef825 */
[----:B------:R-:W-:Y:S01]  /*19680*/  @!P2 LOP3.LUT R35, R5, 0x100000, RZ, 0xfc, !PT ;  /* 0x001000000523a812 */ /* 0x000fe200078efcff */
[----:B------:R-:W-:-:S15]  /*19690*/  IMAD.MOV.U32 R5, RZ, RZ, R3 ;  /* 0x000000ffff057224 */ /* 0x000fde00078e0003 */
[----:B------:R-:W-:-:S15]  /*196a0*/  NOP ;  /* 0x0000000000007918 */ /* 0x000fde0000000000 */
[----:B------:R-:W-:-:S15]  /*196b0*/  NOP ;  /* 0x0000000000007918 */ /* 0x000fde0000000000 */
[----:B------:R-:W-:-:S02]  /*196c0*/  NOP ;  /* 0x0000000000007918 */ /* 0x000fc40000000000 */
[----:B------:R-:W1:Y:S02]  /*196d0*/  @!P2 DFMA R38, R38, 2, -R34 ;  /* 0x400000002626a82b */ /* 0x000e640000000822 */
[----:B-1----:R-:W-:-:S04]  /*196e0*/  @!P2 LOP3.LUT R5, R39, 0x7ff00000, RZ, 0xc0, !PT ;  /* 0x7ff000002705a812 */ /* 0x002fc800078ec0ff */
[----:B------:R-:W-:-:S04]  /*196f0*/  IADD3 R7, PT, PT, R5, -0x1, RZ ;  /* 0xffffffff05077810 */ /* 0x000fc80007ffe0ff */
[----:B------:R-:W-:Y:S01]  /*19700*/  ISETP.GT.U32.AND P0, PT, R7, 0x7feffffe, PT ;  /* 0x7feffffe0700780c */ /* 0x000fe20003f04070 */
[----:B------:R-:W-:-:S05]  /*19710*/  VIADD R7, R6, 0xffffffff ;  /* 0xffffffff06077836 */ /* 0x000fca0000000000 */
[----:B------:R-:W-:-:S15]  /*19720*/  ISETP.GT.U32.OR P0, PT, R7, 0x7feffffe, P0 ;  /* 0x7feffffe0700780c */ /* 0x000fde0000704470 */
[----:B------:R-:W-:-:S15]  /*19730*/  NOP ;  /* 0x0000000000007918 */ /* 0x000fde0000000000 */
[----:B------:R-:W-:-:S15]  /*19740*/  NOP ;  /* 0x0000000000007918 */ /* 0x000fde0000000000 */
[----:B------:R-:W-:-:S03]  /*19750*/  NOP ;  /* 0x0000000000007918 */ /* 0x000fc60000000000 */
        /* <DEDUP_REMOVED lines=49> */
[C---:B0-----:R-:W-:Y:S02]  /*19a70*/  FSETP.NEU.AND P0, PT, R29.reuse, RZ, PT ;  /* 0x000000ff1d00720b */ /* 0x041fe40003f0d000 */
[----:B------:R-:W-:Y:S02]  /*19a80*/  LOP3.LUT R10, R29, 0x80000000, R11, 0x48, !PT ;  /* 0x800000001d0a7812 */ /* 0x000fe400078e480b */
[----:B------:R-:W-:Y:S02]  /*19a90*/  MOV R28, RZ ;  /* 0x000000ff001c7202 */ /* 0x000fe40000000f00 */
        /* <DEDUP_REMOVED lines=14> */
[----:B------:R-:W-:-:S03]  /*19b80*/  FSEL R5, R10, R41, !P0 ;  /* 0x000000290a057208 */ /* 0x000fc60004000000 */
[----:B------:R-:W-:Y:S02]  /*19b90*/  IMAD.MOV.U32 R40, RZ, RZ, R4 ;  /* 0x000000ffff287224 */ /* 0x000fe400078e0004 */
[----:B------:R-:W-:Y:S01]  /*19ba0*/  IMAD.MOV.U32 R41, RZ, RZ, R5 ;  /* 0x000000ffff297224 */ /* 0x000fe200078e0005 */
[----:B------:R-:W-:Y:S06]  /*19bb0*/  BRA `(.L_x_2741) ;  /* 0x0000000000607947 */ /* 0x000fec0003800000 */
.L_x_2740:
        /* <DEDUP_REMOVED lines=11> */
[----:B------:R-:W-:Y:S01]  /*19c70*/  @P0 LOP3.LUT R3, R11, 0x7ff00000, RZ, 0xfc, !PT ;  /* 0x7ff000000b030812 */ /* 0x000fe200078efcff */
[----:B------:R-:W-:Y:S02]  /*19c80*/  @!P0 IMAD.MOV.U32 R40, RZ, RZ, RZ ;  /* 0x000000ffff288224 */ /* 0x000fe400078e00ff */
[----:B------:R-:W-:Y:S01]  /*19c90*/  @!P0 IMAD.MOV.U32 R41, RZ, RZ, R11 ;  /* 0x000000ffff298224 */ /* 0x000fe200078e000b */
[----:B------:R-:W-:Y:S01]  /*19ca0*/  @P0 MOV R41, R3 ;  /* 0x0000000300290202 */ /* 0x000fe20000000f00 */
[----:B------:R-:W-:Y:S01]  /*19cb0*/  @P0 IMAD.MOV.U32 R40, RZ, RZ, RZ ;  /* 0x000000ffff280224 */ /* 0x000fe200078e00ff */
[----:B------:R-:W-:Y:S06]  /*19cc0*/  BRA `(.L_x_2741) ;  /* 0x00000000001c7947 */ /* 0x000fec0003800000 */
.L_x_2743:
[----:B------:R-:W-:Y:S01]  /*19cd0*/  LOP3.LUT R3, R11, 0x80000, RZ, 0xfc, !PT ;  /* 0x000800000b037812 */ /* 0x000fe200078efcff */
[----:B------:R-:W-:-:S04]  /*19ce0*/  IMAD.MOV.U32 R40, RZ, RZ, R10 ;  /* 0x000000ffff287224 */ /* 0x000fc800078e000a */
[----:B------:R-:W-:Y:S01]  /*19cf0*/  IMAD.MOV.U32 R41, RZ, RZ, R3 ;  /* 0x000000ffff297224 */ /* 0x000fe200078e0003 */
[----:B------:R-:W-:Y:S06]  /*19d00*/  BRA `(.L_x_2741) ;  /* 0x00000000000c7947 */ /* 0x000fec0003800000 */
.L_x_2742:
[----:B------:R-:W-:Y:S01]  /*19d10*/  LOP3.LUT R3, R37, 0x80000, RZ, 0xfc, !PT ;  /* 0x0008000025037812 */ /* 0x000fe200078efcff */
[----:B------:R-:W-:-:S04]  /*19d20*/  IMAD.MOV.U32 R40, RZ, RZ, R36 ;  /* 0x000000ffff287224 */ /* 0x000fc800078e0024 */
[----:B------:R-:W-:-:S07]  /*19d30*/  IMAD.MOV.U32 R41, RZ, RZ, R3 ;  /* 0x000000ffff297224 */ /* 0x000fce00078e0003 */
.L_x_2741:
[----:B------:R-:W-:Y:S05]  /*19d40*/  BSYNC.RECONVERGENT B0 ;  /* 0x0000000000007941 */ /* 0x000fea0003800200 */
.L_x_2739:
[----:B------:R-:W-:Y:S01]  /*19d50*/  IMAD.MOV.U32 R6, RZ, RZ, R2 ;  /* 0x000000ffff067224 */ /* 0x000fe200078e0002 */
[----:B------:R-:W-:Y:S01]  /*19d60*/  MOV R4, R40 ;  /* 0x0000002800047202 */ /* 0x000fe20000000f00 */
[----:B------:R-:W-:Y:S02]  /*19d70*/  IMAD.MOV.U32 R7, RZ, RZ, 0x0 ;  /* 0x00000000ff077424 */ /* 0x000fe400078e00ff */
[----:B------:R-:W-:Y:S02]  /*19d80*/  IMAD.MOV.U32 R3, RZ, RZ, R41 ;  /* 0x000000ffff037224 */ /* 0x000fe400078e0029 */
[----:B------:R-:W-:Y:S05]  /*19d90*/  RET.REL.NODEC R6 `(_ZN2at6native29vectorized_elementwise_kernelILi2EZZZNS0_17atanh_kernel_cudaERNS_18TensorIteratorBaseEENKUlvE0_clEvENKUlvE_clEvEUldE_St5arrayIPcLm2EEEEviT0_T1_) ;  /* 0xfffffe6006987950 */ /* 0x000fea0003c3ffff */
.L_x_2744:
        /* <DEDUP_REMOVED lines=14> */
.L_x_2895:


//--------------------- .text._ZN2at6native29vectorized_elementwise_kernelILi4EZZZNS0_17atanh_kernel_cudaERNS_18TensorIteratorBaseEENKUlvE0_clEvENKUlvE_clEvEUldE_St5arrayIPcLm2EEEEviT0_T1_ --------------------------
	.section	.text._ZN2at6native29vectorized_elementwise_kernelILi4EZZZNS0_17atanh_kernel_cudaERNS_18TensorIteratorBaseEENKUlvE0_clEvENKUlvE_clEvEUldE_St5arrayIPcLm2EEEEviT0_T1_,"ax",@progbits
	.align	128
        .global         _ZN2at6native29vectorized_elementwise_kernelILi4EZZZNS0_17atanh_kernel_cudaERNS_18TensorIteratorBaseEENKUlvE0_clEvENKUlvE_clEvEUldE_St5arrayIPcLm2EEEEviT0_T1_
        .type           _ZN2at6native29vectorized_elementwise_kernelILi4EZZZNS0_17atanh_kernel_cudaERNS_18TensorIteratorBaseEENKUlvE0_clEvENKUlvE_clEvEUldE_St5arrayIPcLm2EEEEviT0_T1_,@function
        .size           _ZN2at6native29vectorized_elementwise_kernelILi4EZZZNS0_17atanh_kernel_cudaERNS_18TensorIteratorBaseEENKUlvE0_clEvENKUlvE_clEvEUldE_St5arrayIPcLm2EEEEviT0_T1_,(.L_x_2896 - _ZN2at6native29vectorized_elementwise_kernelILi4EZZZNS0_17atanh_kernel_cudaERNS_18TensorIteratorBaseEENKUlvE0_clEvENKUlvE_clEvEUldE_St5arrayIPcLm2EEEEviT0_T1_)
        .other          _ZN2at6native29vectorized_elementwise_kernelILi4EZZZNS0_17atanh_kernel_cudaERNS_18TensorIteratorBaseEENKUlvE0_clEvENKUlvE_clEvEUldE_St5arrayIPcLm2EEEEviT0_T1_,@"STO_CUDA_ENTRY STV_DEFAULT"
_ZN2at6native29vectorized_elementwise_kernelILi4EZZZNS0_17atanh_kernel_cudaERNS_18TensorIteratorBaseEENKUlvE0_clEvENKUlvE_clEvEUldE_St5arrayIPcLm2EEEEviT0_T1_:
.text._ZN2at6native29vectorized_elementwise_kernelILi4EZZZNS0_17atanh_kernel_cudaERNS_18TensorIteratorBaseEENKUlvE0_clEvENKUlvE_clEvEUldE_St5arrayIPcLm2EEEEviT0_T1_:
        /* <DEDUP_REMOVED lines=124> */
[----:B------:R-:W-:Y:S05]  /*07c0*/  CALL.REL.NOINC `($__internal_5_$__cuda_sm20_div_rn_f64_full) ;  /* 0x0000018c003c7944 */ /* 0x000fea0003c00000 */
[----:B------:R-:W-:Y:S02]  /*07d0*/  IMAD.MOV.U32 R8, RZ, RZ, R4 ;  /* 0x000000ffff087224 */ /* 0x000fe400078e0004 */
[----:B------:R-:W-:-:S07]  /*07e0*/  IMAD.MOV.U32 R9, RZ, RZ, R3 ;  /* 0x000000ffff097224 */ /* 0x000fce00078e0003 */
.L_x_2749:
[----:B------:R-:W-:Y:S05]  /*07f0*/  BSYNC.RECONVERGENT B2 ;  /* 0x0000000000027941 */ /* 0x000fea0003800200 */
.L_x_2748:
        /* <DEDUP_REMOVED lines=56> */
[----:B------:R-:W-:-:S07]  /*0b80*/  IMAD.MOV.U32 R2, RZ, RZ, R4 ;  /* 0x000000ffff027224 */ /* 0x000fce00078e0004 */
.L_x_2753:
[----:B------:R-:W-:Y:S05]  /*0b90*/  BSYNC.RECONVERGENT B3 ;  /* 0x0000000000037941 */ /* 0x000fea0003800200 */
.L_x_2752:
        /* <DEDUP_REMOVED lines=78> */
.L_x_2751:
        /* <DEDUP_REMOVED lines=187> */
.L_x_2755:
[----:B------:R-:W-:Y:S01]  /*1c30*/  IMAD.MOV.U32 R4, RZ, RZ, 0x0 ;  /* 0x00000000ff047424 */ /* 0x000fe200078e00ff */
[----:B------:R-:W-:Y:S01]  /*1c40*/  LOP3.LUT P0, RZ, R3, 0x7fffffff, RZ, 0xc0, !PT ;  /* 0x7fffffff03ff7812 */ /* 0x000fe2000780c0ff */
[----:B------:R-:W-:-:S06]  /*1c50*/  IMAD.MOV.U32 R5, RZ, RZ, 0x7ff00000 ;  /* 0x7ff00000ff057424 */ /* 0x000fcc00078e00ff */
[----:B------:R-:W0:Y:S02]  /*1c60*/  DFMA R2, R2, R4, +INF ;  /* 0x7ff000000202742b */ /* 0x000e240000000004 */
[----:B0-----:R-:W-:Y:S02]  /*1c70*/  FSEL R4, R2, RZ, P0 ;  /* 0x000000ff02047208 */ /* 0x001fe40000000000 */
[----:B------:R-:W-:-:S07]  /*1c80*/  FSEL R5, R3, -QNAN , P0 ;  /* 0xfff0000003057808 */ /* 0x000fce0000000000 */
.L_x_2754:
[----:B------:R-:W-:Y:S05]  /*1c90*/  BSYNC.RECONVERGENT B2 ;  /* 0x0000000000027941 */ /* 0x000fea0003800200 */
.L_x_2750:
[----:B------:R-:W0:Y:S02]  /*1ca0*/  DMUL R4, R4, 0.5 ;  /* 0x3fe0000004047828 */ /* 0x000e240000000000 */
[----:B0-----:R-:W-:Y:S01]  /*1cb0*/  LOP3.LUT R23, R5, 0x80000000, R23, 0xb8, !PT ;  /* 0x8000000005177812 */ /* 0x001fe200078eb817 */
[----:B------:R-:W-:-:S07]  /*1cc0*/  IMAD.MOV.U32 R22, RZ, RZ, R4 ;  /* 0x000000ffff167224 */ /* 0x000fce00078e0004 */
.L_x_2747:
[----:B------:R-:W-:Y:S05]  /*1cd0*/  BSYNC.RECONVERGENT B1 ;  /* 0x0000000000017941 */ /* 0x000fea0003800200 */
.L_x_2746:
        /* <DEDUP_REMOVED lines=63> */
.L_x_2759:
[----:B------:R-:W-:Y:S05]  /*20d0*/  BSYNC.RECONVERGENT B2 ;  /* 0x0000000000027941 */ /* 0x000fea0003800200 */
.L_x_2758:
        /* <DEDUP_REMOVED lines=200> */
.L_x_2761:
        /* <DEDUP_REMOVED lines=50> */
[----:B------:R-:W-:Y:S05]  /*3080*/  CALL.REL.NOINC `($__internal_5_$__cuda_sm20_div_rn_f64_full) ;  /* 0x00000164000c7944 */ /* 0x000fea0003c00000 */
[----:B------:R-:W-:-:S07]  /*3090*/  IMAD.MOV.U32 R2, RZ, RZ, R4 ;  /* 0x000000ffff027224 */ /* 0x000fce00078e0004 */
.L_x_2764:
[----:B------:R-:W-:Y:S05]  /*30a0*/  BSYNC.RECONVERGENT B3 ;  /* 0x0000000000037941 */ /* 0x000fea0003800200 */
.L_x_2763:
        /* <DEDUP_REMOVED lines=77> */
.L_x_2762:
[----:B------:R-:W-:Y:S05]  /*3580*/  BSYNC.RECONVERGENT B2 ;  /* 0x0000000000027941 */ /* 0x000fea0003800200 */
.L_x_2760:
[----:B-1----:R-:W1:Y:S02]  /*3590*/  DMUL R8, R8, 0.5 ;  /* 0x3fe0000008087828 */ /* 0x002e640000000000 */
[----:B-1----:R-:W-:-:S07]  /*35a0*/  LOP3.LUT R9, R9, 0x80000000, R13, 0xb8, !PT ;  /* 0x8000000009097812 */ /* 0x002fce00078eb80d */
.L_x_2757:
[----:B------:R-:W-:Y:S05]  /*35b0*/  BSYNC.RECONVERGENT B1 ;  /* 0x0000000000017941 */ /* 0x000fea0003800200 */
.L_x_2756:
        /* <DEDUP_REMOVED lines=61> */
[----:B------:R-:W-:Y:S01]  /*3990*/  IMAD.MOV.U32 R12, RZ, RZ, R4 ;  /* 0x000000ffff0c7224 */ /* 0x000fe200078e0004 */
[----:B------:R-:W-:-:S07]  /*39a0*/  MOV R13, R3 ;  /* 0x00000003000d7202 */ /* 0x000fce0000000f00 */
.L_x_2768:
[----:B------:R-:W-:Y:S05]  /*39b0*/  BSYNC.RECONVERGENT B2 ;  /* 0x0000000000027941 */ /* 0x000fea0003800200 */
.L_x_2767:
        /* <DEDUP_REMOVED lines=199> */
.L_x_2770:
        /* <DEDUP_REMOVED lines=52> */
.L_x_2773:
[----:B------:R-:W-:Y:S05]  /*4970*/  BSYNC.RECONVERGENT B3 ;  /* 0x0000000000037941 */ /* 0x000fea0003800200 */
.L_x_2772:
        /* <DEDUP_REMOVED lines=77> */
.L_x_2771:
[----:B------:R-:W-:Y:S05]  /*4e50*/  BSYNC.RECONVERGENT B2 ;  /* 0x0000000000027941 */ /* 0x000fea0003800200 */
.L_x_2769:
[----:B01----:R-:W0:Y:S02]  /*4e60*/  DMUL R12, R10, 0.5 ;  /* 0x3fe000000a0c7828 */ /* 0x003e240000000000 */
[----:B0-----:R-:W-:-:S07]  /*4e70*/  LOP3.LUT R13, R13, 0x80000000, R15, 0xb8, !PT ;  /* 0x800000000d0d7812 */ /* 0x001fce00078eb80f */
.L_x_2766:
[----:B------:R-:W-:Y:S05]  /*4e80*/  BSYNC.RECONVERGENT B1 ;  /* 0x0000000000017941 */ /* 0x000fea0003800200 */
.L_x_2765:
        /* <DEDUP_REMOVED lines=63> */
.L_x_2777:
[----:B------:R-:W-:Y:S05]  /*5280*/  BSYNC.RECONVERGENT B2 ;  /* 0x0000000000027941 */ /* 0x000fea0003800200 */
.L_x_2776:
        /* <DEDUP_REMOVED lines=199> */
.L_x_2779:
        /* <DEDUP_REMOVED lines=52> */
.L_x_2782:
[----:B------:R-:W-:Y:S05]  /*6240*/  BSYNC.RECONVERGENT B3 ;  /* 0x0000000000037941 */ /* 0x000fea0003800200 */
.L_x_2781:
        /* <DEDUP_REMOVED lines=77> */
.L_x_2780:
[----:B------:R-:W-:Y:S05]  /*6720*/  BSYNC.RECONVERGENT B2 ;  /* 0x0000000000027941 */ /* 0x000fea0003800200 */
.L_x_2778:
[----:B01----:R-:W0:Y:S02]  /*6730*/  DMUL R14, R10, 0.5 ;  /* 0x3fe000000a0e7828 */ /* 0x003e240000000000 */
[----:B0-----:R-:W-:-:S07]  /*6740*/  LOP3.LUT R15, R15, 0x80000000, R17, 0xb8, !PT ;  /* 0x800000000f0f7812 */ /* 0x001fce00078eb811 */
.L_x_2775:
[----:B------:R-:W-:Y:S05]  /*6750*/  BSYNC.RECONVERGENT B1 ;  /* 0x0000000000017941 */ /* 0x000fea0003800200 */
.L_x_2774:
        /* <DEDUP_REMOVED lines=63> */
.L_x_2786:
[----:B------:R-:W-:Y:S05]  /*6b50*/  BSYNC.RECONVERGENT B2 ;  /* 0x0000000000027941 */ /* 0x000fea0003800200 */
.L_x_2785:
        /* <DEDUP_REMOVED lines=199> */
.L_x_2788:
        /* <DEDUP_REMOVED lines=52> */
.L_x_2791:
[----:B------:R-:W-:Y:S05]  /*7b10*/  BSYNC.RECONVERGENT B3 ;  /* 0x0000000000037941 */ /* 0x000fea0003800200 */
.L_x_2790:
        /* <DEDUP_REMOVED lines=77> */
.L_x_2789:
[----:B------:R-:W-:Y:S05]  /*7ff0*/  BSYNC.RECONVERGENT B2 ;  /* 0x0000000000027941 */ /* 0x000fea0003800200 */
.L_x_2787:
[----:B01----:R-:W0:Y:S02]  /*8000*/  DMUL R16, R10, 0.5 ;  /* 0x3fe000000a107828 */ /* 0x003e240000000000 */
[----:B0-----:R-:W-:-:S07]  /*8010*/  LOP3.LUT R17, R17, 0x80000000, R19, 0xb8, !PT ;  /* 0x8000000011117812 */ /* 0x001fce00078eb813 */
.L_x_2784:
[----:B------:R-:W-:Y:S05]  /*8020*/  BSYNC.RECONVERGENT B1 ;  /* 0x0000000000017941 */ /* 0x000fea0003800200 */
.L_x_2783:
        /* <DEDUP_REMOVED lines=63> */
.L_x_2795:
[----:B------:R-:W-:Y:S05]  /*8420*/  BSYNC.RECONVERGENT B2 ;  /* 0x0000000000027941 */ /* 0x000fea0003800200 */
.L_x_2794:
        /* <DEDUP_REMOVED lines=199> */
.L_x_2797:
        /* <DEDUP_REMOVED lines=52> */
.L_x_2800:
[----:B------:R-:W-:Y:S05]  /*93e0*/  BSYNC.RECONVERGENT B3 ;  /* 0x0000000000037941 */ /* 0x000fea0003800200 */
.L_x_2799:
        /* <DEDUP_REMOVED lines=77> */
.L_x_2798:
[----:B------:R-:W-:Y:S05]  /*98c0*/  BSYNC.RECONVERGENT B2 ;  /* 0x0000000000027941 */ /* 0x000fea0003800200 */
.L_x_2796:
[----:B01----:R-:W0:Y:S02]  /*98d0*/  DMUL R18, R10, 0.5 ;  /* 0x3fe000000a127828 */ /* 0x003e240000000000 */
[----:B0-----:R-:W-:-:S07]  /*98e0*/  LOP3.LUT R19, R19, 0x80000000, R21, 0xb8, !PT ;  /* 0x8000000013137812 */ /* 0x001fce00078eb815 */
.L_x_2793:
[----:B------:R-:W-:Y:S05]  /*98f0*/  BSYNC.RECONVERGENT B1 ;  /* 0x0000000000017941 */ /* 0x000fea0003800200 */
.L_x_2792:
        /* <DEDUP_REMOVED lines=63> */
.L_x_2804:
[----:B------:R-:W-:Y:S05]  /*9cf0*/  BSYNC.RECONVERGENT B2 ;  /* 0x0000000000027941 */ /* 0x000fea0003800200 */
.L_x_2803:
        /* <DEDUP_REMOVED lines=199> */
.L_x_2806:
        /* <DEDUP_REMOVED lines=52> */
.L_x_2809:
[----:B------:R-:W-:Y:S05]  /*acb0*/  BSYNC.RECONVERGENT B3 ;  /* 0x0000000000037941 */ /* 0x000fea0003800200 */
.L_x_2808:
        /* <DEDUP_REMOVED lines=77> */
.L_x_2807:
[----:B------:R-:W-:Y:S05]  /*b190*/  BSYNC.RECONVERGENT B2 ;  /* 0x0000000000027941 */ /* 0x000fea0003800200 */
.L_x_2805:
[----:B01----:R-:W0:Y:S02]  /*b1a0*/  DMUL R20, R10, 0.5 ;  /* 0x3fe000000a147828 */ /* 0x003e240000000000 */
[----:B0-----:R-:W-:-:S07]  /*b1b0*/  LOP3.LUT R21, R21, 0x80000000, R31, 0xb8, !PT ;  /* 0x8000000015157812 */ /* 0x001fce00078eb81f */
.L_x_2802:
[----:B------:R-:W-:Y:S05]  /*b1c0*/  BSYNC.RECONVERGENT B1 ;  /* 0x0000000000017941 */ /* 0x000fea0003800200 */
.L_x_2801:
        /* <DEDUP_REMOVED lines=63> */
.L_x_2813:
[----:B------:R-:W-:Y:S05]  /*b5c0*/  BSYNC.RECONVERGENT B2 ;  /* 0x0000000000027941 */ /* 0x000fea0003800200 */
.L_x_2812:
        /* <DEDUP_REMOVED lines=198> */
.L_x_2815:
        /* <DEDUP_REMOVED lines=50> */
[----:B------:R-:W-:Y:S05]  /*c550*/  CALL.REL.NOINC `($__internal_5_$__cuda_sm20_div_rn_f64_full) ;  /* 0x000000cc00d87944 */ /* 0x000fea0003c00000 */
[----:B------:R-:W-:-:S07]  /*c560*/  IMAD.MOV.U32 R2, RZ, RZ, R4 ;  /* 0x000000ffff027224 */ /* 0x000fce00078e0004 */
.L_x_2818:
[----:B------:R-:W-:Y:S05]  /*c570*/  BSYNC.RECONVERGENT B3 ;  /* 0x0000000000037941 */ /* 0x000fea0003800200 */
.L_x_2817:
        /* <DEDUP_REMOVED lines=77> */
.L_x_2816:
[----:B------:R-:W-:Y:S05]  /*ca50*/  BSYNC.RECONVERGENT B2 ;  /* 0x0000000000027941 */ /* 0x000fea0003800200 */
.L_x_2814:
[----:B-1----:R-:W1:Y:S02]  /*ca60*/  DMUL R10, R10, 0.5 ;  /* 0x3fe000000a0a7828 */ /* 0x002e640000000000 */
[----:B-1----:R-:W-:Y:S01]  /*ca70*/  LOP3.LUT R33, R11, 0x80000000, R33, 0xb8, !PT ;  /* 0x800000000b217812 */ /* 0x002fe200078eb821 */
[----:B------:R-:W-:-:S07]  /*ca80*/  IMAD.MOV.U32 R32, RZ, RZ, R10 ;  /* 0x000000ffff207224 */ /* 0x000fce00078e000a */
.L_x_2811:
[----:B------:R-:W-:Y:S05]  /*ca90*/  BSYNC.RECONVERGENT B1 ;  /* 0x0000000000017941 */ /* 0x000fea0003800200 */
.L_x_2810:
        /* <DEDUP_REMOVED lines=16> */
.L_x_2821:
[----:B------:R-:W-:-:S13]  /*cba0*/  ISETP.GE.U32.AND P0, PT, R25, R24, PT ;  /* 0x000000181900720c */ /* 0x000fda0003f06070 */
[----:B------:R-:W-:Y:S05]  /*cbb0*/  @P0 BRA `(.L_x_2823) ;  /* 0x0000000000300947 */ /* 0x000fea0003800000 */
[----:B-1----:R-:W1:Y:S01]  /*cbc0*/  LDC.64 R2, c[0x0][0x388] ;  /* 0x0000e200ff027b82 */ /* 0x002e620000000a00 */
[----:B------:R-:W-:Y:S01]  /*cbd0*/  IMAD.IADD R5, R0, 0x1, R25 ;  /* 0x0000000100057824 */ /* 0x000fe200078e0219 */
[----:B------:R-:W-:-:S03]  /*cbe0*/  IADD3 R25, PT, PT, R25, 0x80, RZ ;  /* 0x0000008019197810 */ /* 0x000fc60007ffe0ff */
[----:B-1----:R-:W-:-:S05]  /*cbf0*/  IMAD.WIDE.U32 R2, R5, 0x8, R2 ;  /* 0x0000000805027825 */ /* 0x002fca00078e0002 */
[----:B-----5:R2:W-:Y:S02]  /*cc00*/  STG.E.64 desc[UR4][R2.64], R12 ;  /* 0x0000000c02007986 */ /* 0x0205e4000c101b04 */
.L_x_2822:
[----:B------:R-:W-:-:S13]  /*cc10*/  ISETP.GE.U32.AND P0, PT, R25, R24, PT ;  /* 0x000000181900720c */ /* 0x000fda0003f06070 */
[----:B------:R-:W-:Y:S05]  /*cc20*/  @P0 BRA `(.L_x_2824) ;  /* 0x0000000000300947 */ /* 0x000fea0003800000 */
[----:B-12---:R-:W1:Y:S01]  /*cc30*/  LDC.64 R2, c[0x0][0x388] ;  /* 0x0000e200ff027b82 */ /* 0x006e620000000a00 */
[----:B------:R-:W-:Y:S02]  /*cc40*/  IMAD.IADD R5, R0, 0x1, R25 ;  /* 0x0000000100057824 */ /* 0x000fe400078e0219 */
[----:B------:R-:W-:Y:S02]  /*cc50*/  VIADD R25, R25, 0x80 ;  /* 0x0000008019197836 */ /* 0x000fe40000000000 */
[----:B-1----:R-:W-:-:S05]  /*cc60*/  IMAD.WIDE.U32 R2, R5, 0x8, R2 ;  /* 0x0000000805027825 */ /* 0x002fca00078e0002 */
[----:B------:R2:W-:Y:S02]  /*cc70*/  STG.E.64 desc[UR4][R2.64], R14 ;  /* 0x0000000e02007986 */ /* 0x0005e4000c101b04 */
.L_x_2823:
[----:B------:R-:W-:-:S13]  /*cc80*/  ISETP.GE.U32.AND P0, PT, R25, R24, PT ;  /* 0x000000181900720c */ /* 0x000fda0003f06070 */
[----:B------:R-:W-:Y:S05]  /*cc90*/  @P0 BRA `(.L_x_2825) ;  /* 0x0000000000340947 */ /* 0x000fea0003800000 */
[----:B-12---:R-:W1:Y:S01]  /*cca0*/  LDC.64 R2, c[0x0][0x388] ;  /* 0x0000e200ff027b82 */ /* 0x006e620000000a00 */
[----:B------:R-:W-:Y:S02]  /*ccb0*/  IMAD.IADD R5, R0, 0x1, R25 ;  /* 0x0000000100057824 */ /* 0x000fe400078e0219 */
[----:B------:R-:W-:Y:S02]  /*ccc0*/  VIADD R25, R25, 0x80 ;  /* 0x0000008019197836 */ /* 0x000fe40000000000 */
[----:B-1----:R-:W-:-:S05]  /*ccd0*/  IMAD.WIDE.U32 R2, R5, 0x8, R2 ;  /* 0x0000000805027825 */ /* 0x002fca00078e0002 */
[----:B-----5:R3:W-:Y:S02]  /*cce0*/  STG.E.64 desc[UR4][R2.64], R16 ;  /* 0x0000001002007986 */ /* 0x0207e4000c101b04 */
.L_x_2824:
        /* <DEDUP_REMOVED lines=8> */
.L_x_2825:
[----:B------:R-:W-:Y:S05]  /*cd70*/  BSYNC.RELIABLE B1 ;  /* 0x0000000000017941 */ /* 0x000fea0003800100 */
.L_x_2820:
[----:B------:R-:W-:-:S13]  /*cd80*/  ISETP.GE.U32.AND P0, PT, R25, R24, PT ;  /* 0x000000181900720c */ /* 0x000fda0003f06070 */
[----:B-123--:R-:W1:Y:S01]  /*cd90*/  @!P0 LDC.64 R2, c[0x0][0x388] ;  /* 0x0000e200ff028b82 */ /* 0x00ee620000000a00 */
[----:B------:R-:W-:Y:S02]  /*cda0*/  @!P0 IMAD.IADD R5, R0, 0x1, R25 ;  /* 0x0000000100058824 */ /* 0x000fe400078e0219 */
[----:B------:R-:W-:Y:S02]  /*cdb0*/  @!P0 VIADD R25, R25, 0x80 ;  /* 0x0000008019198836 */ /* 0x000fe40000000000 */
[----:B-1----:R-:W-:-:S05]  /*cdc0*/  @!P0 IMAD.WIDE.U32 R2, R5, 0x8, R2 ;  /* 0x0000000805028825 */ /* 0x002fca00078e0002 */
[----:B-----5:R4:W-:Y:S02]  /*cdd0*/  @!P0 STG.E.64 desc[UR4][R2.64], R20 ;  /* 0x0000001402008986 */ /* 0x0209e4000c101b04 */
.L_x_2826:
[----:B------:R-:W-:Y:S05]  /*cde0*/  BSYNC.RECONVERGENT B0 ;  /* 0x0000000000007941 */ /* 0x000fea0003800200 */
.L_x_2819:
        /* <DEDUP_REMOVED lines=8> */
.L_x_2745:
[----:B------:R-:W0:Y:S01]  /*ce70*/  S2R R8, SR_TID.X ;  /* 0x0000000000087919 */ /* 0x000e220000002100 */
[----:B------:R-:W1:Y:S02]  /*ce80*/  LDC.64 R2, c[0x0][0x390] ;  /* 0x0000e400ff027b82 */ /* 0x000e640000000a00 */
[----:B-1----:R-:W-:-:S04]  /*ce90*/  IMAD.WIDE.U32 R2, R0, 0x8, R2 ;  /* 0x0000000800027825 */ /* 0x002fc800078e0002 */
[----:B0-----:R-:W-:-:S05]  /*cea0*/  IMAD.WIDE.U32 R2, R8, 0x20, R2 ;  /* 0x0000002008027825 */ /* 0x001fca00078e0002 */
[----:B------:R-:W2:Y:S01]  /*ceb0*/  LDG.E.ENL2.256 R24, R20, desc[UR4][R2.64] ;  /* 0xfe0000040214797e */ /* 0x000ea20008121918 */
[----:B------:R-:W-:-:S03]  /*cec0*/  MOV R6, 0x1 ;  /* 0x0000000100067802 */ /* 0x000fc60000000f00 */
[----:B------:R0:W5:Y:S01]  /*ced0*/  LDG.E.ENL2.256 R16, R12, desc[UR4][R2.64+0x1000] ;  /* 0xfe008004020c797e */ /* 0x0001620008121910 */
        /* <DEDUP_REMOVED lines=54> */
[----:B-----5:R-:W-:Y:S05]  /*d240*/  CALL.REL.NOINC `($__internal_5_$__cuda_sm20_div_rn_f64_full) ;  /* 0x000000c0009c7944 */ /* 0x020fea0003c00000 */
[----:B------:R-:W-:Y:S02]  /*d250*/  IMAD.MOV.U32 R30, RZ, RZ, R4 ;  /* 0x000000ffff1e7224 */ /* 0x000fe400078e0004 */
[----:B------:R-:W-:-:S07]  /*d260*/  IMAD.MOV.U32 R31, RZ, RZ, R3 ;  /* 0x000000ffff1f7224 */ /* 0x000fce00078e0003 */
.L_x_2828:
[----:B------:R-:W-:Y:S05]  /*d270*/  BSYNC.RECONVERGENT B1 ;  /* 0x0000000000017941 */ /* 0x000fea0003800200 */
.L_x_2827:
        /* <DEDUP_REMOVED lines=55> */
[----:B-----5:R-:W-:Y:S05]  /*d5f0*/  CALL.REL.NOINC `($__internal_5_$__cuda_sm20_div_rn_f64_full) ;  /* 0x000000bc00b07944 */ /* 0x020fea0003c00000 */
[----:B------:R-:W-:-:S07]  /*d600*/  IMAD.MOV.U32 R2, RZ, RZ, R4 ;  /* 0x000000ffff027224 */ /* 0x000fce00078e0004 */
.L_x_2832:
[----:B------:R-:W-:Y:S05]  /*d610*/  BSYNC.RECONVERGENT B2 ;  /* 0x0000000000027941 */ /* 0x000fea0003800200 */
.L_x_2831:
        /* <DEDUP_REMOVED lines=78> */
.L_x_2830:
        /* <DEDUP_REMOVED lines=188> */
.L_x_2834:
[----:B------:R-:W-:Y:S01]  /*e6c0*/  IMAD.MOV.U32 R4, RZ, RZ, 0x0 ;  /* 0x00000000ff047424 */ /* 0x000fe200078e00ff */
[----:B------:R-:W-:Y:S01]  /*e6d0*/  LOP3.LUT P0, RZ, R3, 0x7fffffff, RZ, 0xc0, !PT ;  /* 0x7fffffff03ff7812 */ /* 0x000fe2000780c0ff */
[----:B------:R-:W-:-:S06]  /*e6e0*/  IMAD.MOV.U32 R5, RZ, RZ, 0x7ff00000 ;  /* 0x7ff00000ff057424 */ /* 0x000fcc00078e00ff */
[----:B------:R-:W0:Y:S02]  /*e6f0*/  DFMA R2, R2, R4, +INF ;  /* 0x7ff000000202742b */ /* 0x000e240000000004 */
[----:B0-----:R-:W-:Y:S02]  /*e700*/  FSEL R4, R2, RZ, P0 ;  /* 0x000000ff02047208 */ /* 0x001fe40000000000 */
[----:B------:R-:W-:-:S07]  /*e710*/  FSEL R5, R3, -QNAN , P0 ;  /* 0xfff0000003057808 */ /* 0x000fce0000000000 */
.L_x_2833:
[----:B------:R-:W-:Y:S05]  /*e720*/  BSYNC.RECONVERGENT B1 ;  /* 0x0000000000017941 */ /* 0x000fea0003800200 */
.L_x_2829:
        /* <DEDUP_REMOVED lines=61> */
[----:B-----5:R-:W-:Y:S05]  /*eb00*/  CALL.REL.NOINC `($__internal_5_$__cuda_sm20_div_rn_f64_full) ;  /* 0x000000a8006c7944 */ /* 0x020fea0003c00000 */
[----:B------:R-:W-:Y:S02]  /*eb10*/  IMAD.MOV.U32 R30, RZ, RZ, R4 ;  /* 0x000000ffff1e7224 */ /* 0x000fe400078e0004 */
[----:B------:R-:W-:-:S07]  /*eb20*/  IMAD.MOV.U32 R31, RZ, RZ, R3 ;  /* 0x000000ffff1f7224 */ /* 0x000fce00078e0003 */
.L_x_2836:
[----:B------:R-:W-:Y:S05]  /*eb30*/  BSYNC.RECONVERGENT B1 ;  /* 0x0000000000017941 */ /* 0x000fea0003800200 */
.L_x_2835:
        /* <DEDUP_REMOVED lines=200> */
.L_x_2838:
        /* <DEDUP_REMOVED lines=50> */
[----:B-----5:R-:W-:Y:S05]  /*fae0*/  CALL.REL.NOINC `($__internal_5_$__cuda_sm20_div_rn_f64_full) ;  /* 0x0000009800747944 */ /* 0x020fea0003c00000 */
[----:B------:R-:W-:-:S07]  /*faf0*/  IMAD.MOV.U32 R2, RZ, RZ, R4 ;  /* 0x000000ffff027224 */ /* 0x000fce00078e0004 */
.L_x_2841:
[----:B------:R-:W-:Y:S05]  /*fb00*/  BSYNC.RECONVERGENT B2 ;  /* 0x0000000000027941 */ /* 0x000fea0003800200 */
.L_x_2840:
        /* <DEDUP_REMOVED lines=77> */
.L_x_2839:
[----:B------:R-:W-:Y:S05]  /*ffe0*/  BSYNC.RECONVERGENT B1 ;  /* 0x0000000000017941 */ /* 0x000fea0003800200 */
.L_x_2837:
        /* <DEDUP_REMOVED lines=61> */
[----:B-----5:R-:W-:Y:S05]  /*103c0*/  CALL.REL.NOINC `($__internal_5_$__cuda_sm20_div_rn_f64_full) ;  /* 0x00000090003c7944 */ /* 0x020fea0003c00000 */
[----:B------:R-:W-:Y:S01]  /*103d0*/  MOV R30, R4 ;  /* 0x00000004001e7202 */ /* 0x000fe20000000f00 */
[----:B------:R-:W-:-:S07]  /*103e0*/  IMAD.MOV.U32 R31, RZ, RZ, R3 ;  /* 0x000000ffff1f7224 */ /* 0x000fce00078e0003 */
.L_x_2843:
[----:B------:R-:W-:Y:S05]  /*103f0*/  BSYNC.RECONVERGENT B1 ;  /* 0x0000000000017941 */ /* 0x000fea0003800200 */
.L_x_2842:
        /* <DEDUP_REMOVED lines=199> */
.L_x_2845:
        /* <DEDUP_REMOVED lines=52> */
.L_x_2848:
[----:B------:R-:W-:Y:S05]  /*113b0*/  BSYNC.RECONVERGENT B2 ;  /* 0x0000000000027941 */ /* 0x000fea0003800200 */
.L_x_2847:
        /* <DEDUP_REMOVED lines=77> */
.L_x_2846:
[----:B------:R-:W-:Y:S05]  /*11890*/  BSYNC.RECONVERGENT B1 ;  /* 0x0000000000017941 */ /* 0x000fea0003800200 */
.L_x_2844:
        /* <DEDUP_REMOVED lines=62> */
[----:B------:R-:W-:Y:S01]  /*11c80*/  IMAD.MOV.U32 R30, RZ, RZ, R4 ;  /* 0x000000ffff1e7224 */ /* 0x000fe200078e0004 */
[----:B------:R-:W-:-:S07]  /*11c90*/  MOV R31, R3 ;  /* 0x00000003001f7202 */ /* 0x000fce0000000f00 */
.L_x_2850:
[----:B------:R-:W-:Y:S05]  /*11ca0*/  BSYNC.RECONVERGENT B1 ;  /* 0x0000000000017941 */ /* 0x000fea0003800200 */
.L_x_2849:
        /* <DEDUP_REMOVED lines=199> */
.L_x_2852:
        /* <DEDUP_REMOVED lines=52> */
.L_x_2855:
[----:B------:R-:W-:Y:S05]  /*12c60*/  BSYNC.RECONVERGENT B2 ;  /* 0x0000000000027941 */ /* 0x000fea0003800200 */
.L_x_2854:
        /* <DEDUP_REMOVED lines=77> */
.L_x_2853:
[----:B------:R-:W-:Y:S05]  /*13140*/  BSYNC.RECONVERGENT B1 ;  /* 0x0000000000017941 */ /* 0x000fea0003800200 */
.L_x_2851:
[----:B-----5:R-:W2:Y:S01]  /*13150*/  DADD R10, -|R12|, 1 ;  /* 0x3ff000000c0a7429 */ /* 0x020ea20000000300 */
        /* <DEDUP_REMOVED lines=60> */
[----:B------:R-:W-:Y:S05]  /*13520*/  CALL.REL.NOINC `($__internal_5_$__cuda_sm20_div_rn_f64_full) ;  /* 0x0000005c00e47944 */ /* 0x000fea0003c00000 */
[----:B------:R-:W-:Y:S02]  /*13530*/  IMAD.MOV.U32 R30, RZ, RZ, R4 ;  /* 0x000000ffff1e7224 */ /* 0x000fe400078e0004 */
[----:B------:R-:W-:-:S07]  /*13540*/  IMAD.MOV.U32 R31, RZ, RZ, R3 ;  /* 0x000000ffff1f7224 */ /* 0x000fce00078e0003 */
.L_x_2857:
[----:B------:R-:W-:Y:S05]  /*13550*/  BSYNC.RECONVERGENT B1 ;  /* 0x0000000000017941 */ /* 0x000fea0003800200 */
.L_x_2856:
        /* <DEDUP_REMOVED lines=199> */
.L_x_2859:
        /* <DEDUP_REMOVED lines=52> */
.L_x_2862:
[----:B------:R-:W-:Y:S05]  /*14510*/  BSYNC.RECONVERGENT B2 ;  /* 0x0000000000027941 */ /* 0x000fea0003800200 */
.L_x_2861:
        /* <DEDUP_REMOVED lines=77> */
.L_x_2860:
[----:B------:R-:W-:Y:S05]  /*149f0*/  BSYNC.RECONVERGENT B1 ;  /* 0x0000000000017941 */ /* 0x000fea0003800200 */
.L_x_2858:
        /* <DEDUP_REMOVED lines=61> */
[----:B------:R-:W-:Y:S05]  /*14dd0*/  CALL.REL.NOINC `($__internal_5_$__cuda_sm20_div_rn_f64_full) ;  /* 0x0000004400b87944 */ /* 0x000fea0003c00000 */
[----:B------:R-:W-:Y:S02]  /*14de0*/  IMAD.MOV.U32 R30, RZ, RZ, R4 ;  /* 0x000000ffff1e7224 */ /* 0x000fe400078e0004 */
[----:B------:R-:W-:-:S07]  /*14df0*/  IMAD.MOV.U32 R31, RZ, RZ, R3 ;  /* 0x000000ffff1f7224 */ /* 0x000fce00078e0003 */
.L_x_2864:
[----:B------:R-:W-:Y:S05]  /*14e00*/  BSYNC.RECONVERGENT B1 ;  /* 0x0000000000017941 */ /* 0x000fea0003800200 */
.L_x_2863:
        /* <DEDUP_REMOVED lines=200> */
.L_x_2866:
        /* <DEDUP_REMOVED lines=51> */
[----:B------:R-:W-:-:S07]  /*15dc0*/  MOV R2, R4 ;  /* 0x0000000400027202 */ /* 0x000fce0000000f00 */
.L_x_2869:
[----:B------:R-:W-:Y:S05]  /*15dd0*/  BSYNC.RECONVERGENT B2 ;  /* 0x0000000000027941 */ /* 0x000fea0003800200 */
.L_x_2868:
        /* <DEDUP_REMOVED lines=77> */
.L_x_2867:
[----:B------:R-:W-:Y:S05]  /*162b0*/  BSYNC.RECONVERGENT B1 ;  /* 0x0000000000017941 */ /* 0x000fea0003800200 */
.L_x_2865:
        /* <DEDUP_REMOVED lines=61> */
[----:B------:R-:W-:Y:S05]  /*16690*/  CALL.REL.NOINC `($__internal_5_$__cuda_sm20_div_rn_f64_full) ;  /* 0x0000002c00887944 */ /* 0x000fea0003c00000 */
[----:B------:R-:W-:Y:S02]  /*166a0*/  IMAD.MOV.U32 R30, RZ, RZ, R4 ;  /* 0x000000ffff1e7224 */ /* 0x000fe400078e0004 */
[----:B------:R-:W-:-:S07]  /*166b0*/  IMAD.MOV.U32 R31, RZ, RZ, R3 ;  /* 0x000000ffff1f7224 */ /* 0x000fce00078e0003 */
.L_x_2871:
[----:B------:R-:W-:Y:S05]  /*166c0*/  BSYNC.RECONVERGENT B1 ;  /* 0x0000000000017941 */ /* 0x000fea0003800200 */
.L_x_2870:
        /* <DEDUP_REMOVED lines=200> */
.L_x_2873:
        /* <DEDUP_REMOVED lines=52> */
.L_x_2876:
[----:B------:R-:W-:Y:S05]  /*17690*/  BSYNC.RECONVERGENT B2 ;  /* 0x0000000000027941 */ /* 0x000fea0003800200 */
.L_x_2875:
        /* <DEDUP_REMOVED lines=77> */
.L_x_2874:
[----:B------:R-:W-:Y:S05]  /*17b70*/  BSYNC.RECONVERGENT B1 ;  /* 0x0000000000017941 */ /* 0x000fea0003800200 */
.L_x_2872:
        /* <DEDUP_REMOVED lines=62> */
[----:B------:R-:W-:Y:S01]  /*17f60*/  MOV R30, R4 ;  /* 0x00000004001e7202 */ /* 0x000fe20000000f00 */
[----:B------:R-:W-:-:S07]  /*17f70*/  IMAD.MOV.U32 R31, RZ, RZ, R3 ;  /* 0x000000ffff1f7224 */ /* 0x000fce00078e0003 */
.L_x_2878:
[----:B------:R-:W-:Y:S05]  /*17f80*/  BSYNC.RECONVERGENT B1 ;  /* 0x0000000000017941 */ /* 0x000fea0003800200 */
.L_x_2877:
        /* <DEDUP_REMOVED lines=199> */
.L_x_2880:
        /* <DEDUP_REMOVED lines=52> */
.L_x_2883:
[----:B------:R-:W-:Y:S05]  /*18f40*/  BSYNC.RECONVERGENT B2 ;  /* 0x0000000000027941 */ /* 0x000fea0003800200 */
.L_x_2882:
        /* <DEDUP_REMOVED lines=77> */
.L_x_2881:
[----:B------:R-:W-:Y:S05]  /*19420*/  BSYNC.RECONVERGENT B1 ;  /* 0x0000000000017941 */ /* 0x000fea0003800200 */
.L_x_2879:
[----:B------:R-:W2:Y:S01]  /*19430*/  LDC.64 R2, c[0x0][0x388] ;  /* 0x0000e200ff027b82 */ /* 0x000ea20000000a00 */
[----:B-1----:R-:W1:Y:S02]  /*19440*/  DMUL R4, R4, 0.5 ;  /* 0x3fe0000004047828 */ /* 0x002e640000000000 */
[----:B-1----:R-:W-:Y:S01]  /*19450*/  LOP3.LUT R19, R5, 0x80000000, R19, 0xb8, !PT ;  /* 0x8000000005137812 */ /* 0x002fe200078eb813 */
[----:B------:R-:W-:Y:S02]  /*19460*/  IMAD.MOV.U32 R18, RZ, RZ, R4 ;  /* 0x000000ffff127224 */ /* 0x000fe400078e0004 */
[----:B--2---:R-:W-:-:S04]  /*19470*/  IMAD.WIDE.U32 R2, R0, 0x8, R2 ;  /* 0x0000000800027825 */ /* 0x004fc800078e0002 */
[----:B------:R-:W-:-:S05]  /*19480*/  IMAD.WIDE.U32 R2, R8, 0x20, R2 ;  /* 0x0000002008027825 */ /* 0x000fca00078e0002 */
[----:B------:R-:W-:Y:S04]  /*19490*/  STG.E.ENL2.256 desc[UR4][R2.64], R20, R24 ;  /* 0xf80000140218797f */ /* 0x000fe8000f121804 */
[----:B------:R-:W-:Y:S01]  /*194a0*/  STG.E.ENL2.256 desc[UR4][R2.64+0x1000], R12, R16 ;  /* 0xf800800c0210797f */ /* 0x000fe2000f121804 */
[----:B------:R-:W-:Y:S05]  /*194b0*/  EXIT ;  /* 0x000000000000794d */ /* 0x000fea0003800000 */
        .weak           $__internal_5_$__cuda_sm20_div_rn_f64_full
        .type           $__internal_5_$__cuda_sm20_div_rn_f64_full,@function
        .size           $__internal_5_$__cuda_sm20_div_rn_f64_full,(.L_x_2896 - $__internal_5_$__cuda_sm20_div_rn_f64_full)
$__internal_5_$__cuda_sm20_div_rn_f64_full:
        /* <DEDUP_REMOVED lines=108> */
.L_x_2885:
        /* <DEDUP_REMOVED lines=17> */
.L_x_2888:
[----:B------:R-:W-:Y:S01]  /*19c90*/  LOP3.LUT R3, R11, 0x80000, RZ, 0xfc, !PT ;  /* 0x000800000b037812 */ /* 0x000fe200078efcff */
[----:B------:R-:W-:-:S04]  /*19ca0*/  IMAD.MOV.U32 R40, RZ, RZ, R10 ;  /* 0x000000ffff287224 */ /* 0x000fc800078e000a */
[----:B------:R-:W-:Y:S01]  /*19cb0*/  IMAD.MOV.U32 R41, RZ, RZ, R3 ;  /* 0x000000ffff297224 */ /* 0x000fe200078e0003 */
[----:B------:R-:W-:Y:S06]  /*19cc0*/  BRA `(.L_x_2886) ;  /* 0x00000000000c7947 */ /* 0x000fec0003800000 */
.L_x_2887:
[----:B------:R-:W-:Y:S01]  /*19cd0*/  LOP3.LUT R3, R37, 0x80000, RZ, 0xfc, !PT ;  /* 0x0008000025037812 */ /* 0x000fe200078efcff */
[----:B------:R-:W-:-:S04]  /*19ce0*/  IMAD.MOV.U32 R40, RZ, RZ, R36 ;  /* 0x000000ffff287224 */ /* 0x000fc800078e0024 */
[----:B------:R-:W-:-:S07]  /*19cf0*/  IMAD.MOV.U32 R41, RZ, RZ, R3 ;  /* 0x000000ffff297224 */ /* 0x000fce00078e0003 */
.L_x_2886:
[----:B------:R-:W-:Y:S05]  /*19d00*/  BSYNC.RECONVERGENT B0 ;  /* 0x0000000000007941 */ /* 0x000fea0003800200 */
.L_x_2884:
[----:B------:R-:W-:Y:S01]  /*19d10*/  IMAD.MOV.U32 R6, RZ, RZ, R2 ;  /* 0x000000ffff067224 */ /* 0x000fe200078e0002 */
[----:B------:R-:W-:Y:S01]  /*19d20*/  MOV R4, R40 ;  /* 0x0000002800047202 */ /* 0x000fe20000000f00 */
[----:B------:R-:W-:Y:S02]  /*19d30*/  IMAD.MOV.U32 R7, RZ, RZ, 0x0 ;  /* 0x00000000ff077424 */ /* 0x000fe400078e00ff */
[----:B------:R-:W-:Y:S02]  /*19d40*/  IMAD.MOV.U32 R3, RZ, RZ, R41 ;  /* 0x000000ffff037224 */ /* 0x000fe400078e0029 */
[----:B------:R-:W-:Y:S05]  /*19d50*/  RET.REL.NODEC R6 `(_ZN2at6native29vectorized_elementwise_kernelILi4EZZZNS0_17atanh_kernel_cudaERNS_18TensorIteratorBaseEENKUlvE0_clEvENKUlvE_clEvEUldE_St5arrayIPcLm2EEEEviT0_T1_) ;  /* 0xfffffe6006a87950 */ /* 0x000fea0003c3ffff */
.L_x_2889:
        /* <DEDUP_REMOVED lines=10> */
.L_x_2896:


//--------------------- .text._ZN2at6native29vectorized_elementwise_kernelILi8EZZZNS0_17atanh_kernel_cudaERNS_18TensorIteratorBaseEENKUlvE0_clEvENKUlvE_clEvEUldE_St5arrayIPcLm2EEEEviT0_T1_ --------------------------
	.section	.text._ZN2at6native29vectorized_elementwise_kernelILi8EZZZNS0_17atanh_kernel_cudaERNS_18TensorIteratorBaseEENKUlvE0_clEvENKUlvE_clEvEUldE_St5arrayIPcLm2EEEEviT0_T1_,"ax",@progbits
	.align	128
        .global         _ZN2at6native29vectorized_elementwise_kernelILi8EZZZNS0_17atanh_kernel_cudaERNS_18TensorIteratorBaseEENKUlvE0_clEvENKUlvE_clEvEUldE_St5arrayIPcLm2EEEEviT0_T1_
        .type           _ZN2at6native29vectorized_elementwise_kernelILi8EZZZNS0_17atanh_kernel_cudaERNS_18TensorIteratorBaseEENKUlvE0_clEvENKUlvE_clEvEUldE_St5arrayIPcLm2EEEEviT0_T1_,@function
        .size           _ZN2at6native29vectorized_elementwise_kernelILi8EZZZNS0_17atanh_kernel_cudaERNS_18TensorIteratorBaseEENKUlvE0_clEvENKUlvE_clEvEUldE_St5arrayIPcLm2EEEEviT0_T1_,(.L_x_2924 - _ZN2at6native29vectorized_elementwise_kernelILi8EZZZNS0_17atanh_kernel_cudaERNS_18TensorIteratorBaseEENKUlvE0_clEvENKUlvE_clEvEUldE_St5arrayIPcLm2EEEEviT0_T1_)
        .other          _ZN2at6native29vectorized_elementwise_kernelILi8EZZZNS0_17atanh_kernel_cudaERNS_18TensorIteratorBaseEENKUlvE0_clEvENKUlvE_clEvEUldE_St5arrayIPcLm2EEEEviT0_T1_,@"STO_CUDA_ENTRY STV_DEFAULT"
_ZN2at6native29vectorized_elementwise_kernelILi8EZZZNS0_17atanh_kernel_cudaERNS_18TensorIteratorBaseEENKUlvE0_clEvENKUlvE_clEvEUldE_St5arrayIPcLm2EEEEviT0_T1_:
.text._ZN2at6native29vectorized_elementwise_kernelILi8EZZZNS0_17atanh_kernel_cudaERNS_18TensorIteratorBaseEENKUlvE0_clEvENKUlvE_clEvEUldE_St5arrayIPcLm2EEEEviT0_T1_:
[----:B------:R-:W-:Y:S01]  /*0000*/  LDC R1, c[0x0][0x37c] ;  /* 0x0000df00ff017b82 */ /* 0x000fe20000000800 */
[----:B------:R-:W-:Y:S05]  /*0010*/  EXIT ;  /* 0x000000000000794d */ /* 0x000fea0003800000 */
.L_x_2890:
        /* <DEDUP_REMOVED lines=14> */
.L_x_2924:


//--------------------- .nv.global.init           --------------------------
	.section	.nv.global.init,"aw",@progbits
.nv.global.init:
	.type		$str$6,@object
	.size		$str$6,(__unnamed_1 - $str$6)
$str$6:
        /*0000*/ 	.byte	0x66, 0x61, 0x6c, 0x73, 0x65, 0x00
	.type		__unnamed_1,@object
	.size		__unnamed_1,(__unnamed_5 - __unnamed_1)
__unnamed_1:
        /*0006*/ 	.byte	0x66, 0x65, 0x74, 0x63, 0x68, 0x5f, 0x61, 0x6e, 0x64, 0x5f, 0x63, 0x61, 0x73, 0x74, 0x00
	.type		__unnamed_5,@object
	.size		__unnamed_5,(__unnamed_3 - __unnamed_5)
__unnamed_5:
        /*0015*/ 	.byte	0x66, 0x65, 0x74, 0x63, 0x68, 0x5f, 0x61, 0x6e, 0x64, 0x5f, 0x63, 0x61, 0x73, 0x74, 0x00
	.type		__unnamed_3,@object
	.size		__unnamed_3,(__unnamed_7 - __unnamed_3)
__unnamed_3:
        /*0024*/ 	.byte	0x66, 0x65, 0x74, 0x63, 0x68, 0x5f, 0x61, 0x6e, 0x64, 0x5f, 0x63, 0x61, 0x73, 0x74, 0x00
	.type		__unnamed_7,@object
	.size		__unnamed_7,(__unnamed_2 - __unnamed_7)
__unnamed_7:
        /*0033*/ 	.byte	0x66, 0x65, 0x74, 0x63, 0x68, 0x5f, 0x61, 0x6e, 0x64, 0x5f, 0x63, 0x61, 0x73, 0x74, 0x00
	.type		__unnamed_2,@object
	.size		__unnamed_2,(__unnamed_6 - __unnamed_2)
__unnamed_2:
        /*0042*/ 	.byte	0x63, 0x61, 0x73, 0x74, 0x5f, 0x61, 0x6e, 0x64, 0x5f, 0x73, 0x74, 0x6f, 0x72, 0x65, 0x00
	.type		__unnamed_6,@object
	.size		__unnamed_6,(__unnamed_4 - __unnamed_6)
__unnamed_6:
        /*0051*/ 	.byte	0x63, 0x61, 0x73, 0x74, 0x5f, 0x61, 0x6e, 0x64, 0x5f, 0x73, 0x74, 0x6f, 0x72, 0x65, 0x00
	.type		__unnamed_4,@object
	.size		__unnamed_4,(__unnamed_8 - __unnamed_4)
__unnamed_4:
        /*0060*/ 	.byte	0x63, 0x61, 0x73, 0x74, 0x5f, 0x61, 0x6e, 0x64, 0x5f, 0x73, 0x74, 0x6f, 0x72, 0x65, 0x00
	.type		__unnamed_8,@object
	.size		__unnamed_8,($str$7 - __unnamed_8)
__unnamed_8:
        /*006f*/ 	.byte	0x63, 0x61, 0x73, 0x74, 0x5f, 0x61, 0x6e, 0x64, 0x5f, 0x73, 0x74, 0x6f, 0x72, 0x65, 0x00
	.type		$str$7,@object
	.size		$str$7,(.L_37 - $str$7)
$str$7:
        /*007e*/ 	.byte	0x2f, 0x72, 0x6f, 0x6f, 0x74, 0x2f, 0x2e, 0x70, 0x79, 0x65, 0x6e, 0x76, 0x2f, 0x76, 0x65, 0x72
        /*008e*/ 	.byte	0x73, 0x69, 0x6f, 0x6e, 0x73, 0x2f, 0x33, 0x2e, 0x31, 0x33, 0x2e, 0x31, 0x32, 0x2f, 0x6c, 0x69
        /*009e*/ 	.byte	0x62, 0x2f, 0x70, 0x79, 0x74, 0x68, 0x6f, 0x6e, 0x33, 0x2e, 0x31, 0x33, 0x2f, 0x73, 0x69, 0x74
        /*00ae*/ 	.byte	0x65, 0x2d, 0x70, 0x61, 0x63, 0x6b, 0x61, 0x67, 0x65, 0x73, 0x2f, 0x74, 0x6f, 0x72, 0x63, 0x68
        /*00be*/ 	.byte	0x2f, 0x69, 0x6e, 0x63, 0x6c, 0x75, 0x64, 0x65, 0x2f, 0x63, 0x31, 0x30, 0x2f, 0x63, 0x6f, 0x72
        /*00ce*/ 	.byte	0x65, 0x2f, 0x44, 0x79, 0x6e, 0x61, 0x6d, 0x69, 0x63, 0x43, 0x61, 0x73, 0x74, 0x2e, 0x68, 0x00
.L_37:


//--------------------- .nv.shared.reserved.0     --------------------------
	.section	.nv.shared.reserved.0,"aw",@nobits
	.weak		__nv_reservedSMEM_offset_0_alias
	.size		__nv_reservedSMEM_offset_0_alias, 0, 64
	.other		__nv_reservedSMEM_offset_0_alias,@"STO_CUDA_RESERVED_SHARED STV_DEFAULT"
__nv_reservedSMEM_offset_0_alias:
	.zero		0
	.zero		64


//--------------------- .nv.global                --------------------------
	.section	.nv.global,"aw",@nobits
.nv.global:
	.type		_ZN59_INTERNAL_eaf5bf6f_28_UnaryGeometricAtanhKernel_cu_8ced36954cuda3std3__48in_placeE,@object
	.size		_ZN59_INTERNAL_eaf5bf6f_28_UnaryGeometricAtanhKernel_cu_8ced36954cuda3std3__48in_placeE,(_ZN59_INTERNAL_eaf5bf6f_28_UnaryGeometricAtanhKernel_cu_8ced36954cuda3std6ranges3__45__cpo8distanceE - _ZN59_INTERNAL_eaf5bf6f_28_UnaryGeometricAtanhKernel_cu_8ced36954cuda3std3__48in_placeE)
_ZN59_INTERNAL_eaf5bf6f_28_UnaryGeometricAtanhKernel_cu_8ced36954cuda3std3__48in_placeE:
	.zero		1
	.type		_ZN59_INTERNAL_eaf5bf6f_28_UnaryGeometricAtanhKernel_cu_8ced36954cuda3std6ranges3__45__cpo8distanceE,@object
	.size		_ZN59_INTERNAL_eaf5bf6f_28_UnaryGeometricAtanhKernel_cu_8ced36954cuda3std6ranges3__45__cpo8distanceE,(_ZN59_INTERNAL_eaf5bf6f_28_UnaryGeometricAtanhKernel_cu_8ced36954cuda3std3__45__cpo6cbeginE - _ZN59_INTERNAL_eaf5bf6f_28_UnaryGeometricAtanhKernel_cu_8ced36954cuda3std6ranges3__45__cpo8distanceE)
_ZN59_INTERNAL_eaf5bf6f_28_UnaryGeometricAtanhKernel_cu_8ced36954cuda3std6ranges3__45__cpo8distanceE:
	.zero		1
	.type		_ZN59_INTERNAL_eaf5bf6f_28_UnaryGeometricAtanhKernel_cu_8ced36954cuda3std3__45__cpo6cbeginE,@object
	.size		_ZN59_INTERNAL_eaf5bf6f_28_UnaryGeometricAtanhKernel_cu_8ced36954cuda3std3__45__cpo6cbeginE,(_ZN59_INTERNAL_eaf5bf6f_28_UnaryGeometricAtanhKernel_cu_8ced36954cuda3std6ranges3__45__cpo7advanceE - _ZN59_INTERNAL_eaf5bf6f_28_UnaryGeometricAtanhKernel_cu_8ced36954cuda3std3__45__cpo6cbeginE)
_ZN59_INTERNAL_eaf5bf6f_28_UnaryGeometricAtanhKernel_cu_8ced36954cuda3std3__45__cpo6cbeginE:
	.zero		1
	.type		_ZN59_INTERNAL_eaf5bf6f_28_UnaryGeometricAtanhKernel_cu_8ced36954cuda3std6ranges3__45__cpo7advanceE,@object
	.size		_ZN59_INTERNAL_eaf5bf6f_28_UnaryGeometricAtanhKernel_cu_8ced36954cuda3std6ranges3__45__cpo7advanceE,(_ZN59_INTERNAL_eaf5bf6f_28_UnaryGeometricAtanhKernel_cu_8ced36954cuda3std3__45__cpo7crbeginE - _ZN59_INTERNAL_eaf5bf6f_28_UnaryGeometricAtanhKernel_cu_8ced36954cuda3std6ranges3__45__cpo7advanceE)
_ZN59_INTERNAL_eaf5bf6f_28_UnaryGeometricAtanhKernel_cu_8ced36954cuda3std6ranges3__45__cpo7advanceE:
	.zero		1
	.type		_ZN59_INTERNAL_eaf5bf6f_28_UnaryGeometricAtanhKernel_cu_8ced36954cuda3std3__45__cpo7crbeginE,@object
	.size		_ZN59_INTERNAL_eaf5bf6f_28_UnaryGeometricAtanhKernel_cu_8ced36954cuda3std3__45__cpo7crbeginE,(_ZN59_INTERNAL_eaf5bf6f_28_UnaryGeometricAtanhKernel_cu_8ced36954cuda3std6ranges3__45__cpo4dataE - _ZN59_INTERNAL_eaf5bf6f_28_UnaryGeometricAtanhKernel_cu_8ced36954cuda3std3__45__cpo7crbeginE)
_ZN59_INTERNAL_eaf5bf6f_28_UnaryGeometricAtanhKernel_cu_8ced36954cuda3std3__45__cpo7crbeginE:
	.zero		1
	.type		_ZN59_INTERNAL_eaf5bf6f_28_UnaryGeometricAtanhKernel_cu_8ced36954cuda3std6ranges3__45__cpo4dataE,@object
	.size		_ZN59_INTERNAL_eaf5bf6f_28_UnaryGeometricAtanhKernel_cu_8ced36954cuda3std6ranges3__45__cpo4dataE,(_ZN59_INTERNAL_eaf5bf6f_28_UnaryGeometricAtanhKernel_cu_8ced36954cuda3std6ranges3__45__cpo5beginE - _ZN59_INTERNAL_eaf5bf6f_28_UnaryGeometricAtanhKernel_cu_8ced36954cuda3std6ranges3__45__cpo4dataE)
_ZN59_INTERNAL_eaf5bf6f_28_UnaryGeometricAtanhKernel_cu_8ced36954cuda3std6ranges3__45__cpo4dataE:
	.zero		1
	.type		_ZN59_INTERNAL_eaf5bf6f_28_UnaryGeometricAtanhKernel_cu_8ced36954cuda3std6ranges3__45__cpo5beginE,@object
	.size		_ZN59_INTERNAL_eaf5bf6f_28_UnaryGeometricAtanhKernel_cu_8ced36954cuda3std6ranges3__45__cpo5beginE,(_ZN59_INTERNAL_eaf5bf6f_28_UnaryGeometricAtanhKernel_cu_8ced36954cuda3std3__461_GLOBAL__N__eaf5bf6f_28_UnaryGeometricAtanhKernel_cu_8ced36956ignoreE - _ZN59_INTERNAL_eaf5bf6f_28_UnaryGeometricAtanhKernel_cu_8ced36954cuda3std6ranges3__45__cpo5beginE)
_ZN59_INTERNAL_eaf5bf6f_28_UnaryGeometricAtanhKernel_cu_8ced36954cuda3std6ranges3__45__cpo5beginE:
	.zero		1
	.type		_ZN59_INTERNAL_eaf5bf6f_28_UnaryGeometricAtanhKernel_cu_8ced36954cuda3std3__461_GLOBAL__N__eaf5bf6f_28_UnaryGeometricAtanhKernel_cu_8ced36956ignoreE,@object
	.size		_ZN59_INTERNAL_eaf5bf6f_28_UnaryGeometricAtanhKernel_cu_8ced36954cuda3std3__461_GLOBAL__N__eaf5bf6f_28_UnaryGeometricAtanhKernel_cu_8ced36956ignoreE,(_ZN59_INTERNAL_eaf5bf6f_28_UnaryGeometricAtanhKernel_cu_8ced36954cuda3std6ranges3__45__cpo4sizeE - _ZN59_INTERNAL_eaf5bf6f_28_UnaryGeometricAtanhKernel_cu_8ced36954cuda3std3__461_GLOBAL__N__eaf5bf6f_28_UnaryGeometricAtanhKernel_cu_8ced36956ignoreE)
_ZN59_INTERNAL_eaf5bf6f_28_UnaryGeometricAtanhKernel_cu_8ced36954cuda3std3__461_GLOBAL__N__eaf5bf6f_28_UnaryGeometricAtanhKernel_cu_8ced36956ignoreE:
	.zero		1
	.type		_ZN59_INTERNAL_eaf5bf6f_28_UnaryGeometricAtanhKernel_cu_8ced36954cuda3std6ranges3__45__cpo4sizeE,@object
	.size		_ZN59_INTERNAL_eaf5bf6f_28_UnaryGeometricAtanhKernel_cu_8ced36954cuda3std6ranges3__45__cpo4sizeE,(_ZN59_INTERNAL_eaf5bf6f_28_UnaryGeometricAtanhKernel_cu_8ced36954cuda3std3__45__cpo5beginE - _ZN59_INTERNAL_eaf5bf6f_28_UnaryGeometricAtanhKernel_cu_8ced36954cuda3std6ranges3__45__cpo4sizeE)
_ZN59_INTERNAL_eaf5bf6f_28_UnaryGeometricAtanhKernel_cu_8ced36954cuda3std6ranges3__45__cpo4sizeE:
	.zero		1
	.type		_ZN59_INTERNAL_eaf5bf6f_28_UnaryGeometricAtanhKernel_cu_8ced36954cuda3std3__45__cpo5beginE,@object
	.size		_ZN59_INTERNAL_eaf5bf6f_28_UnaryGeometricAtanhKernel_cu_8ced36954cuda3std3__45__cpo5beginE,(_ZN59_INTERNAL_eaf5bf6f_28_UnaryGeometricAtanhKernel_cu_8ced36954cuda3std6ranges3__45__cpo6cbeginE - _ZN59_INTERNAL_eaf5bf6f_28_UnaryGeometricAtanhKernel_cu_8ced36954cuda3std3__45__cpo5beginE)
_ZN59_INTERNAL_eaf5bf6f_28_UnaryGeometricAtanhKernel_cu_8ced36954cuda3std3__45__cpo5beginE:
	.zero		1
	.type		_ZN59_INTERNAL_eaf5bf6f_28_UnaryGeometricAtanhKernel_cu_8ced36954cuda3std6ranges3__45__cpo6cbeginE,@object
	.size		_ZN59_INTERNAL_eaf5bf6f_28_UnaryGeometricAtanhKernel_cu_8ced36954cuda3std6ranges3__45__cpo6cbeginE,(_ZN59_INTERNAL_eaf5bf6f_28_UnaryGeometricAtanhKernel_cu_8ced36954cuda3std3__45__cpo6rbeginE - _ZN59_INTERNAL_eaf5bf6f_28_UnaryGeometricAtanhKernel_cu_8ced36954cuda3std6ranges3__45__cpo6cbeginE)
_ZN59_INTERNAL_eaf5bf6f_28_UnaryGeometricAtanhKernel_cu_8ced36954cuda3std6ranges3__45__cpo6cbeginE:
	.zero		1
	.type		_ZN59_INTERNAL_eaf5bf6f_28_UnaryGeometricAtanhKernel_cu_8ced36954cuda3std3__45__cpo6rbeginE,@object
	.size		_ZN59_INTERNAL_eaf5bf6f_28_UnaryGeometricAtanhKernel_cu_8ced36954cuda3std3__45__cpo6rbeginE,(_ZN59_INTERNAL_eaf5bf6f_28_UnaryGeometricAtanhKernel_cu_8ced36954cuda3std6ranges3__45__cpo4nextE - _ZN59_INTERNAL_eaf5bf6f_28_UnaryGeometricAtanhKernel_cu_8ced36954cuda3std3__45__cpo6rbeginE)
_ZN59_INTERNAL_eaf5bf6f_28_UnaryGeometricAtanhKernel_cu_8ced36954cuda3std3__45__cpo6rbeginE:
	.zero		1
	.type		_ZN59_INTERNAL_eaf5bf6f_28_UnaryGeometricAtanhKernel_cu_8ced36954cuda3std6ranges3__45__cpo4nextE,@object
	.size		_ZN59_INTERNAL_eaf5bf6f_28_UnaryGeometricAtanhKernel_cu_8ced36954cuda3std6ranges3__45__cpo4nextE,(_ZN59_INTERNAL_eaf5bf6f_28_UnaryGeometricAtanhKernel_cu_8ced36954cuda3std6ranges3__45__cpo4swapE - _ZN59_INTERNAL_eaf5bf6f_28_UnaryGeometricAtanhKernel_cu_8ced36954cuda3std6ranges3__45__cpo4nextE)
_ZN59_INTERNAL_eaf5bf6f_28_UnaryGeometricAtanhKernel_cu_8ced36954cuda3std6ranges3__45__cpo4nextE:
	.zero		1
	.type		_ZN59_INTERNAL_eaf5bf6f_28_UnaryGeometricAtanhKernel_cu_8ced36954cuda3std6ranges3__45__cpo4swapE,@object
	.size		_ZN59_INTERNAL_eaf5bf6f_28_UnaryGeometricAtanhKernel_cu_8ced36954cuda3std6ranges3__45__cpo4swapE,(_ZN59_INTERNAL_eaf5bf6f_28_UnaryGeometricAtanhKernel_cu_8ced36954cuda3std3__420unreachable_sentinelE - _ZN59_INTERNAL_eaf5bf6f_28_UnaryGeometricAtanhKernel_cu_8ced36954cuda3std6ranges3__45__cpo4swapE)
_ZN59_INTERNAL_eaf5bf6f_28_UnaryGeometricAtanhKernel_cu_8ced36954cuda3std6ranges3__45__cpo4swapE:
	.zero		1
	.type		_ZN59_INTERNAL_eaf5bf6f_28_UnaryGeometricAtanhKernel_cu_8ced36954cuda3std3__420unreachable_sentinelE,@object
	.size		_ZN59_INTERNAL_eaf5bf6f_28_UnaryGeometricAtanhKernel_cu_8ced36954cuda3std3__420unreachable_sentinelE,(_ZN59_INTERNAL_eaf5bf6f_28_UnaryGeometricAtanhKernel_cu_8ced36956thrust24THRUST_300001_SM_1030_NS6system6detail10sequential3seqE - _ZN59_INTERNAL_eaf5bf6f_28_UnaryGeometricAtanhKernel_cu_8ced36954cuda3std3__420unreachable_sentinelE)
_ZN59_INTERNAL_eaf5bf6f_28_UnaryGeometricAtanhKernel_cu_8ced36954cuda3std3__420unreachable_sentinelE:
	.zero		1
	.type		_ZN59_INTERNAL_eaf5bf6f_28_UnaryGeometricAtanhKernel_cu_8ced36956thrust24THRUST_300001_SM_1030_NS6system6detail10sequential3seqE,@object
	.size		_ZN59_INTERNAL_eaf5bf6f_28_UnaryGeometricAtanhKernel_cu_8ced36956thrust24THRUST_300001_SM_1030_NS6system6detail10sequential3seqE,(_ZN59_INTERNAL_eaf5bf6f_28_UnaryGeometricAtanhKernel_cu_8ced36954cuda3std3__45__cpo4cendE - _ZN59_INTERNAL_eaf5bf6f_28_UnaryGeometricAtanhKernel_cu_8ced36956thrust24THRUST_300001_SM_1030_NS6system6detail10sequential3seqE)
_ZN59_INTERNAL_eaf5bf6f_28_UnaryGeometricAtanhKernel_cu_8ced36956thrust24THRUST_300001_SM_1030_NS6system6detail10sequential3seqE:
	.zero		1
	.type		_ZN59_INTERNAL_eaf5bf6f_28_UnaryGeometricAtanhKernel_cu_8ced36954cuda3std3__45__cpo4cendE,@object
	.size		_ZN59_INTERNAL_eaf5bf6f_28_UnaryGeometricAtanhKernel_cu_8ced36954cuda3std3__45__cpo4cendE,(_ZN59_INTERNAL_eaf5bf6f_28_UnaryGeometricAtanhKernel_cu_8ced36954cuda3std6ranges3__45__cpo9iter_swapE - _ZN59_INTERNAL_eaf5bf6f_28_UnaryGeometricAtanhKernel_cu_8ced36954cuda3std3__45__cpo4cendE)
_ZN59_INTERNAL_eaf5bf6f_28_UnaryGeometricAtanhKernel_cu_8ced36954cuda3std3__45__cpo4cendE:
	.zero		1
	.type		_ZN59_INTERNAL_eaf5bf6f_28_UnaryGeometricAtanhKernel_cu_8ced36954cuda3std6ranges3__45__cpo9iter_swapE,@object
	.size		_ZN59_INTERNAL_eaf5bf6f_28_UnaryGeometricAtanhKernel_cu_8ced36954cuda3std6ranges3__45__cpo9iter_swapE,(_ZN59_INTERNAL_eaf5bf6f_28_UnaryGeometricAtanhKernel_cu_8ced36954cuda3std3__45__cpo5crendE - _ZN59_INTERNAL_eaf5bf6f_28_UnaryGeometricAtanhKernel_cu_8ced36954cuda3std6ranges3__45__cpo9iter_swapE)
_ZN59_INTERNAL_eaf5bf6f_28_UnaryGeometricAtanhKernel_cu_8ced36954cuda3std6ranges3__45__cpo9iter_swapE:
	.zero		1
	.type		_ZN59_INTERNAL_eaf5bf6f_28_UnaryGeometricAtanhKernel_cu_8ced36954cuda3std3__45__cpo5crendE,@object
	.size		_ZN59_INTERNAL_eaf5bf6f_28_UnaryGeometricAtanhKernel_cu_8ced36954cuda3std3__45__cpo5crendE,(_ZN59_INTERNAL_eaf5bf6f_28_UnaryGeometricAtanhKernel_cu_8ced36954cuda3std6ranges3__45__cpo5cdataE - _ZN59_INTERNAL_eaf5bf6f_28_UnaryGeometricAtanhKernel_cu_8ced36954cuda3std3__45__cpo5crendE)
_ZN59_INTERNAL_eaf5bf6f_28_UnaryGeometricAtanhKernel_cu_8ced36954cuda3std3__45__cpo5crendE:
	.zero		1
	.type		_ZN59_INTERNAL_eaf5bf6f_28_UnaryGeometricAtanhKernel_cu_8ced36954cuda3std6ranges3__45__cpo5cdataE,@object
	.size		_ZN59_INTERNAL_eaf5bf6f_28_UnaryGeometricAtanhKernel_cu_8ced36954cuda3std6ranges3__45__cpo5cdataE,(_ZN59_INTERNAL_eaf5bf6f_28_UnaryGeometricAtanhKernel_cu_8ced36954cuda3std6ranges3__45__cpo3endE - _ZN59_INTERNAL_eaf5bf6f_28_UnaryGeometricAtanhKernel_cu_8ced36954cuda3std6ranges3__45__cpo5cdataE)
_ZN59_INTERNAL_eaf5bf6f_28_UnaryGeometricAtanhKernel_cu_8ced36954cuda3std6ranges3__45__cpo5cdataE:
	.zero		1
	.type		_ZN59_INTERNAL_eaf5bf6f_28_UnaryGeometricAtanhKernel_cu_8ced36954cuda3std6ranges3__45__cpo3endE,@object
	.size		_ZN59_INTERNAL_eaf5bf6f_28_UnaryGeometricAtanhKernel_cu_8ced36954cuda3std6ranges3__45__cpo3endE,(_ZN59_INTERNAL_eaf5bf6f_28_UnaryGeometricAtanhKernel_cu_8ced36954cuda3std3__419piecewise_constructE - _ZN59_INTERNAL_eaf5bf6f_28_UnaryGeometricAtanhKernel_cu_8ced36954cuda3std6ranges3__45__cpo3endE)
_ZN59_INTERNAL_eaf5bf6f_28_UnaryGeometricAtanhKernel_cu_8ced36954cuda3std6ranges3__45__cpo3endE:
	.zero		1
	.type		_ZN59_INTERNAL_eaf5bf6f_28_UnaryGeometricAtanhKernel_cu_8ced36954cuda3std3__419piecewise_constructE,@object
	.size		_ZN59_INTERNAL_eaf5bf6f_28_UnaryGeometricAtanhKernel_cu_8ced36954cuda3std3__419piecewise_constructE,(_ZN59_INTERNAL_eaf5bf6f_28_UnaryGeometricAtanhKernel_cu_8ced36954cuda3std6ranges3__45__cpo5ssizeE - _ZN59_INTERNAL_eaf5bf6f_28_UnaryGeometricAtanhKernel_cu_8ced36954cuda3std3__419piecewise_constructE)
_ZN59_INTERNAL_eaf5bf6f_28_UnaryGeometricAtanhKernel_cu_8ced36954cuda3std3__419piecewise_constructE:
	.zero		1
	.type		_ZN59_INTERNAL_eaf5bf6f_28_UnaryGeometricAtanhKernel_cu_8ced36954cuda3std6ranges3__45__cpo5ssizeE,@object
	.size		_ZN59_INTERNAL_eaf5bf6f_28_UnaryGeometricAtanhKernel_cu_8ced36954cuda3std6ranges3__45__cpo5ssizeE,(_ZN59_INTERNAL_eaf5bf6f_28_UnaryGeometricAtanhKernel_cu_8ced36954cuda3std3__45__cpo3endE - _ZN59_INTERNAL_eaf5bf6f_28_UnaryGeometricAtanhKernel_cu_8ced36954cuda3std6ranges3__45__cpo5ssizeE)
_ZN59_INTERNAL_eaf5bf6f_28_UnaryGeometricAtanhKernel_cu_8ced36954cuda3std6ranges3__45__cpo5ssizeE:
	.zero		1
	.type		_ZN59_INTERNAL_eaf5bf6f_28_UnaryGeometricAtanhKernel_cu_8ced36954cuda3std3__45__cpo3endE,@object
	.size		_ZN59_INTERNAL_eaf5bf6f_28_UnaryGeometricAtanhKernel_cu_8ced36954cuda3std3__45__cpo3endE,(_ZN59_INTERNAL_eaf5bf6f_28_UnaryGeometricAtanhKernel_cu_8ced36954cuda3std6ranges3__45__cpo4cendE - _ZN59_INTERNAL_eaf5bf6f_28_UnaryGeometricAtanhKernel_cu_8ced36954cuda3std3__45__cpo3endE)
_ZN59_INTERNAL_eaf5bf6f_28_UnaryGeometricAtanhKernel_cu_8ced36954cuda3std3__45__cpo3endE:
	.zero		1
	.type		_ZN59_INTERNAL_eaf5bf6f_28_UnaryGeometricAtanhKernel_cu_8ced36954cuda3std6ranges3__45__cpo4cendE,@object
	.size		_ZN59_INTERNAL_eaf5bf6f_28_UnaryGeometricAtanhKernel_cu_8ced36954cuda3std6ranges3__45__cpo4cendE,(_ZN59_INTERNAL_eaf5bf6f_28_UnaryGeometricAtanhKernel_cu_8ced36954cuda3std3__45__cpo4rendE - _ZN59_INTERNAL_eaf5bf6f_28_UnaryGeometricAtanhKernel_cu_8ced36954cuda3std6ranges3__45__cpo4cendE)
_ZN59_INTERNAL_eaf5bf6f_28_UnaryGeometricAtanhKernel_cu_8ced36954cuda3std6ranges3__45__cpo4cendE:
	.zero		1
	.type		_ZN59_INTERNAL_eaf5bf6f_28_UnaryGeometricAtanhKernel_cu_8ced36954cuda3std3__45__cpo4rendE,@object
	.size		_ZN59_INTERNAL_eaf5bf6f_28_UnaryGeometricAtanhKernel_cu_8ced36954cuda3std3__45__cpo4rendE,(_ZN59_INTERNAL_eaf5bf6f_28_UnaryGeometricAtanhKernel_cu_8ced36954cuda3std6ranges3__45__cpo4prevE - _ZN59_INTERNAL_eaf5bf6f_28_UnaryGeometricAtanhKernel_cu_8ced36954cuda3std3__45__cpo4rendE)
_ZN59_INTERNAL_eaf5bf6f_28_UnaryGeometricAtanhKernel_cu_8ced36954cuda3std3__45__cpo4rendE:
	.zero		1
	.type		_ZN59_INTERNAL_eaf5bf6f_28_UnaryGeometricAtanhKernel_cu_8ced36954cuda3std6ranges3__45__cpo4prevE,@object
	.size		_ZN59_INTERNAL_eaf5bf6f_28_UnaryGeometricAtanhKernel_cu_8ced36954cuda3std6ranges3__45__cpo4prevE,(_ZN59_INTERNAL_eaf5bf6f_28_UnaryGeometricAtanhKernel_cu_8ced36954cuda3std6ranges3__45__cpo9iter_moveE - _ZN59_INTERNAL_eaf5bf6f_28_UnaryGeometricAtanhKernel_cu_8ced36954cuda3std6ranges3__45__cpo4prevE)
_ZN59_INTERNAL_eaf5bf6f_28_UnaryGeometricAtanhKernel_cu_8ced36954cuda3std6ranges3__45__cpo4prevE:
	.zero		1
	.type		_ZN59_INTERNAL_eaf5bf6f_28_UnaryGeometricAtanhKernel_cu_8ced36954cuda3std6ranges3__45__cpo9iter_moveE,@object
	.size		_ZN59_INTERNAL_eaf5bf6f_28_UnaryGeometricAtanhKernel_cu_8ced36954cuda3std6ranges3__45__cpo9iter_moveE,(.L_21 - _ZN59_INTERNAL_eaf5bf6f_28_UnaryGeometricAtanhKernel_cu_8ced36954cuda3std6ranges3__45__cpo9iter_moveE)
_ZN59_INTERNAL_eaf5bf6f_28_UnaryGeometricAtanhKernel_cu_8ced36954cuda3std6ranges3__45__cpo9iter_moveE:
	.zero		1
.L_21:


//--------------------- .nv.constant0._ZN2at6native18elementwise_kernelILi128ELi4EZNS0_15gpu_kernel_implIZZZNS0_17atanh_kernel_cudaERNS_18TensorIteratorBaseEENKUlvE0_clEvENKUlvE2_clEvEUlN3c108BFloat16EE_EEvS4_RKT_EUliE_EEviT1_ --------------------------
	.section	.nv.constant0._ZN2at6native18elementwise_kernelILi128ELi4EZNS0_15gpu_kernel_implIZZZNS0_17atanh_kernel_cudaERNS_18TensorIteratorBaseEENKUlvE0_clEvENKUlvE2_clEvEUlN3c108BFloat16EE_EEvS4_RKT_EUliE_EEviT1_,"a",@progbits
	.sectionflags	@""
	.align	4
.nv.constant0._ZN2at6native18elementwise_kernelILi128ELi4EZNS0_15gpu_kernel_implIZZZNS0_17atanh_kernel_cudaERNS_18TensorIteratorBaseEENKUlvE0_clEvENKUlvE2_clEvEUlN3c108BFloat16EE_EEvS4_RKT_EUliE_EEviT1_:
	.zero		1440


//--------------------- .nv.constant0._ZN2at6native27unrolled_elementwise_kernelIZZZNS0_17atanh_kernel_cudaERNS_18TensorIteratorBaseEENKUlvE0_clEvENKUlvE2_clEvEUlN3c108BFloat16EE_St5arrayIPcLm2EELi4E23TrivialOffsetCalculatorILi1EjESD_NS0_6memory12LoadWithCastILi1EEENSE_13StoreWithCastILi1EEEEEviT_T0_T2_T3_T4_T5_ --------------------------
	.section	.nv.constant0._ZN2at6native27unrolled_elementwise_kernelIZZZNS0_17atanh_kernel_cudaERNS_18TensorIteratorBaseEENKUlvE0_clEvENKUlvE2_clEvEUlN3c108BFloat16EE_St5arrayIPcLm2EELi4E23TrivialOffsetCalculatorILi1EjESD_NS0_6memory12LoadWithCastILi1EEENSE_13StoreWithCastILi1EEEEEviT_T0_T2_T3_T4_T5_,"a",@progbits
	.sectionflags	@""
	.align	4
.nv.constant0._ZN2at6native27unrolled_elementwise_kernelIZZZNS0_17atanh_kernel_cudaERNS_18TensorIteratorBaseEENKUlvE0_clEvENKUlvE2_clEvEUlN3c108BFloat16EE_St5arrayIPcLm2EELi4E23TrivialOffsetCalculatorILi1EjESD_NS0_6memory12LoadWithCastILi1EEENSE_13StoreWithCastILi1EEEEEviT_T0_T2_T3_T4_T5_:
	.zero		940


//--------------------- .nv.constant0._ZN2at6native18elementwise_kernelILi128ELi4EZNS0_22gpu_kernel_impl_nocastIZZZNS0_17atanh_kernel_cudaERNS_18TensorIteratorBaseEENKUlvE0_clEvENKUlvE2_clEvEUlN3c108BFloat16EE_EEvS4_RKT_EUliE_EEviT1_ --------------------------
	.section	.nv.constant0._ZN2at6native18elementwise_kernelILi128ELi4EZNS0_22gpu_kernel_impl_nocastIZZZNS0_17atanh_kernel_cudaERNS_18TensorIteratorBaseEENKUlvE0_clEvENKUlvE2_clEvEUlN3c108BFloat16EE_EEvS4_RKT_EUliE_EEviT1_,"a",@progbits
	.sectionflags	@""
	.align	4
.nv.constant0._ZN2at6native18elementwise_kernelILi128ELi4EZNS0_22gpu_kernel_impl_nocastIZZZNS0_17atanh_kernel_cudaERNS_18TensorIteratorBaseEENKUlvE0_clEvENKUlvE2_clEvEUlN3c108BFloat16EE_EEvS4_RKT_EUliE_EEviT1_:
	.zero		1440


//--------------------- .nv.constant0._ZN2at6native27unrolled_elementwise_kernelIZZZNS0_17atanh_kernel_cudaERNS_18TensorIteratorBaseEENKUlvE0_clEvENKUlvE2_clEvEUlN3c108BFloat16EE_St5arrayIPcLm2EELi4E23TrivialOffsetCalculatorILi1EjESD_NS0_6memory15LoadWithoutCastENSE_16StoreWithoutCastEEEviT_T0_T2_T3_T4_T5_ --------------------------
	.section	.nv.constant0._ZN2at6native27unrolled_elementwise_kernelIZZZNS0_17atanh_kernel_cudaERNS_18TensorIteratorBaseEENKUlvE0_clEvENKUlvE2_clEvEUlN3c108BFloat16EE_St5arrayIPcLm2EELi4E23TrivialOffsetCalculatorILi1EjESD_NS0_6memory15LoadWithoutCastENSE_16StoreWithoutCastEEEviT_T0_T2_T3_T4_T5_,"a",@progbits
	.sectionflags	@""
	.align	4
.nv.constant0._ZN2at6native27unrolled_elementwise_kernelIZZZNS0_17atanh_kernel_cudaERNS_18TensorIteratorBaseEENKUlvE0_clEvENKUlvE2_clEvEUlN3c108BFloat16EE_St5arrayIPcLm2EELi4E23TrivialOffsetCalculatorILi1EjESD_NS0_6memory15LoadWithoutCastENSE_16StoreWithoutCastEEEviT_T0_T2_T3_T4_T5_:
	.zero		924


//--------------------- .nv.constant0._ZN2at6native29vectorized_elementwise_kernelILi2EZZZNS0_17atanh_kernel_cudaERNS_18TensorIteratorBaseEENKUlvE0_clEvENKUlvE2_clEvEUlN3c108BFloat16EE_St5arrayIPcLm2EEEEviT0_T1_ --------------------------
	.section	.nv.constant0._ZN2at6native29vectorized_elementwise_kernelILi2EZZZNS0_17atanh_kernel_cudaERNS_18TensorIteratorBaseEENKUlvE0_clEvENKUlvE2_clEvEUlN3c108BFloat16EE_St5arrayIPcLm2EEEEviT0_T1_,"a",@progbits
	.sectionflags	@""
	.align	4
.nv.constant0._ZN2at6native29vectorized_elementwise_kernelILi2EZZZNS0_17atanh_kernel_cudaERNS_18TensorIteratorBaseEENKUlvE0_clEvENKUlvE2_clEvEUlN3c108BFloat16EE_St5arrayIPcLm2EEEEviT0_T1_:
	.zero		920


//--------------------- .nv.constant0._ZN2at6native29vectorized_elementwise_kernelILi4EZZZNS0_17atanh_kernel_cudaERNS_18TensorIteratorBaseEENKUlvE0_clEvENKUlvE2_clEvEUlN3c108BFloat16EE_St5arrayIPcLm2EEEEviT0_T1_ --------------------------
	.section	.nv.constant0._ZN2at6native29vectorized_elementwise_kernelILi4EZZZNS0_17atanh_kernel_cudaERNS_18TensorIteratorBaseEENKUlvE0_clEvENKUlvE2_clEvEUlN3c108BFloat16EE_St5arrayIPcLm2EEEEviT0_T1_,"a",@progbits
	.sectionflags	@""
	.align	4
.nv.constant0._ZN2at6native29vectorized_elementwise_kernelILi4EZZZNS0_17atanh_kernel_cudaERNS_18TensorIteratorBaseEENKUlvE0_clEvENKUlvE2_clEvEUlN3c108BFloat16EE_St5arrayIPcLm2EEEEviT0_T1_:
	.zero		920


//--------------------- .nv.constant0._ZN2at6native29vectorized_elementwise_kernelILi8EZZZNS0_17atanh_kernel_cudaERNS_18TensorIteratorBaseEENKUlvE0_clEvENKUlvE2_clEvEUlN3c108BFloat16EE_St5arrayIPcLm2EEEEviT0_T1_ --------------------------
	.section	.nv.constant0._ZN2at6native29vectorized_elementwise_kernelILi8EZZZNS0_17atanh_kernel_cudaERNS_18TensorIteratorBaseEENKUlvE0_clEvENKUlvE2_clEvEUlN3c108BFloat16EE_St5arrayIPcLm2EEEEviT0_T1_,"a",@progbits
	.sectionflags	@""
	.align	4
.nv.constant0._ZN2at6native29vectorized_elementwise_kernelILi8EZZZNS0_17atanh_kernel_cudaERNS_18TensorIteratorBaseEENKUlvE0_clEvENKUlvE2_clEvEUlN3c108BFloat16EE_St5arrayIPcLm2EEEEviT0_T1_:
	.zero		920


//--------------------- .nv.constant0._ZN2at6native18elementwise_kernelILi128ELi4EZNS0_15gpu_kernel_implIZZZNS0_17atanh_kernel_cudaERNS_18TensorIteratorBaseEENKUlvE0_clEvENKUlvE1_clEvEUlN3c104HalfEE_EEvS4_RKT_EUliE_EEviT1_ --------------------------
	.section	.nv.constant0._ZN2at6native18elementwise_kernelILi128ELi4EZNS0_15gpu_kernel_implIZZZNS0_17atanh_kernel_cudaERNS_18TensorIteratorBaseEENKUlvE0_clEvENKUlvE1_clEvEUlN3c104HalfEE_EEvS4_RKT_EUliE_EEviT1_,"a",@progbits
	.sectionflags	@""
	.align	4
.nv.constant0._ZN2at6native18elementwise_kernelILi128ELi4EZNS0_15gpu_kernel_implIZZZNS0_17atanh_kernel_cudaERNS_18TensorIteratorBaseEENKUlvE0_clEvENKUlvE1_clEvEUlN3c104HalfEE_EEvS4_RKT_EUliE_EEviT1_:
	.zero		1440


//--------------------- .nv.constant0._ZN2at6native27unrolled_elementwise_kernelIZZZNS0_17atanh_kernel_cudaERNS_18TensorIteratorBaseEENKUlvE0_clEvENKUlvE1_clEvEUlN3c104HalfEE_St5arrayIPcLm2EELi4E23TrivialOffsetCalculatorILi1EjESD_NS0_6memory12LoadWithCastILi1EEENSE_13StoreWithCastILi1EEEEEviT_T0_T2_T3_T4_T5_ --------------------------
	.section	.nv.constant0._ZN2at6native27unrolled_elementwise_kernelIZZZNS0_17atanh_kernel_cudaERNS_18TensorIteratorBaseEENKUlvE0_clEvENKUlvE1_clEvEUlN3c104HalfEE_St5arrayIPcLm2EELi4E23TrivialOffsetCalculatorILi1EjESD_NS0_6memory12LoadWithCastILi1EEENSE_13StoreWithCastILi1EEEEEviT_T0_T2_T3_T4_T5_,"a",@progbits
	.sectionflags	@""
	.align	4
.nv.constant0._ZN2at6native27unrolled_elementwise_kernelIZZZNS0_17atanh_kernel_cudaERNS_18TensorIteratorBaseEENKUlvE0_clEvENKUlvE1_clEvEUlN3c104HalfEE_St5arrayIPcLm2EELi4E23TrivialOffsetCalculatorILi1EjESD_NS0_6memory12LoadWithCastILi1EEENSE_13StoreWithCastILi1EEEEEviT_T0_T2_T3_T4_T5_:
	.zero		940


//--------------------- .nv.constant0._ZN2at6native18elementwise_kernelILi128ELi4EZNS0_22gpu_kernel_impl_nocastIZZZNS0_17atanh_kernel_cudaERNS_18TensorIteratorBaseEENKUlvE0_clEvENKUlvE1_clEvEUlN3c104HalfEE_EEvS4_RKT_EUliE_EEviT1_ --------------------------
	.section	.nv.constant0._ZN2at6native18elementwise_kernelILi128ELi4EZNS0_22gpu_kernel_impl_nocastIZZZNS0_17atanh_kernel_cudaERNS_18TensorIteratorBaseEENKUlvE0_clEvENKUlvE1_clEvEUlN3c104HalfEE_EEvS4_RKT_EUliE_EEviT1_,"a",@progbits
	.sectionflags	@""
	.align	4
.nv.constant0._ZN2at6native18elementwise_kernelILi128ELi4EZNS0_22gpu_kernel_impl_nocastIZZZNS0_17atanh_kernel_cudaERNS_18TensorIteratorBaseEENKUlvE0_clEvENKUlvE1_clEvEUlN3c104HalfEE_EEvS4_RKT_EUliE_EEviT1_:
	.zero		1440


//--------------------- .nv.constant0._ZN2at6native27unrolled_elementwise_kernelIZZZNS0_17atanh_kernel_cudaERNS_18TensorIteratorBaseEENKUlvE0_clEvENKUlvE1_clEvEUlN3c104HalfEE_St5arrayIPcLm2EELi4E23TrivialOffsetCalculatorILi1EjESD_NS0_6memory15LoadWithoutCastENSE_16StoreWithoutCastEEEviT_T0_T2_T3_T4_T5_ --------------------------
	.section	.nv.constant0._ZN2at6native27unrolled_elementwise_kernelIZZZNS0_17atanh_kernel_cudaERNS_18TensorIteratorBaseEENKUlvE0_clEvENKUlvE1_clEvEUlN3c104HalfEE_St5arrayIPcLm2EELi4E23TrivialOffsetCalculatorILi1EjESD_NS0_6memory15LoadWithoutCastENSE_16StoreWithoutCastEEEviT_T0_T2_T3_T4_T5_,"a",@progbits
	.sectionflags	@""
	.align	4
.nv.constant0._ZN2at6native27unrolled_elementwise_kernelIZZZNS0_17atanh_kernel_cudaERNS_18TensorIteratorBaseEENKUlvE0_clEvENKUlvE1_clEvEUlN3c104HalfEE_St5arrayIPcLm2EELi4E23TrivialOffsetCalculatorILi1EjESD_NS0_6memory15LoadWithoutCastENSE_16StoreWithoutCastEEEviT_T0_T2_T3_T4_T5_:
	.zero		924


//--------------------- .nv.constant0._ZN2at6native29vectorized_elementwise_kernelILi2EZZZNS0_17atanh_kernel_cudaERNS_18TensorIteratorBaseEENKUlvE0_clEvENKUlvE1_clEvEUlN3c104HalfEE_St5arrayIPcLm2EEEEviT0_T1_ --------------------------
	.section	.nv.constant0._ZN2at6native29vectorized_elementwise_kernelILi2EZZZNS0_17atanh_kernel_cudaERNS_18TensorIteratorBaseEENKUlvE0_clEvENKUlvE1_clEvEUlN3c104HalfEE_St5arrayIPcLm2EEEEviT0_T1_,"a",@progbits
	.sectionflags	@""
	.align	4
.nv.constant0._ZN2at6native29vectorized_elementwise_kernelILi2EZZZNS0_17atanh_kernel_cudaERNS_18TensorIteratorBaseEENKUlvE0_clEvENKUlvE1_clEvEUlN3c104HalfEE_St5arrayIPcLm2EEEEviT0_T1_:
	.zero		920


//--------------------- .nv.constant0._ZN2at6native29vectorized_elementwise_kernelILi4EZZZNS0_17atanh_kernel_cudaERNS_18TensorIteratorBaseEENKUlvE0_clEvENKUlvE1_clEvEUlN3c104HalfEE_St5arrayIPcLm2EEEEviT0_T1_ --------------------------
	.section	.nv.constant0._ZN2at6native29vectorized_elementwise_kernelILi4EZZZNS0_17atanh_kernel_cudaERNS_18TensorIteratorBaseEENKUlvE0_clEvENKUlvE1_clEvEUlN3c104HalfEE_St5arrayIPcLm2EEEEviT0_T1_,"a",@progbits
	.sectionflags	@""
	.align	4
.nv.constant0._ZN2at6native29vectorized_elementwise_kernelILi4EZZZNS0_17atanh_kernel_cudaERNS_18TensorIteratorBaseEENKUlvE0_clEvENKUlvE1_clEvEUlN3c104HalfEE_St5arrayIPcLm2EEEEviT0_T1_:
	.zero		920


//--------------------- .nv.constant0._ZN2at6native29vectorized_elementwise_kernelILi8EZZZNS0_17atanh_kernel_cudaERNS_18TensorIteratorBaseEENKUlvE0_clEvENKUlvE1_clEvEUlN3c104HalfEE_St5arrayIPcLm2EEEEviT0_T1_ --------------------------
	.section	.nv.constant0._ZN2at6native29vectorized_elementwise_kernelILi8EZZZNS0_17atanh_kernel_cudaERNS_18TensorIteratorBaseEENKUlvE0_clEvENKUlvE1_clEvEUlN3c104HalfEE_St5arrayIPcLm2EEEEviT0_T1_,"a",@progbits
	.sectionflags	@""
	.align	4
.nv.constant0._ZN2at6native29vectorized_elementwise_kernelILi8EZZZNS0_17atanh_kernel_cudaERNS_18TensorIteratorBaseEENKUlvE0_clEvENKUlvE1_clEvEUlN3c104HalfEE_St5arrayIPcLm2EEEEviT0_T1_:
	.zero		920


//--------------------- .nv.constant0._ZN2at6native18elementwise_kernelILi128ELi4EZNS0_15gpu_kernel_implIZZZNS0_17atanh_kernel_cudaERNS_18TensorIteratorBaseEENKUlvE0_clEvENKUlvE0_clEvEUlfE_EEvS4_RKT_EUliE_EEviT1_ --------------------------
	.section	.nv.constant0._ZN2at6native18elementwise_kernelILi128ELi4EZNS0_15gpu_kernel_implIZZZNS0_17atanh_kernel_cudaERNS_18TensorIteratorBaseEENKUlvE0_clEvENKUlvE0_clEvEUlfE_EEvS4_RKT_EUliE_EEviT1_,"a",@progbits
	.sectionflags	@""
	.align	4
.nv.constant0._ZN2at6native18elementwise_kernelILi128ELi4EZNS0_15gpu_kernel_implIZZZNS0_17atanh_kernel_cudaERNS_18TensorIteratorBaseEENKUlvE0_clEvENKUlvE0_clEvEUlfE_EEvS4_RKT_EUliE_EEviT1_:
	.zero		1440


//--------------------- .nv.constant0._ZN2at6native27unrolled_elementwise_kernelIZZZNS0_17atanh_kernel_cudaERNS_18TensorIteratorBaseEENKUlvE0_clEvENKUlvE0_clEvEUlfE_St5arrayIPcLm2EELi4E23TrivialOffsetCalculatorILi1EjESB_NS0_6memory12LoadWithCastILi1EEENSC_13StoreWithCastILi1EEEEEviT_T0_T2_T3_T4_T5_ --------------------------
	.section	.nv.constant0._ZN2at6native27unrolled_elementwise_kernelIZZZNS0_17atanh_kernel_cudaERNS_18TensorIteratorBaseEENKUlvE0_clEvENKUlvE0_clEvEUlfE_St5arrayIPcLm2EELi4E23TrivialOffsetCalculatorILi1EjESB_NS0_6memory12LoadWithCastILi1EEENSC_13StoreWithCastILi1EEEEEviT_T0_T2_T3_T4_T5_,"a",@progbits
	.sectionflags	@""
	.align	4
.nv.constant0._ZN2at6native27unrolled_elementwise_kernelIZZZNS0_17atanh_kernel_cudaERNS_18TensorIteratorBaseEENKUlvE0_clEvENKUlvE0_clEvEUlfE_St5arrayIPcLm2EELi4E23TrivialOffsetCalculatorILi1EjESB_NS0_6memory12LoadWithCastILi1EEENSC_13StoreWithCastILi1EEEEEviT_T0_T2_T3_T4_T5_:
	.zero		940


//--------------------- .nv.constant0._ZN2at6native18elementwise_kernelILi128ELi2EZNS0_22gpu_kernel_impl_nocastIZZZNS0_17atanh_kernel_cudaERNS_18TensorIteratorBaseEENKUlvE0_clEvENKUlvE0_clEvEUlfE_EEvS4_RKT_EUliE_EEviT1_ --------------------------
	.section	.nv.constant0._ZN2at6native18elementwise_kernelILi128ELi2EZNS0_22gpu_kernel_impl_nocastIZZZNS0_17atanh_kernel_cudaERNS_18TensorIteratorBaseEENKUlvE0_clEvENKUlvE0_clEvEUlfE_EEvS4_RKT_EUliE_EEviT1_,"a",@progbits
	.sectionflags	@""
	.align	4
.nv.constant0._ZN2at6native18elementwise_kernelILi128ELi2EZNS0_22gpu_kernel_impl_nocastIZZZNS0_17atanh_kernel_cudaERNS_18TensorIteratorBaseEENKUlvE0_clEvENKUlvE0_clEvEUlfE_EEvS4_RKT_EUliE_EEviT1_:
	.zero		1440


//--------------------- .nv.constant0._ZN2at6native27unrolled_elementwise_kernelIZZZNS0_17atanh_kernel_cudaERNS_18TensorIteratorBaseEENKUlvE0_clEvENKUlvE0_clEvEUlfE_St5arrayIPcLm2EELi4E23TrivialOffsetCalculatorILi1EjESB_NS0_6memory15LoadWithoutCastENSC_16StoreWithoutCastEEEviT_T0_T2_T3_T4_T5_ --------------------------
	.section	.nv.constant0._ZN2at6native27unrolled_elementwise_kernelIZZZNS0_17atanh_kernel_cudaERNS_18TensorIteratorBaseEENKUlvE0_clEvENKUlvE0_clEvEUlfE_St5arrayIPcLm2EELi4E23TrivialOffsetCalculatorILi1EjESB_NS0_6memory15LoadWithoutCastENSC_16StoreWithoutCastEEEviT_T0_T2_T3_T4_T5_,"a",@progbits
	.sectionflags	@""
	.align	4
.nv.constant0._ZN2at6native27unrolled_elementwise_kernelIZZZNS0_17atanh_kernel_cudaERNS_18TensorIteratorBaseEENKUlvE0_clEvENKUlvE0_clEvEUlfE_St5arrayIPcLm2EELi4E23TrivialOffsetCalculatorILi1EjESB_NS0_6memory15LoadWithoutCastENSC_16StoreWithoutCastEEEviT_T0_T2_T3_T4_T5_:
	.zero		924


//--------------------- .nv.constant0._ZN2at6native29vectorized_elementwise_kernelILi2EZZZNS0_17atanh_kernel_cudaERNS_18TensorIteratorBaseEENKUlvE0_clEvENKUlvE0_clEvEUlfE_St5arrayIPcLm2EEEEviT0_T1_ --------------------------
	.section	.nv.constant0._ZN2at6native29vectorized_elementwise_kernelILi2EZZZNS0_17atanh_kernel_cudaERNS_18TensorIteratorBaseEENKUlvE0_clEvENKUlvE0_clEvEUlfE_St5arrayIPcLm2EEEEviT0_T1_,"a",@progbits
	.sectionflags	@""
	.align	4
.nv.constant0._ZN2at6native29vectorized_elementwise_kernelILi2EZZZNS0_17atanh_kernel_cudaERNS_18TensorIteratorBaseEENKUlvE0_clEvENKUlvE0_clEvEUlfE_St5arrayIPcLm2EEEEviT0_T1_:
	.zero		920


//--------------------- .nv.constant0._ZN2at6native29vectorized_elementwise_kernelILi4EZZZNS0_17atanh_kernel_cudaERNS_18TensorIteratorBaseEENKUlvE0_clEvENKUlvE0_clEvEUlfE_St5arrayIPcLm2EEEEviT0_T1_ --------------------------
	.section	.nv.constant0._ZN2at6native29vectorized_elementwise_kernelILi4EZZZNS0_17atanh_kernel_cudaERNS_18TensorIteratorBaseEENKUlvE0_clEvENKUlvE0_clEvEUlfE_St5arrayIPcLm2EEEEviT0_T1_,"a",@progbits
	.sectionflags	@""
	.align	4
.nv.constant0._ZN2at6native29vectorized_elementwise_kernelILi4EZZZNS0_17atanh_kernel_cudaERNS_18TensorIteratorBaseEENKUlvE0_clEvENKUlvE0_clEvEUlfE_St5arrayIPcLm2EEEEviT0_T1_:
	.zero		920


//--------------------- .nv.constant0._ZN2at6native29vectorized_elementwise_kernelILi8EZZZNS0_17atanh_kernel_cudaERNS_18TensorIteratorBaseEENKUlvE0_clEvENKUlvE0_clEvEUlfE_St5arrayIPcLm2EEEEviT0_T1_ --------------------------
	.section	.nv.constant0._ZN2at6native29vectorized_elementwise_kernelILi8EZZZNS0_17atanh_kernel_cudaERNS_18TensorIteratorBaseEENKUlvE0_clEvENKUlvE0_clEvEUlfE_St5arrayIPcLm2EEEEviT0_T1_,"a",@progbits
	.sectionflags	@""
	.align	4
.nv.constant0._ZN2at6native29vectorized_elementwise_kernelILi8EZZZNS0_17atanh_kernel_cudaERNS_18TensorIteratorBaseEENKUlvE0_clEvENKUlvE0_clEvEUlfE_St5arrayIPcLm2EEEEviT0_T1_:
	.zero		920


//--------------------- .nv.constant0._ZN2at6native18elementwise_kernelILi128ELi4EZNS0_15gpu_kernel_implIZZZNS0_17atanh_kernel_cudaERNS_18TensorIteratorBaseEENKUlvE0_clEvENKUlvE_clEvEUldE_EEvS4_RKT_EUliE_EEviT1_ --------------------------
	.section	.nv.constant0._ZN2at6native18elementwise_kernelILi128ELi4EZNS0_15gpu_kernel_implIZZZNS0_17atanh_kernel_cudaERNS_18TensorIteratorBaseEENKUlvE0_clEvENKUlvE_clEvEUldE_EEvS4_RKT_EUliE_EEviT1_,"a",@progbits
	.sectionflags	@""
	.align	4
.nv.constant0._ZN2at6native18elementwise_kernelILi128ELi4EZNS0_15gpu_kernel_implIZZZNS0_17atanh_kernel_cudaERNS_18TensorIteratorBaseEENKUlvE0_clEvENKUlvE_clEvEUldE_EEvS4_RKT_EUliE_EEviT1_:
	.zero		1440


//--------------------- .nv.constant0._ZN2at6native27unrolled_elementwise_kernelIZZZNS0_17atanh_kernel_cudaERNS_18TensorIteratorBaseEENKUlvE0_clEvENKUlvE_clEvEUldE_St5arrayIPcLm2EELi4E23TrivialOffsetCalculatorILi1EjESB_NS0_6memory12LoadWithCastILi1EEENSC_13StoreWithCastILi1EEEEEviT_T0_T2_T3_T4_T5_ --------------------------
	.section	.nv.constant0._ZN2at6native27unrolled_elementwise_kernelIZZZNS0_17atanh_kernel_cudaERNS_18TensorIteratorBaseEENKUlvE0_clEvENKUlvE_clEvEUldE_St5arrayIPcLm2EELi4E23TrivialOffsetCalculatorILi1EjESB_NS0_6memory12LoadWithCastILi1EEENSC_13StoreWithCastILi1EEEEEviT_T0_T2_T3_T4_T5_,"a",@progbits
	.sectionflags	@""
	.align	4
.nv.constant0._ZN2at6native27unrolled_elementwise_kernelIZZZNS0_17atanh_kernel_cudaERNS_18TensorIteratorBaseEENKUlvE0_clEvENKUlvE_clEvEUldE_St5arrayIPcLm2EELi4E23TrivialOffsetCalculatorILi1EjESB_NS0_6memory12LoadWithCastILi1EEENSC_13StoreWithCastILi1EEEEEviT_T0_T2_T3_T4_T5_:
	.zero		940


//--------------------- .nv.constant0._ZN2at6native18elementwise_kernelILi128ELi2EZNS0_22gpu_kernel_impl_nocastIZZZNS0_17atanh_kernel_cudaERNS_18TensorIteratorBaseEENKUlvE0_clEvENKUlvE_clEvEUldE_EEvS4_RKT_EUliE_EEviT1_ --------------------------
	.section	.nv.constant0._ZN2at6native18elementwise_kernelILi128ELi2EZNS0_22gpu_kernel_impl_nocastIZZZNS0_17atanh_kernel_cudaERNS_18TensorIteratorBaseEENKUlvE0_clEvENKUlvE_clEvEUldE_EEvS4_RKT_EUliE_EEviT1_,"a",@progbits
	.sectionflags	@""
	.align	4
.nv.constant0._ZN2at6native18elementwise_kernelILi128ELi2EZNS0_22gpu_kernel_impl_nocastIZZZNS0_17atanh_kernel_cudaERNS_18TensorIteratorBaseEENKUlvE0_clEvENKUlvE_clEvEUldE_EEvS4_RKT_EUliE_EEviT1_:
	.zero		1440


//--------------------- .nv.constant0._ZN2at6native27unrolled_elementwise_kernelIZZZNS0_17atanh_kernel_cudaERNS_18TensorIteratorBaseEENKUlvE0_clEvENKUlvE_clEvEUldE_St5arrayIPcLm2EELi4E23TrivialOffsetCalculatorILi1EjESB_NS0_6memory15LoadWithoutCastENSC_16StoreWithoutCastEEEviT_T0_T2_T3_T4_T5_ --------------------------
	.section	.nv.constant0._ZN2at6native27unrolled_elementwise_kernelIZZZNS0_17atanh_kernel_cudaERNS_18TensorIteratorBaseEENKUlvE0_clEvENKUlvE_clEvEUldE_St5arrayIPcLm2EELi4E23TrivialOffsetCalculatorILi1EjESB_NS0_6memory15LoadWithoutCastENSC_16StoreWithoutCastEEEviT_T0_T2_T3_T4_T5_,"a",@progbits
	.sectionflags	@""
	.align	4
.nv.constant0._ZN2at6native27unrolled_elementwise_kernelIZZZNS0_17atanh_kernel_cudaERNS_18TensorIteratorBaseEENKUlvE0_clEvENKUlvE_clEvEUldE_St5arrayIPcLm2EELi4E23TrivialOffsetCalculatorILi1EjESB_NS0_6memory15LoadWithoutCastENSC_16StoreWithoutCastEEEviT_T0_T2_T3_T4_T5_:
	.zero		924


//--------------------- .nv.constant0._ZN2at6native29vectorized_elementwise_kernelILi2EZZZNS0_17atanh_kernel_cudaERNS_18TensorIteratorBaseEENKUlvE0_clEvENKUlvE_clEvEUldE_St5arrayIPcLm2EEEEviT0_T1_ --------------------------
	.section	.nv.constant0._ZN2at6native29vectorized_elementwise_kernelILi2EZZZNS0_17atanh_kernel_cudaERNS_18TensorIteratorBaseEENKUlvE0_clEvENKUlvE_clEvEUldE_St5arrayIPcLm2EEEEviT0_T1_,"a",@progbits
	.sectionflags	@""
	.align	4
.nv.constant0._ZN2at6native29vectorized_elementwise_kernelILi2EZZZNS0_17atanh_kernel_cudaERNS_18TensorIteratorBaseEENKUlvE0_clEvENKUlvE_clEvEUldE_St5arrayIPcLm2EEEEviT0_T1_:
	.zero		920


//--------------------- .nv.constant0._ZN2at6native29vectorized_elementwise_kernelILi4EZZZNS0_17atanh_kernel_cudaERNS_18TensorIteratorBaseEENKUlvE0_clEvENKUlvE_clEvEUldE_St5arrayIPcLm2EEEEviT0_T1_ --------------------------
	.section	.nv.constant0._ZN2at6native29vectorized_elementwise_kernelILi4EZZZNS0_17atanh_kernel_cudaERNS_18TensorIteratorBaseEENKUlvE0_clEvENKUlvE_clEvEUldE_St5arrayIPcLm2EEEEviT0_T1_,"a",@progbits
	.sectionflags	@""
	.align	4
.nv.constant0._ZN2at6native29vectorized_elementwise_kernelILi4EZZZNS0_17atanh_kernel_cudaERNS_18TensorIteratorBaseEENKUlvE0_clEvENKUlvE_clEvEUldE_St5arrayIPcLm2EEEEviT0_T1_:
	.zero		920


//--------------------- .nv.constant0._ZN2at6native29vectorized_elementwise_kernelILi8EZZZNS0_17atanh_kernel_cudaERNS_18TensorIteratorBaseEENKUlvE0_clEvENKUlvE_clEvEUldE_St5arrayIPcLm2EEEEviT0_T1_ --------------------------
	.section	.nv.constant0._ZN2at6native29vectorized_elementwise_kernelILi8EZZZNS0_17atanh_kernel_cudaERNS_18TensorIteratorBaseEENKUlvE0_clEvENKUlvE_clEvEUldE_St5arrayIPcLm2EEEEviT0_T1_,"a",@progbits
	.sectionflags	@""
	.align	4
.nv.constant0._ZN2at6native29vectorized_elementwise_kernelILi8EZZZNS0_17atanh_kernel_cudaERNS_18TensorIteratorBaseEENKUlvE0_clEvENKUlvE_clEvEUldE_St5arrayIPcLm2EEEEviT0_T1_:
	.zero		920


//--------------------- SYMBOLS --------------------------

	.type		.nv.reservedSmem.offset0,@object
	.size		.nv.reservedSmem.offset0,0x4
	.type		__assertfail,@function
